//
// Generated by NVIDIA NVVM Compiler
//
// Compiler Build ID: CL-36424714
// Cuda compilation tools, release 13.0, V13.0.88
// Based on NVVM 20.0.0
//

.version 9.0
.target sm_100
.address_size 64

	// .globl	_Z11SubMatOnGPUILi4EEvPfS0_ii
.extern .func  (.param .b32 func_retval0) vprintf
(
	.param .b64 vprintf_param_0,
	.param .b64 vprintf_param_1
)
;
// _ZZN3cub18CUB_300001_SM_10006detail6reduce28DeviceReduceSingleTileKernelINS2_10policy_hubIfjN4cuda3std3__44plusIfEEE10Policy1000EPfPdjS9_dfNS7_10__identityEEEvT0_T1_T2_T3_T4_T6_E12temp_storage has been demoted
// _ZZN3cub18CUB_300001_SM_10006detail6reduce18DeviceReduceKernelINS2_10policy_hubIfjN4cuda3std3__44plusIfEEE10Policy1000EPfjS9_fNS7_10__identityEEEvT0_PT3_T1_NS0_13GridEvenShareISH_EET2_T4_E12temp_storage has been demoted
// _ZZN3cub18CUB_300001_SM_10006detail6reduce28DeviceReduceSingleTileKernelINS2_10policy_hubIfjN4cuda3std3__44plusIfEEE10Policy1000EPfPdiS9_dfNS7_10__identityEEEvT0_T1_T2_T3_T4_T6_E12temp_storage has been demoted
// _ZZN3cub18CUB_300001_SM_10006detail6reduce28DeviceReduceSingleTileKernelINS2_10policy_hubIfyN4cuda3std3__44plusIfEEE10Policy1000EPfPdyS9_dfNS7_10__identityEEEvT0_T1_T2_T3_T4_T6_E12temp_storage has been demoted
// _ZZN3cub18CUB_300001_SM_10006detail6reduce18DeviceReduceKernelINS2_10policy_hubIfyN4cuda3std3__44plusIfEEE10Policy1000EPfyS9_fNS7_10__identityEEEvT0_PT3_T1_NS0_13GridEvenShareISH_EET2_T4_E12temp_storage has been demoted
// _ZZN3cub18CUB_300001_SM_10006detail6reduce28DeviceReduceSingleTileKernelINS2_10policy_hubIfyN4cuda3std3__44plusIfEEE10Policy1000EPfPdiS9_dfNS7_10__identityEEEvT0_T1_T2_T3_T4_T6_E12temp_storage has been demoted
.global .align 1 .b8 _ZN30_INTERNAL_b0965ecb_4_k_cu_main4cuda3std3__45__cpo5beginE[1];
.global .align 1 .b8 _ZN30_INTERNAL_b0965ecb_4_k_cu_main4cuda3std3__45__cpo3endE[1];
.global .align 1 .b8 _ZN30_INTERNAL_b0965ecb_4_k_cu_main4cuda3std3__45__cpo6cbeginE[1];
.global .align 1 .b8 _ZN30_INTERNAL_b0965ecb_4_k_cu_main4cuda3std3__45__cpo4cendE[1];
.global .align 1 .b8 _ZN30_INTERNAL_b0965ecb_4_k_cu_main4cuda3std3__45__cpo6rbeginE[1];
.global .align 1 .b8 _ZN30_INTERNAL_b0965ecb_4_k_cu_main4cuda3std3__45__cpo4rendE[1];
.global .align 1 .b8 _ZN30_INTERNAL_b0965ecb_4_k_cu_main4cuda3std3__45__cpo7crbeginE[1];
.global .align 1 .b8 _ZN30_INTERNAL_b0965ecb_4_k_cu_main4cuda3std3__45__cpo5crendE[1];
.global .align 1 .b8 _ZN30_INTERNAL_b0965ecb_4_k_cu_main4cuda3std3__432_GLOBAL__N__b0965ecb_4_k_cu_main6ignoreE[1];
.global .align 1 .b8 _ZN30_INTERNAL_b0965ecb_4_k_cu_main4cuda3std3__419piecewise_constructE[1];
.global .align 1 .b8 _ZN30_INTERNAL_b0965ecb_4_k_cu_main4cuda3std3__48in_placeE[1];
.global .align 1 .b8 _ZN30_INTERNAL_b0965ecb_4_k_cu_main4cuda3std3__420unreachable_sentinelE[1];
.global .align 1 .b8 _ZN30_INTERNAL_b0965ecb_4_k_cu_main4cuda3std3__47nulloptE[1];
.global .align 1 .b8 _ZN30_INTERNAL_b0965ecb_4_k_cu_main4cuda3std3__48unexpectE[1];
.global .align 1 .b8 _ZN30_INTERNAL_b0965ecb_4_k_cu_main4cuda3std6ranges3__45__cpo4swapE[1];
.global .align 1 .b8 _ZN30_INTERNAL_b0965ecb_4_k_cu_main4cuda3std6ranges3__45__cpo9iter_moveE[1];
.global .align 1 .b8 _ZN30_INTERNAL_b0965ecb_4_k_cu_main4cuda3std6ranges3__45__cpo5beginE[1];
.global .align 1 .b8 _ZN30_INTERNAL_b0965ecb_4_k_cu_main4cuda3std6ranges3__45__cpo3endE[1];
.global .align 1 .b8 _ZN30_INTERNAL_b0965ecb_4_k_cu_main4cuda3std6ranges3__45__cpo6cbeginE[1];
.global .align 1 .b8 _ZN30_INTERNAL_b0965ecb_4_k_cu_main4cuda3std6ranges3__45__cpo4cendE[1];
.global .align 1 .b8 _ZN30_INTERNAL_b0965ecb_4_k_cu_main4cuda3std6ranges3__45__cpo7advanceE[1];
.global .align 1 .b8 _ZN30_INTERNAL_b0965ecb_4_k_cu_main4cuda3std6ranges3__45__cpo9iter_swapE[1];
.global .align 1 .b8 _ZN30_INTERNAL_b0965ecb_4_k_cu_main4cuda3std6ranges3__45__cpo4nextE[1];
.global .align 1 .b8 _ZN30_INTERNAL_b0965ecb_4_k_cu_main4cuda3std6ranges3__45__cpo4prevE[1];
.global .align 1 .b8 _ZN30_INTERNAL_b0965ecb_4_k_cu_main4cuda3std6ranges3__45__cpo4dataE[1];
.global .align 1 .b8 _ZN30_INTERNAL_b0965ecb_4_k_cu_main4cuda3std6ranges3__45__cpo5cdataE[1];
.global .align 1 .b8 _ZN30_INTERNAL_b0965ecb_4_k_cu_main4cuda3std6ranges3__45__cpo4sizeE[1];
.global .align 1 .b8 _ZN30_INTERNAL_b0965ecb_4_k_cu_main4cuda3std6ranges3__45__cpo5ssizeE[1];
.global .align 1 .b8 _ZN30_INTERNAL_b0965ecb_4_k_cu_main4cuda3std6ranges3__45__cpo8distanceE[1];
.global .align 1 .b8 _ZN30_INTERNAL_b0965ecb_4_k_cu_main6thrust24THRUST_300001_SM_1000_NS8cuda_cub3parE[1];
.global .align 1 .b8 _ZN30_INTERNAL_b0965ecb_4_k_cu_main6thrust24THRUST_300001_SM_1000_NS8cuda_cub10par_nosyncE[1];
.global .align 1 .b8 _ZN30_INTERNAL_b0965ecb_4_k_cu_main6thrust24THRUST_300001_SM_1000_NS6system6detail10sequential3seqE[1];
.global .align 1 .b8 _ZN30_INTERNAL_b0965ecb_4_k_cu_main6thrust24THRUST_300001_SM_1000_NS6system3cpp3parE[1];
.global .align 1 .b8 _ZN30_INTERNAL_b0965ecb_4_k_cu_main6thrust24THRUST_300001_SM_1000_NS12placeholders2_1E[1];
.global .align 1 .b8 _ZN30_INTERNAL_b0965ecb_4_k_cu_main6thrust24THRUST_300001_SM_1000_NS12placeholders2_2E[1];
.global .align 1 .b8 _ZN30_INTERNAL_b0965ecb_4_k_cu_main6thrust24THRUST_300001_SM_1000_NS12placeholders2_3E[1];
.global .align 1 .b8 _ZN30_INTERNAL_b0965ecb_4_k_cu_main6thrust24THRUST_300001_SM_1000_NS12placeholders2_4E[1];
.global .align 1 .b8 _ZN30_INTERNAL_b0965ecb_4_k_cu_main6thrust24THRUST_300001_SM_1000_NS12placeholders2_5E[1];
.global .align 1 .b8 _ZN30_INTERNAL_b0965ecb_4_k_cu_main6thrust24THRUST_300001_SM_1000_NS12placeholders2_6E[1];
.global .align 1 .b8 _ZN30_INTERNAL_b0965ecb_4_k_cu_main6thrust24THRUST_300001_SM_1000_NS12placeholders2_7E[1];
.global .align 1 .b8 _ZN30_INTERNAL_b0965ecb_4_k_cu_main6thrust24THRUST_300001_SM_1000_NS12placeholders2_8E[1];
.global .align 1 .b8 _ZN30_INTERNAL_b0965ecb_4_k_cu_main6thrust24THRUST_300001_SM_1000_NS12placeholders2_9E[1];
.global .align 1 .b8 _ZN30_INTERNAL_b0965ecb_4_k_cu_main6thrust24THRUST_300001_SM_1000_NS12placeholders3_10E[1];
.global .align 1 .b8 _ZN30_INTERNAL_b0965ecb_4_k_cu_main6thrust24THRUST_300001_SM_1000_NS3seqE[1];
.global .align 1 .b8 _ZN30_INTERNAL_b0965ecb_4_k_cu_main6thrust24THRUST_300001_SM_1000_NS6deviceE[1];
.global .align 1 .b8 $str[13] = {100, 105, 102, 102, 32, 58, 32, 37, 108, 102, 32, 10};

.visible .entry _Z11SubMatOnGPUILi4EEvPfS0_ii(
	.param .u64 .ptr .align 1 _Z11SubMatOnGPUILi4EEvPfS0_ii_param_0,
	.param .u64 .ptr .align 1 _Z11SubMatOnGPUILi4EEvPfS0_ii_param_1,
	.param .u32 _Z11SubMatOnGPUILi4EEvPfS0_ii_param_2,
	.param .u32 _Z11SubMatOnGPUILi4EEvPfS0_ii_param_3
)
{
	.local .align 8 .b8 	__local_depot0[8];
	.reg .b64 	%SP;
	.reg .b64 	%SPL;
	.reg .pred 	%p<9>;
	.reg .b32 	%r<18>;
	.reg .b32 	%f<27>;
	.reg .b64 	%rd<35>;
	.reg .b64 	%fd<5>;

	mov.u64 	%SPL, __local_depot0;
	cvta.local.u64 	%SP, %SPL;
	ld.param.u64 	%rd16, [_Z11SubMatOnGPUILi4EEvPfS0_ii_param_0];
	ld.param.u64 	%rd15, [_Z11SubMatOnGPUILi4EEvPfS0_ii_param_1];
	ld.param.u32 	%r5, [_Z11SubMatOnGPUILi4EEvPfS0_ii_param_2];
	ld.param.u32 	%r4, [_Z11SubMatOnGPUILi4EEvPfS0_ii_param_3];
	cvta.to.global.u64 	%rd32, %rd16;
	mov.u32 	%r6, %ctaid.x;
	mov.u32 	%r7, %ntid.x;
	mov.u32 	%r8, %tid.x;
	mad.lo.s32 	%r1, %r6, %r7, %r8;
	mov.u32 	%r9, %ctaid.y;
	mov.u32 	%r10, %ntid.y;
	mov.u32 	%r11, %tid.y;
	mad.lo.s32 	%r12, %r9, %r10, %r11;
	setp.ge.s32 	%p1, %r1, %r4;
	setp.ge.s32 	%p2, %r12, %r5;
	or.pred  	%p3, %p1, %p2;
	@%p3 bra 	$L__BB0_2;
	cvta.to.global.u64 	%rd17, %rd15;
	mul.wide.u32 	%rd18, %r12, 16;
	add.s64 	%rd19, %rd17, %rd18;
	mul.wide.s32 	%rd20, %r1, 4;
	add.s64 	%rd21, %rd19, %rd20;
	ld.global.f32 	%f8, [%rd21];
	add.s64 	%rd22, %rd32, %rd18;
	add.s64 	%rd23, %rd22, %rd20;
	ld.global.f32 	%f9, [%rd23];
	sub.f32 	%f10, %f9, %f8;
	st.global.f32 	[%rd23], %f10;
$L__BB0_2:
	membar.gl;
	mul.lo.s32 	%r13, %r4, %r5;
	cvt.s64.s32 	%rd2, %r13;
	mul.wide.s32 	%rd24, %r13, 4;
	add.s64 	%rd3, %rd32, %rd24;
	setp.eq.s64 	%p4, %rd24, 0;
	mov.f64 	%fd4, 0d0000000000000000;
	@%p4 bra 	$L__BB0_10;
	cvt.u32.u64 	%r14, %rd2;
	add.s64 	%rd4, %rd2, 4611686018427387903;
	and.b32  	%r15, %r14, 3;
	setp.eq.s32 	%p5, %r15, 0;
	mov.f32 	%f26, 0f00000000;
	@%p5 bra 	$L__BB0_6;
	and.b64  	%rd30, %rd2, 3;
	mov.f32 	%f26, 0f00000000;
$L__BB0_5:
	.pragma "nounroll";
	ld.global.f32 	%f14, [%rd32];
	add.f32 	%f26, %f26, %f14;
	add.s64 	%rd32, %rd32, 4;
	add.s64 	%rd30, %rd30, -1;
	setp.ne.s64 	%p6, %rd30, 0;
	@%p6 bra 	$L__BB0_5;
$L__BB0_6:
	and.b64  	%rd25, %rd4, 4611686018427387903;
	setp.lt.u64 	%p7, %rd25, 3;
	@%p7 bra 	$L__BB0_9;
	mov.u64 	%rd34, %rd32;
$L__BB0_8:
	ld.global.f32 	%f15, [%rd34];
	add.f32 	%f16, %f26, %f15;
	ld.global.f32 	%f17, [%rd34+4];
	add.f32 	%f18, %f16, %f17;
	ld.global.f32 	%f19, [%rd34+8];
	add.f32 	%f20, %f18, %f19;
	ld.global.f32 	%f21, [%rd34+12];
	add.f32 	%f26, %f20, %f21;
	add.s64 	%rd32, %rd32, 16;
	add.s64 	%rd34, %rd34, 16;
	setp.ne.s64 	%p8, %rd32, %rd3;
	@%p8 bra 	$L__BB0_8;
$L__BB0_9:
	cvt.f64.f32 	%fd4, %f26;
$L__BB0_10:
	add.u64 	%rd26, %SP, 0;
	add.u64 	%rd27, %SPL, 0;
	st.local.f64 	[%rd27], %fd4;
	mov.u64 	%rd28, $str;
	cvta.global.u64 	%rd29, %rd28;
	{ // callseq 0, 0
	.param .b64 param0;
	st.param.b64 	[param0], %rd29;
	.param .b64 param1;
	st.param.b64 	[param1], %rd26;
	.param .b32 retval0;
	call.uni (retval0), 
	vprintf, 
	(
	param0, 
	param1
	);
	ld.param.b32 	%r16, [retval0];
	} // callseq 0
	ret;

}
	// .globl	_ZN3cub18CUB_300001_SM_10006detail11EmptyKernelIvEEvv
.visible .entry _ZN3cub18CUB_300001_SM_10006detail11EmptyKernelIvEEvv()
{


	ret;

}
	// .globl	_ZN3cub18CUB_300001_SM_10006detail6reduce28DeviceReduceSingleTileKernelINS2_10policy_hubIfjN4cuda3std3__44plusIfEEE10Policy1000EPfPdjS9_dfNS7_10__identityEEEvT0_T1_T2_T3_T4_T6_
.visible .entry _ZN3cub18CUB_300001_SM_10006detail6reduce28DeviceReduceSingleTileKernelINS2_10policy_hubIfjN4cuda3std3__44plusIfEEE10Policy1000EPfPdjS9_dfNS7_10__identityEEEvT0_T1_T2_T3_T4_T6_(
	.param .u64 .ptr .align 1 _ZN3cub18CUB_300001_SM_10006detail6reduce28DeviceReduceSingleTileKernelINS2_10policy_hubIfjN4cuda3std3__44plusIfEEE10Policy1000EPfPdjS9_dfNS7_10__identityEEEvT0_T1_T2_T3_T4_T6__param_0,
	.param .u64 .ptr .align 1 _ZN3cub18CUB_300001_SM_10006detail6reduce28DeviceReduceSingleTileKernelINS2_10policy_hubIfjN4cuda3std3__44plusIfEEE10Policy1000EPfPdjS9_dfNS7_10__identityEEEvT0_T1_T2_T3_T4_T6__param_1,
	.param .u32 _ZN3cub18CUB_300001_SM_10006detail6reduce28DeviceReduceSingleTileKernelINS2_10policy_hubIfjN4cuda3std3__44plusIfEEE10Policy1000EPfPdjS9_dfNS7_10__identityEEEvT0_T1_T2_T3_T4_T6__param_2,
	.param .align 1 .b8 _ZN3cub18CUB_300001_SM_10006detail6reduce28DeviceReduceSingleTileKernelINS2_10policy_hubIfjN4cuda3std3__44plusIfEEE10Policy1000EPfPdjS9_dfNS7_10__identityEEEvT0_T1_T2_T3_T4_T6__param_3[1],
	.param .f64 _ZN3cub18CUB_300001_SM_10006detail6reduce28DeviceReduceSingleTileKernelINS2_10policy_hubIfjN4cuda3std3__44plusIfEEE10Policy1000EPfPdjS9_dfNS7_10__identityEEEvT0_T1_T2_T3_T4_T6__param_4,
	.param .align 1 .b8 _ZN3cub18CUB_300001_SM_10006detail6reduce28DeviceReduceSingleTileKernelINS2_10policy_hubIfjN4cuda3std3__44plusIfEEE10Policy1000EPfPdjS9_dfNS7_10__identityEEEvT0_T1_T2_T3_T4_T6__param_5[1]
)
.maxntid 512
.minnctapersm 1
{
	.reg .pred 	%p<113>;
	.reg .b32 	%r<419>;
	.reg .b32 	%f<531>;
	.reg .b64 	%rd<130>;
	.reg .b64 	%fd<3>;
	// demoted variable
	.shared .align 4 .b8 _ZZN3cub18CUB_300001_SM_10006detail6reduce28DeviceReduceSingleTileKernelINS2_10policy_hubIfjN4cuda3std3__44plusIfEEE10Policy1000EPfPdjS9_dfNS7_10__identityEEEvT0_T1_T2_T3_T4_T6_E12temp_storage[84];
	ld.param.u64 	%rd15, [_ZN3cub18CUB_300001_SM_10006detail6reduce28DeviceReduceSingleTileKernelINS2_10policy_hubIfjN4cuda3std3__44plusIfEEE10Policy1000EPfPdjS9_dfNS7_10__identityEEEvT0_T1_T2_T3_T4_T6__param_0];
	ld.param.u64 	%rd16, [_ZN3cub18CUB_300001_SM_10006detail6reduce28DeviceReduceSingleTileKernelINS2_10policy_hubIfjN4cuda3std3__44plusIfEEE10Policy1000EPfPdjS9_dfNS7_10__identityEEEvT0_T1_T2_T3_T4_T6__param_1];
	ld.param.u32 	%r70, [_ZN3cub18CUB_300001_SM_10006detail6reduce28DeviceReduceSingleTileKernelINS2_10policy_hubIfjN4cuda3std3__44plusIfEEE10Policy1000EPfPdjS9_dfNS7_10__identityEEEvT0_T1_T2_T3_T4_T6__param_2];
	ld.param.f64 	%fd1, [_ZN3cub18CUB_300001_SM_10006detail6reduce28DeviceReduceSingleTileKernelINS2_10policy_hubIfjN4cuda3std3__44plusIfEEE10Policy1000EPfPdjS9_dfNS7_10__identityEEEvT0_T1_T2_T3_T4_T6__param_4];
	cvta.to.global.u64 	%rd1, %rd16;
	setp.ne.s32 	%p1, %r70, 0;
	@%p1 bra 	$L__BB2_3;
	mov.u32 	%r392, %tid.x;
	setp.ne.s32 	%p112, %r392, 0;
	@%p112 bra 	$L__BB2_76;
	st.global.f64 	[%rd1], %fd1;
	bra.uni 	$L__BB2_76;
$L__BB2_3:
	and.b64  	%rd17, %rd15, 7;
	setp.ne.s64 	%p2, %rd17, 0;
	@%p2 bra 	$L__BB2_39;
	setp.gt.u32 	%p57, %r70, 8191;
	@%p57 bra 	$L__BB2_23;
	mov.u32 	%r1, %tid.x;
	setp.ge.u32 	%p74, %r1, %r70;
	mov.f32 	%f509, 0f00000000;
	mov.u32 	%r396, %r1;
	@%p74 bra 	$L__BB2_7;
	mul.wide.u32 	%rd118, %r1, 4;
	add.s64 	%rd117, %rd15, %rd118;
	// begin inline asm
	ld.global.nc.u32 %r312, [%rd117];
	// end inline asm
	mov.b32 	%f509, %r312;
	add.s32 	%r396, %r1, 512;
$L__BB2_7:
	setp.ge.u32 	%p75, %r396, %r70;
	@%p75 bra 	$L__BB2_14;
	not.b32 	%r313, %r396;
	add.s32 	%r4, %r70, %r313;
	and.b32  	%r314, %r4, 1536;
	setp.eq.s32 	%p76, %r314, 1536;
	@%p76 bra 	$L__BB2_11;
	mul.wide.u32 	%rd119, %r396, 4;
	add.s64 	%rd126, %rd15, %rd119;
	shr.u32 	%r315, %r4, 9;
	add.s32 	%r316, %r315, 1;
	and.b32  	%r317, %r316, 3;
	neg.s32 	%r394, %r317;
$L__BB2_10:
	.pragma "nounroll";
	// begin inline asm
	ld.global.nc.u32 %r318, [%rd126];
	// end inline asm
	mov.b32 	%f394, %r318;
	add.f32 	%f509, %f509, %f394;
	add.s32 	%r396, %r396, 512;
	add.s64 	%rd126, %rd126, 2048;
	add.s32 	%r394, %r394, 1;
	setp.ne.s32 	%p77, %r394, 0;
	@%p77 bra 	$L__BB2_10;
$L__BB2_11:
	setp.lt.u32 	%p78, %r4, 1536;
	@%p78 bra 	$L__BB2_14;
	mul.wide.u32 	%rd121, %r396, 4;
	add.s64 	%rd127, %rd15, %rd121;
$L__BB2_13:
	// begin inline asm
	ld.global.nc.u32 %r319, [%rd127];
	// end inline asm
	mov.b32 	%f395, %r319;
	add.f32 	%f396, %f509, %f395;
	add.s64 	%rd123, %rd127, 2048;
	// begin inline asm
	ld.global.nc.u32 %r320, [%rd123];
	// end inline asm
	mov.b32 	%f397, %r320;
	add.f32 	%f398, %f396, %f397;
	add.s64 	%rd124, %rd127, 4096;
	// begin inline asm
	ld.global.nc.u32 %r321, [%rd124];
	// end inline asm
	mov.b32 	%f399, %r321;
	add.f32 	%f400, %f398, %f399;
	add.s64 	%rd125, %rd127, 6144;
	// begin inline asm
	ld.global.nc.u32 %r322, [%rd125];
	// end inline asm
	mov.b32 	%f401, %r322;
	add.f32 	%f509, %f400, %f401;
	add.s32 	%r396, %r396, 2048;
	add.s64 	%rd127, %rd127, 8192;
	setp.lt.s32 	%p79, %r396, %r70;
	@%p79 bra 	$L__BB2_13;
$L__BB2_14:
	setp.lt.u32 	%p80, %r70, 512;
	@%p80 bra 	$L__BB2_19;
	// begin inline asm
	mov.u32 %r361, %laneid;
	// end inline asm
	mov.b32 	%r363, %f509;
	mov.b32 	%r364, 1;
	mov.b32 	%r385, 31;
	mov.b32 	%r386, -1;
	// begin inline asm
	shfl.sync.down.b32 %r362, %r363, %r364, %r385, %r386;
	// end inline asm
	setp.gt.s32 	%p104, %r361, 30;
	mov.b32 	%f460, %r362;
	add.f32 	%f461, %f509, %f460;
	selp.f32 	%f462, %f509, %f461, %p104;
	mov.b32 	%r368, %f462;
	mov.b32 	%r369, 2;
	// begin inline asm
	shfl.sync.down.b32 %r367, %r368, %r369, %r385, %r386;
	// end inline asm
	setp.gt.s32 	%p105, %r361, 29;
	mov.b32 	%f463, %r367;
	add.f32 	%f464, %f462, %f463;
	selp.f32 	%f465, %f462, %f464, %p105;
	mov.b32 	%r373, %f465;
	mov.b32 	%r374, 4;
	// begin inline asm
	shfl.sync.down.b32 %r372, %r373, %r374, %r385, %r386;
	// end inline asm
	setp.gt.s32 	%p106, %r361, 27;
	mov.b32 	%f466, %r372;
	add.f32 	%f467, %f465, %f466;
	selp.f32 	%f468, %f465, %f467, %p106;
	mov.b32 	%r378, %f468;
	mov.b32 	%r379, 8;
	// begin inline asm
	shfl.sync.down.b32 %r377, %r378, %r379, %r385, %r386;
	// end inline asm
	setp.gt.s32 	%p107, %r361, 23;
	mov.b32 	%f469, %r377;
	add.f32 	%f470, %f468, %f469;
	selp.f32 	%f471, %f468, %f470, %p107;
	mov.b32 	%r383, %f471;
	mov.b32 	%r384, 16;
	// begin inline asm
	shfl.sync.down.b32 %r382, %r383, %r384, %r385, %r386;
	// end inline asm
	setp.gt.s32 	%p108, %r361, 15;
	mov.b32 	%f472, %r382;
	add.f32 	%f10, %f471, %f472;
	selp.f32 	%f530, %f471, %f10, %p108;
	setp.ne.s32 	%p109, %r361, 0;
	@%p109 bra 	$L__BB2_17;
	shr.u32 	%r387, %r1, 3;
	and.b32  	%r388, %r387, 124;
	mov.u32 	%r389, _ZZN3cub18CUB_300001_SM_10006detail6reduce28DeviceReduceSingleTileKernelINS2_10policy_hubIfjN4cuda3std3__44plusIfEEE10Policy1000EPfPdjS9_dfNS7_10__identityEEEvT0_T1_T2_T3_T4_T6_E12temp_storage;
	add.s32 	%r390, %r389, %r388;
	st.shared.f32 	[%r390+16], %f10;
$L__BB2_17:
	bar.sync 	0;
	setp.ne.s32 	%p110, %r1, 0;
	@%p110 bra 	$L__BB2_74;
	ld.shared.f32 	%f473, [_ZZN3cub18CUB_300001_SM_10006detail6reduce28DeviceReduceSingleTileKernelINS2_10policy_hubIfjN4cuda3std3__44plusIfEEE10Policy1000EPfPdjS9_dfNS7_10__identityEEEvT0_T1_T2_T3_T4_T6_E12temp_storage+20];
	add.f32 	%f474, %f530, %f473;
	ld.shared.f32 	%f475, [_ZZN3cub18CUB_300001_SM_10006detail6reduce28DeviceReduceSingleTileKernelINS2_10policy_hubIfjN4cuda3std3__44plusIfEEE10Policy1000EPfPdjS9_dfNS7_10__identityEEEvT0_T1_T2_T3_T4_T6_E12temp_storage+24];
	add.f32 	%f476, %f474, %f475;
	ld.shared.f32 	%f477, [_ZZN3cub18CUB_300001_SM_10006detail6reduce28DeviceReduceSingleTileKernelINS2_10policy_hubIfjN4cuda3std3__44plusIfEEE10Policy1000EPfPdjS9_dfNS7_10__identityEEEvT0_T1_T2_T3_T4_T6_E12temp_storage+28];
	add.f32 	%f478, %f476, %f477;
	ld.shared.f32 	%f479, [_ZZN3cub18CUB_300001_SM_10006detail6reduce28DeviceReduceSingleTileKernelINS2_10policy_hubIfjN4cuda3std3__44plusIfEEE10Policy1000EPfPdjS9_dfNS7_10__identityEEEvT0_T1_T2_T3_T4_T6_E12temp_storage+32];
	add.f32 	%f480, %f478, %f479;
	ld.shared.f32 	%f481, [_ZZN3cub18CUB_300001_SM_10006detail6reduce28DeviceReduceSingleTileKernelINS2_10policy_hubIfjN4cuda3std3__44plusIfEEE10Policy1000EPfPdjS9_dfNS7_10__identityEEEvT0_T1_T2_T3_T4_T6_E12temp_storage+36];
	add.f32 	%f482, %f480, %f481;
	ld.shared.f32 	%f483, [_ZZN3cub18CUB_300001_SM_10006detail6reduce28DeviceReduceSingleTileKernelINS2_10policy_hubIfjN4cuda3std3__44plusIfEEE10Policy1000EPfPdjS9_dfNS7_10__identityEEEvT0_T1_T2_T3_T4_T6_E12temp_storage+40];
	add.f32 	%f484, %f482, %f483;
	ld.shared.f32 	%f485, [_ZZN3cub18CUB_300001_SM_10006detail6reduce28DeviceReduceSingleTileKernelINS2_10policy_hubIfjN4cuda3std3__44plusIfEEE10Policy1000EPfPdjS9_dfNS7_10__identityEEEvT0_T1_T2_T3_T4_T6_E12temp_storage+44];
	add.f32 	%f486, %f484, %f485;
	ld.shared.f32 	%f487, [_ZZN3cub18CUB_300001_SM_10006detail6reduce28DeviceReduceSingleTileKernelINS2_10policy_hubIfjN4cuda3std3__44plusIfEEE10Policy1000EPfPdjS9_dfNS7_10__identityEEEvT0_T1_T2_T3_T4_T6_E12temp_storage+48];
	add.f32 	%f488, %f486, %f487;
	ld.shared.f32 	%f489, [_ZZN3cub18CUB_300001_SM_10006detail6reduce28DeviceReduceSingleTileKernelINS2_10policy_hubIfjN4cuda3std3__44plusIfEEE10Policy1000EPfPdjS9_dfNS7_10__identityEEEvT0_T1_T2_T3_T4_T6_E12temp_storage+52];
	add.f32 	%f490, %f488, %f489;
	ld.shared.f32 	%f491, [_ZZN3cub18CUB_300001_SM_10006detail6reduce28DeviceReduceSingleTileKernelINS2_10policy_hubIfjN4cuda3std3__44plusIfEEE10Policy1000EPfPdjS9_dfNS7_10__identityEEEvT0_T1_T2_T3_T4_T6_E12temp_storage+56];
	add.f32 	%f492, %f490, %f491;
	ld.shared.f32 	%f493, [_ZZN3cub18CUB_300001_SM_10006detail6reduce28DeviceReduceSingleTileKernelINS2_10policy_hubIfjN4cuda3std3__44plusIfEEE10Policy1000EPfPdjS9_dfNS7_10__identityEEEvT0_T1_T2_T3_T4_T6_E12temp_storage+60];
	add.f32 	%f494, %f492, %f493;
	ld.shared.f32 	%f495, [_ZZN3cub18CUB_300001_SM_10006detail6reduce28DeviceReduceSingleTileKernelINS2_10policy_hubIfjN4cuda3std3__44plusIfEEE10Policy1000EPfPdjS9_dfNS7_10__identityEEEvT0_T1_T2_T3_T4_T6_E12temp_storage+64];
	add.f32 	%f496, %f494, %f495;
	ld.shared.f32 	%f497, [_ZZN3cub18CUB_300001_SM_10006detail6reduce28DeviceReduceSingleTileKernelINS2_10policy_hubIfjN4cuda3std3__44plusIfEEE10Policy1000EPfPdjS9_dfNS7_10__identityEEEvT0_T1_T2_T3_T4_T6_E12temp_storage+68];
	add.f32 	%f498, %f496, %f497;
	ld.shared.f32 	%f499, [_ZZN3cub18CUB_300001_SM_10006detail6reduce28DeviceReduceSingleTileKernelINS2_10policy_hubIfjN4cuda3std3__44plusIfEEE10Policy1000EPfPdjS9_dfNS7_10__identityEEEvT0_T1_T2_T3_T4_T6_E12temp_storage+72];
	add.f32 	%f500, %f498, %f499;
	ld.shared.f32 	%f501, [_ZZN3cub18CUB_300001_SM_10006detail6reduce28DeviceReduceSingleTileKernelINS2_10policy_hubIfjN4cuda3std3__44plusIfEEE10Policy1000EPfPdjS9_dfNS7_10__identityEEEvT0_T1_T2_T3_T4_T6_E12temp_storage+76];
	add.f32 	%f530, %f500, %f501;
	bra.uni 	$L__BB2_74;
$L__BB2_19:
	// begin inline asm
	mov.u32 %r323, %laneid;
	// end inline asm
	and.b32  	%r349, %r1, 992;
	add.s32 	%r350, %r349, 32;
	setp.gt.u32 	%p81, %r350, %r70;
	not.b32 	%r351, %r349;
	add.s32 	%r352, %r70, %r351;
	selp.b32 	%r347, %r352, 31, %p81;
	mov.b32 	%r325, %f509;
	mov.b32 	%r326, 1;
	mov.b32 	%r348, -1;
	// begin inline asm
	shfl.sync.down.b32 %r324, %r325, %r326, %r347, %r348;
	// end inline asm
	setp.lt.s32 	%p82, %r323, %r347;
	mov.b32 	%f402, %r324;
	add.f32 	%f403, %f509, %f402;
	selp.f32 	%f404, %f403, %f509, %p82;
	mov.b32 	%r330, %f404;
	mov.b32 	%r331, 2;
	// begin inline asm
	shfl.sync.down.b32 %r329, %r330, %r331, %r347, %r348;
	// end inline asm
	add.s32 	%r353, %r323, 2;
	setp.gt.s32 	%p83, %r353, %r347;
	mov.b32 	%f405, %r329;
	add.f32 	%f406, %f404, %f405;
	selp.f32 	%f407, %f404, %f406, %p83;
	mov.b32 	%r335, %f407;
	mov.b32 	%r336, 4;
	// begin inline asm
	shfl.sync.down.b32 %r334, %r335, %r336, %r347, %r348;
	// end inline asm
	add.s32 	%r354, %r323, 4;
	setp.gt.s32 	%p84, %r354, %r347;
	mov.b32 	%f408, %r334;
	add.f32 	%f409, %f407, %f408;
	selp.f32 	%f410, %f407, %f409, %p84;
	mov.b32 	%r340, %f410;
	mov.b32 	%r341, 8;
	// begin inline asm
	shfl.sync.down.b32 %r339, %r340, %r341, %r347, %r348;
	// end inline asm
	add.s32 	%r355, %r323, 8;
	setp.gt.s32 	%p85, %r355, %r347;
	mov.b32 	%f411, %r339;
	add.f32 	%f412, %f410, %f411;
	selp.f32 	%f413, %f410, %f412, %p85;
	mov.b32 	%r345, %f413;
	mov.b32 	%r346, 16;
	// begin inline asm
	shfl.sync.down.b32 %r344, %r345, %r346, %r347, %r348;
	// end inline asm
	add.s32 	%r356, %r323, 16;
	setp.gt.s32 	%p86, %r356, %r347;
	mov.b32 	%f414, %r344;
	add.f32 	%f415, %f413, %f414;
	selp.f32 	%f530, %f413, %f415, %p86;
	setp.ne.s32 	%p87, %r323, 0;
	@%p87 bra 	$L__BB2_21;
	shr.u32 	%r357, %r1, 3;
	and.b32  	%r358, %r357, 124;
	mov.u32 	%r359, _ZZN3cub18CUB_300001_SM_10006detail6reduce28DeviceReduceSingleTileKernelINS2_10policy_hubIfjN4cuda3std3__44plusIfEEE10Policy1000EPfPdjS9_dfNS7_10__identityEEEvT0_T1_T2_T3_T4_T6_E12temp_storage;
	add.s32 	%r360, %r359, %r358;
	st.shared.f32 	[%r360+16], %f530;
$L__BB2_21:
	bar.sync 	0;
	setp.ne.s32 	%p88, %r1, 0;
	@%p88 bra 	$L__BB2_74;
	setp.gt.u32 	%p89, %r70, 32;
	ld.shared.f32 	%f416, [_ZZN3cub18CUB_300001_SM_10006detail6reduce28DeviceReduceSingleTileKernelINS2_10policy_hubIfjN4cuda3std3__44plusIfEEE10Policy1000EPfPdjS9_dfNS7_10__identityEEEvT0_T1_T2_T3_T4_T6_E12temp_storage+20];
	add.f32 	%f417, %f530, %f416;
	selp.f32 	%f418, %f417, %f530, %p89;
	setp.gt.u32 	%p90, %r70, 64;
	ld.shared.f32 	%f419, [_ZZN3cub18CUB_300001_SM_10006detail6reduce28DeviceReduceSingleTileKernelINS2_10policy_hubIfjN4cuda3std3__44plusIfEEE10Policy1000EPfPdjS9_dfNS7_10__identityEEEvT0_T1_T2_T3_T4_T6_E12temp_storage+24];
	add.f32 	%f420, %f419, %f418;
	selp.f32 	%f421, %f420, %f418, %p90;
	setp.gt.u32 	%p91, %r70, 96;
	ld.shared.f32 	%f422, [_ZZN3cub18CUB_300001_SM_10006detail6reduce28DeviceReduceSingleTileKernelINS2_10policy_hubIfjN4cuda3std3__44plusIfEEE10Policy1000EPfPdjS9_dfNS7_10__identityEEEvT0_T1_T2_T3_T4_T6_E12temp_storage+28];
	add.f32 	%f423, %f422, %f421;
	selp.f32 	%f424, %f423, %f421, %p91;
	setp.gt.u32 	%p92, %r70, 128;
	ld.shared.f32 	%f425, [_ZZN3cub18CUB_300001_SM_10006detail6reduce28DeviceReduceSingleTileKernelINS2_10policy_hubIfjN4cuda3std3__44plusIfEEE10Policy1000EPfPdjS9_dfNS7_10__identityEEEvT0_T1_T2_T3_T4_T6_E12temp_storage+32];
	add.f32 	%f426, %f425, %f424;
	selp.f32 	%f427, %f426, %f424, %p92;
	setp.gt.u32 	%p93, %r70, 160;
	ld.shared.f32 	%f428, [_ZZN3cub18CUB_300001_SM_10006detail6reduce28DeviceReduceSingleTileKernelINS2_10policy_hubIfjN4cuda3std3__44plusIfEEE10Policy1000EPfPdjS9_dfNS7_10__identityEEEvT0_T1_T2_T3_T4_T6_E12temp_storage+36];
	add.f32 	%f429, %f428, %f427;
	selp.f32 	%f430, %f429, %f427, %p93;
	setp.gt.u32 	%p94, %r70, 192;
	ld.shared.f32 	%f431, [_ZZN3cub18CUB_300001_SM_10006detail6reduce28DeviceReduceSingleTileKernelINS2_10policy_hubIfjN4cuda3std3__44plusIfEEE10Policy1000EPfPdjS9_dfNS7_10__identityEEEvT0_T1_T2_T3_T4_T6_E12temp_storage+40];
	add.f32 	%f432, %f431, %f430;
	selp.f32 	%f433, %f432, %f430, %p94;
	setp.gt.u32 	%p95, %r70, 224;
	ld.shared.f32 	%f434, [_ZZN3cub18CUB_300001_SM_10006detail6reduce28DeviceReduceSingleTileKernelINS2_10policy_hubIfjN4cuda3std3__44plusIfEEE10Policy1000EPfPdjS9_dfNS7_10__identityEEEvT0_T1_T2_T3_T4_T6_E12temp_storage+44];
	add.f32 	%f435, %f434, %f433;
	selp.f32 	%f436, %f435, %f433, %p95;
	setp.gt.u32 	%p96, %r70, 256;
	ld.shared.f32 	%f437, [_ZZN3cub18CUB_300001_SM_10006detail6reduce28DeviceReduceSingleTileKernelINS2_10policy_hubIfjN4cuda3std3__44plusIfEEE10Policy1000EPfPdjS9_dfNS7_10__identityEEEvT0_T1_T2_T3_T4_T6_E12temp_storage+48];
	add.f32 	%f438, %f437, %f436;
	selp.f32 	%f439, %f438, %f436, %p96;
	setp.gt.u32 	%p97, %r70, 288;
	ld.shared.f32 	%f440, [_ZZN3cub18CUB_300001_SM_10006detail6reduce28DeviceReduceSingleTileKernelINS2_10policy_hubIfjN4cuda3std3__44plusIfEEE10Policy1000EPfPdjS9_dfNS7_10__identityEEEvT0_T1_T2_T3_T4_T6_E12temp_storage+52];
	add.f32 	%f441, %f440, %f439;
	selp.f32 	%f442, %f441, %f439, %p97;
	setp.gt.u32 	%p98, %r70, 320;
	ld.shared.f32 	%f443, [_ZZN3cub18CUB_300001_SM_10006detail6reduce28DeviceReduceSingleTileKernelINS2_10policy_hubIfjN4cuda3std3__44plusIfEEE10Policy1000EPfPdjS9_dfNS7_10__identityEEEvT0_T1_T2_T3_T4_T6_E12temp_storage+56];
	add.f32 	%f444, %f443, %f442;
	selp.f32 	%f445, %f444, %f442, %p98;
	setp.gt.u32 	%p99, %r70, 352;
	ld.shared.f32 	%f446, [_ZZN3cub18CUB_300001_SM_10006detail6reduce28DeviceReduceSingleTileKernelINS2_10policy_hubIfjN4cuda3std3__44plusIfEEE10Policy1000EPfPdjS9_dfNS7_10__identityEEEvT0_T1_T2_T3_T4_T6_E12temp_storage+60];
	add.f32 	%f447, %f446, %f445;
	selp.f32 	%f448, %f447, %f445, %p99;
	setp.gt.u32 	%p100, %r70, 384;
	ld.shared.f32 	%f449, [_ZZN3cub18CUB_300001_SM_10006detail6reduce28DeviceReduceSingleTileKernelINS2_10policy_hubIfjN4cuda3std3__44plusIfEEE10Policy1000EPfPdjS9_dfNS7_10__identityEEEvT0_T1_T2_T3_T4_T6_E12temp_storage+64];
	add.f32 	%f450, %f449, %f448;
	selp.f32 	%f451, %f450, %f448, %p100;
	setp.gt.u32 	%p101, %r70, 416;
	ld.shared.f32 	%f452, [_ZZN3cub18CUB_300001_SM_10006detail6reduce28DeviceReduceSingleTileKernelINS2_10policy_hubIfjN4cuda3std3__44plusIfEEE10Policy1000EPfPdjS9_dfNS7_10__identityEEEvT0_T1_T2_T3_T4_T6_E12temp_storage+68];
	add.f32 	%f453, %f452, %f451;
	selp.f32 	%f454, %f453, %f451, %p101;
	setp.gt.u32 	%p102, %r70, 448;
	ld.shared.f32 	%f455, [_ZZN3cub18CUB_300001_SM_10006detail6reduce28DeviceReduceSingleTileKernelINS2_10policy_hubIfjN4cuda3std3__44plusIfEEE10Policy1000EPfPdjS9_dfNS7_10__identityEEEvT0_T1_T2_T3_T4_T6_E12temp_storage+72];
	add.f32 	%f456, %f455, %f454;
	selp.f32 	%f457, %f456, %f454, %p102;
	setp.gt.u32 	%p103, %r70, 480;
	ld.shared.f32 	%f458, [_ZZN3cub18CUB_300001_SM_10006detail6reduce28DeviceReduceSingleTileKernelINS2_10policy_hubIfjN4cuda3std3__44plusIfEEE10Policy1000EPfPdjS9_dfNS7_10__identityEEEvT0_T1_T2_T3_T4_T6_E12temp_storage+76];
	add.f32 	%f459, %f458, %f457;
	selp.f32 	%f530, %f459, %f457, %p103;
	bra.uni 	$L__BB2_74;
$L__BB2_23:
	mov.u32 	%r13, %tid.x;
	shl.b32 	%r14, %r13, 1;
	mul.wide.u32 	%rd89, %r14, 4;
	add.s64 	%rd74, %rd15, %rd89;
	// begin inline asm
	ld.global.nc.u64 %rd73, [%rd74];
	// end inline asm
	mov.b64 	{%r232, %r233}, %rd73;
	mov.b32 	%f280, %r233;
	mov.b32 	%f281, %r232;
	add.s64 	%rd76, %rd74, 4096;
	// begin inline asm
	ld.global.nc.u64 %rd75, [%rd76];
	// end inline asm
	mov.b64 	{%r234, %r235}, %rd75;
	mov.b32 	%f282, %r235;
	mov.b32 	%f283, %r234;
	add.s64 	%rd78, %rd74, 8192;
	// begin inline asm
	ld.global.nc.u64 %rd77, [%rd78];
	// end inline asm
	mov.b64 	{%r236, %r237}, %rd77;
	mov.b32 	%f284, %r237;
	mov.b32 	%f285, %r236;
	add.s64 	%rd80, %rd74, 12288;
	// begin inline asm
	ld.global.nc.u64 %rd79, [%rd80];
	// end inline asm
	mov.b64 	{%r238, %r239}, %rd79;
	mov.b32 	%f286, %r239;
	mov.b32 	%f287, %r238;
	add.s64 	%rd82, %rd74, 16384;
	// begin inline asm
	ld.global.nc.u64 %rd81, [%rd82];
	// end inline asm
	mov.b64 	{%r240, %r241}, %rd81;
	mov.b32 	%f288, %r241;
	mov.b32 	%f289, %r240;
	add.s64 	%rd84, %rd74, 20480;
	// begin inline asm
	ld.global.nc.u64 %rd83, [%rd84];
	// end inline asm
	mov.b64 	{%r242, %r243}, %rd83;
	mov.b32 	%f290, %r243;
	mov.b32 	%f291, %r242;
	add.s64 	%rd86, %rd74, 24576;
	// begin inline asm
	ld.global.nc.u64 %rd85, [%rd86];
	// end inline asm
	mov.b64 	{%r244, %r245}, %rd85;
	mov.b32 	%f292, %r245;
	mov.b32 	%f293, %r244;
	add.s64 	%rd88, %rd74, 28672;
	// begin inline asm
	ld.global.nc.u64 %rd87, [%rd88];
	// end inline asm
	mov.b64 	{%r246, %r247}, %rd87;
	mov.b32 	%f294, %r247;
	mov.b32 	%f295, %r246;
	add.f32 	%f296, %f281, %f280;
	add.f32 	%f297, %f283, %f282;
	add.f32 	%f298, %f285, %f284;
	add.f32 	%f299, %f287, %f286;
	add.f32 	%f300, %f289, %f288;
	add.f32 	%f301, %f291, %f290;
	add.f32 	%f302, %f293, %f292;
	add.f32 	%f303, %f295, %f294;
	add.f32 	%f304, %f296, %f297;
	add.f32 	%f305, %f298, %f299;
	add.f32 	%f306, %f300, %f301;
	add.f32 	%f307, %f302, %f303;
	add.f32 	%f308, %f304, %f305;
	add.f32 	%f309, %f306, %f307;
	add.f32 	%f516, %f308, %f309;
	add.s32 	%r15, %r70, -8192;
	setp.lt.u32 	%p58, %r15, 8192;
	mov.b32 	%r399, 8192;
	@%p58 bra 	$L__BB2_27;
	mov.b32 	%r399, 8192;
$L__BB2_25:
	add.s32 	%r249, %r399, %r14;
	mul.wide.u32 	%rd106, %r249, 4;
	add.s64 	%rd91, %rd15, %rd106;
	// begin inline asm
	ld.global.nc.u64 %rd90, [%rd91];
	// end inline asm
	mov.b64 	{%r250, %r251}, %rd90;
	mov.b32 	%f310, %r251;
	mov.b32 	%f311, %r250;
	add.s64 	%rd93, %rd91, 4096;
	// begin inline asm
	ld.global.nc.u64 %rd92, [%rd93];
	// end inline asm
	mov.b64 	{%r252, %r253}, %rd92;
	mov.b32 	%f312, %r253;
	mov.b32 	%f313, %r252;
	add.s64 	%rd95, %rd91, 8192;
	// begin inline asm
	ld.global.nc.u64 %rd94, [%rd95];
	// end inline asm
	mov.b64 	{%r254, %r255}, %rd94;
	mov.b32 	%f314, %r255;
	mov.b32 	%f315, %r254;
	add.s64 	%rd97, %rd91, 12288;
	// begin inline asm
	ld.global.nc.u64 %rd96, [%rd97];
	// end inline asm
	mov.b64 	{%r256, %r257}, %rd96;
	mov.b32 	%f316, %r257;
	mov.b32 	%f317, %r256;
	add.s64 	%rd99, %rd91, 16384;
	// begin inline asm
	ld.global.nc.u64 %rd98, [%rd99];
	// end inline asm
	mov.b64 	{%r258, %r259}, %rd98;
	mov.b32 	%f318, %r259;
	mov.b32 	%f319, %r258;
	add.s64 	%rd101, %rd91, 20480;
	// begin inline asm
	ld.global.nc.u64 %rd100, [%rd101];
	// end inline asm
	mov.b64 	{%r260, %r261}, %rd100;
	mov.b32 	%f320, %r261;
	mov.b32 	%f321, %r260;
	add.s64 	%rd103, %rd91, 24576;
	// begin inline asm
	ld.global.nc.u64 %rd102, [%rd103];
	// end inline asm
	mov.b64 	{%r262, %r263}, %rd102;
	mov.b32 	%f322, %r263;
	mov.b32 	%f323, %r262;
	add.s64 	%rd105, %rd91, 28672;
	// begin inline asm
	ld.global.nc.u64 %rd104, [%rd105];
	// end inline asm
	mov.b64 	{%r264, %r265}, %rd104;
	mov.b32 	%f324, %r265;
	mov.b32 	%f325, %r264;
	add.f32 	%f326, %f516, %f311;
	add.f32 	%f327, %f310, %f313;
	add.f32 	%f328, %f312, %f315;
	add.f32 	%f329, %f314, %f317;
	add.f32 	%f330, %f316, %f319;
	add.f32 	%f331, %f318, %f321;
	add.f32 	%f332, %f320, %f323;
	add.f32 	%f333, %f322, %f325;
	add.f32 	%f334, %f326, %f327;
	add.f32 	%f335, %f328, %f329;
	add.f32 	%f336, %f330, %f331;
	add.f32 	%f337, %f332, %f333;
	add.f32 	%f338, %f334, %f335;
	add.f32 	%f339, %f336, %f337;
	add.f32 	%f340, %f338, %f339;
	add.f32 	%f516, %f340, %f324;
	sub.s32 	%r266, %r70, %r399;
	setp.lt.u32 	%p59, %r266, 8192;
	@%p59 bra 	$L__BB2_35;
	add.s32 	%r399, %r399, 8192;
	setp.le.u32 	%p60, %r399, %r15;
	@%p60 bra 	$L__BB2_25;
$L__BB2_27:
	setp.le.u32 	%p61, %r70, %r399;
	@%p61 bra 	$L__BB2_35;
	sub.s32 	%r19, %r70, %r399;
	setp.ge.s32 	%p62, %r13, %r19;
	@%p62 bra 	$L__BB2_35;
	not.b32 	%r267, %r13;
	add.s32 	%r268, %r70, %r267;
	sub.s32 	%r20, %r268, %r399;
	and.b32  	%r269, %r20, 1536;
	setp.eq.s32 	%p63, %r269, 1536;
	mov.u32 	%r403, %r13;
	@%p63 bra 	$L__BB2_32;
	add.s32 	%r401, %r13, %r399;
	shr.u32 	%r270, %r20, 9;
	add.s32 	%r271, %r270, 1;
	and.b32  	%r272, %r271, 3;
	neg.s32 	%r400, %r272;
	mov.u32 	%r403, %r13;
$L__BB2_31:
	.pragma "nounroll";
	mul.wide.u32 	%rd108, %r401, 4;
	add.s64 	%rd107, %rd15, %rd108;
	// begin inline asm
	ld.global.nc.u32 %r273, [%rd107];
	// end inline asm
	mov.b32 	%f342, %r273;
	add.f32 	%f516, %f516, %f342;
	add.s32 	%r403, %r403, 512;
	add.s32 	%r401, %r401, 512;
	add.s32 	%r400, %r400, 1;
	setp.ne.s32 	%p64, %r400, 0;
	@%p64 bra 	$L__BB2_31;
$L__BB2_32:
	setp.lt.u32 	%p65, %r20, 1536;
	@%p65 bra 	$L__BB2_35;
	add.s32 	%r405, %r403, 1024;
	add.s32 	%r404, %r403, %r399;
$L__BB2_34:
	mul.wide.u32 	%rd113, %r404, 4;
	add.s64 	%rd109, %rd15, %rd113;
	// begin inline asm
	ld.global.nc.u32 %r274, [%rd109];
	// end inline asm
	mov.b32 	%f343, %r274;
	add.f32 	%f344, %f516, %f343;
	add.s32 	%r278, %r404, 512;
	mul.wide.u32 	%rd114, %r278, 4;
	add.s64 	%rd110, %rd15, %rd114;
	// begin inline asm
	ld.global.nc.u32 %r275, [%rd110];
	// end inline asm
	mov.b32 	%f345, %r275;
	add.f32 	%f346, %f344, %f345;
	add.s32 	%r279, %r404, 1024;
	mul.wide.u32 	%rd115, %r279, 4;
	add.s64 	%rd111, %rd15, %rd115;
	// begin inline asm
	ld.global.nc.u32 %r276, [%rd111];
	// end inline asm
	mov.b32 	%f347, %r276;
	add.f32 	%f348, %f346, %f347;
	add.s32 	%r280, %r404, 1536;
	mul.wide.u32 	%rd116, %r280, 4;
	add.s64 	%rd112, %rd15, %rd116;
	// begin inline asm
	ld.global.nc.u32 %r277, [%rd112];
	// end inline asm
	mov.b32 	%f349, %r277;
	add.f32 	%f516, %f348, %f349;
	add.s32 	%r34, %r405, 2048;
	add.s32 	%r281, %r405, 1024;
	add.s32 	%r404, %r404, 2048;
	setp.lt.s32 	%p66, %r281, %r19;
	mov.u32 	%r405, %r34;
	@%p66 bra 	$L__BB2_34;
$L__BB2_35:
	// begin inline asm
	mov.u32 %r282, %laneid;
	// end inline asm
	mov.b32 	%r284, %f516;
	mov.b32 	%r285, 1;
	mov.b32 	%r306, 31;
	mov.b32 	%r307, -1;
	// begin inline asm
	shfl.sync.down.b32 %r283, %r284, %r285, %r306, %r307;
	// end inline asm
	setp.gt.s32 	%p67, %r282, 30;
	mov.b32 	%f350, %r283;
	add.f32 	%f351, %f516, %f350;
	selp.f32 	%f352, %f516, %f351, %p67;
	mov.b32 	%r289, %f352;
	mov.b32 	%r290, 2;
	// begin inline asm
	shfl.sync.down.b32 %r288, %r289, %r290, %r306, %r307;
	// end inline asm
	setp.gt.s32 	%p68, %r282, 29;
	mov.b32 	%f353, %r288;
	add.f32 	%f354, %f352, %f353;
	selp.f32 	%f355, %f352, %f354, %p68;
	mov.b32 	%r294, %f355;
	mov.b32 	%r295, 4;
	// begin inline asm
	shfl.sync.down.b32 %r293, %r294, %r295, %r306, %r307;
	// end inline asm
	setp.gt.s32 	%p69, %r282, 27;
	mov.b32 	%f356, %r293;
	add.f32 	%f357, %f355, %f356;
	selp.f32 	%f358, %f355, %f357, %p69;
	mov.b32 	%r299, %f358;
	mov.b32 	%r300, 8;
	// begin inline asm
	shfl.sync.down.b32 %r298, %r299, %r300, %r306, %r307;
	// end inline asm
	setp.gt.s32 	%p70, %r282, 23;
	mov.b32 	%f359, %r298;
	add.f32 	%f360, %f358, %f359;
	selp.f32 	%f361, %f358, %f360, %p70;
	mov.b32 	%r304, %f361;
	mov.b32 	%r305, 16;
	// begin inline asm
	shfl.sync.down.b32 %r303, %r304, %r305, %r306, %r307;
	// end inline asm
	setp.gt.s32 	%p71, %r282, 15;
	mov.b32 	%f362, %r303;
	add.f32 	%f26, %f361, %f362;
	selp.f32 	%f530, %f361, %f26, %p71;
	setp.ne.s32 	%p72, %r282, 0;
	@%p72 bra 	$L__BB2_37;
	shr.u32 	%r308, %r13, 3;
	and.b32  	%r309, %r308, 124;
	mov.u32 	%r310, _ZZN3cub18CUB_300001_SM_10006detail6reduce28DeviceReduceSingleTileKernelINS2_10policy_hubIfjN4cuda3std3__44plusIfEEE10Policy1000EPfPdjS9_dfNS7_10__identityEEEvT0_T1_T2_T3_T4_T6_E12temp_storage;
	add.s32 	%r311, %r310, %r309;
	st.shared.f32 	[%r311+16], %f26;
$L__BB2_37:
	bar.sync 	0;
	setp.ne.s32 	%p73, %r13, 0;
	@%p73 bra 	$L__BB2_74;
	ld.shared.f32 	%f363, [_ZZN3cub18CUB_300001_SM_10006detail6reduce28DeviceReduceSingleTileKernelINS2_10policy_hubIfjN4cuda3std3__44plusIfEEE10Policy1000EPfPdjS9_dfNS7_10__identityEEEvT0_T1_T2_T3_T4_T6_E12temp_storage+20];
	add.f32 	%f364, %f530, %f363;
	ld.shared.f32 	%f365, [_ZZN3cub18CUB_300001_SM_10006detail6reduce28DeviceReduceSingleTileKernelINS2_10policy_hubIfjN4cuda3std3__44plusIfEEE10Policy1000EPfPdjS9_dfNS7_10__identityEEEvT0_T1_T2_T3_T4_T6_E12temp_storage+24];
	add.f32 	%f366, %f364, %f365;
	ld.shared.f32 	%f367, [_ZZN3cub18CUB_300001_SM_10006detail6reduce28DeviceReduceSingleTileKernelINS2_10policy_hubIfjN4cuda3std3__44plusIfEEE10Policy1000EPfPdjS9_dfNS7_10__identityEEEvT0_T1_T2_T3_T4_T6_E12temp_storage+28];
	add.f32 	%f368, %f366, %f367;
	ld.shared.f32 	%f369, [_ZZN3cub18CUB_300001_SM_10006detail6reduce28DeviceReduceSingleTileKernelINS2_10policy_hubIfjN4cuda3std3__44plusIfEEE10Policy1000EPfPdjS9_dfNS7_10__identityEEEvT0_T1_T2_T3_T4_T6_E12temp_storage+32];
	add.f32 	%f370, %f368, %f369;
	ld.shared.f32 	%f371, [_ZZN3cub18CUB_300001_SM_10006detail6reduce28DeviceReduceSingleTileKernelINS2_10policy_hubIfjN4cuda3std3__44plusIfEEE10Policy1000EPfPdjS9_dfNS7_10__identityEEEvT0_T1_T2_T3_T4_T6_E12temp_storage+36];
	add.f32 	%f372, %f370, %f371;
	ld.shared.f32 	%f373, [_ZZN3cub18CUB_300001_SM_10006detail6reduce28DeviceReduceSingleTileKernelINS2_10policy_hubIfjN4cuda3std3__44plusIfEEE10Policy1000EPfPdjS9_dfNS7_10__identityEEEvT0_T1_T2_T3_T4_T6_E12temp_storage+40];
	add.f32 	%f374, %f372, %f373;
	ld.shared.f32 	%f375, [_ZZN3cub18CUB_300001_SM_10006detail6reduce28DeviceReduceSingleTileKernelINS2_10policy_hubIfjN4cuda3std3__44plusIfEEE10Policy1000EPfPdjS9_dfNS7_10__identityEEEvT0_T1_T2_T3_T4_T6_E12temp_storage+44];
	add.f32 	%f376, %f374, %f375;
	ld.shared.f32 	%f377, [_ZZN3cub18CUB_300001_SM_10006detail6reduce28DeviceReduceSingleTileKernelINS2_10policy_hubIfjN4cuda3std3__44plusIfEEE10Policy1000EPfPdjS9_dfNS7_10__identityEEEvT0_T1_T2_T3_T4_T6_E12temp_storage+48];
	add.f32 	%f378, %f376, %f377;
	ld.shared.f32 	%f379, [_ZZN3cub18CUB_300001_SM_10006detail6reduce28DeviceReduceSingleTileKernelINS2_10policy_hubIfjN4cuda3std3__44plusIfEEE10Policy1000EPfPdjS9_dfNS7_10__identityEEEvT0_T1_T2_T3_T4_T6_E12temp_storage+52];
	add.f32 	%f380, %f378, %f379;
	ld.shared.f32 	%f381, [_ZZN3cub18CUB_300001_SM_10006detail6reduce28DeviceReduceSingleTileKernelINS2_10policy_hubIfjN4cuda3std3__44plusIfEEE10Policy1000EPfPdjS9_dfNS7_10__identityEEEvT0_T1_T2_T3_T4_T6_E12temp_storage+56];
	add.f32 	%f382, %f380, %f381;
	ld.shared.f32 	%f383, [_ZZN3cub18CUB_300001_SM_10006detail6reduce28DeviceReduceSingleTileKernelINS2_10policy_hubIfjN4cuda3std3__44plusIfEEE10Policy1000EPfPdjS9_dfNS7_10__identityEEEvT0_T1_T2_T3_T4_T6_E12temp_storage+60];
	add.f32 	%f384, %f382, %f383;
	ld.shared.f32 	%f385, [_ZZN3cub18CUB_300001_SM_10006detail6reduce28DeviceReduceSingleTileKernelINS2_10policy_hubIfjN4cuda3std3__44plusIfEEE10Policy1000EPfPdjS9_dfNS7_10__identityEEEvT0_T1_T2_T3_T4_T6_E12temp_storage+64];
	add.f32 	%f386, %f384, %f385;
	ld.shared.f32 	%f387, [_ZZN3cub18CUB_300001_SM_10006detail6reduce28DeviceReduceSingleTileKernelINS2_10policy_hubIfjN4cuda3std3__44plusIfEEE10Policy1000EPfPdjS9_dfNS7_10__identityEEEvT0_T1_T2_T3_T4_T6_E12temp_storage+68];
	add.f32 	%f388, %f386, %f387;
	ld.shared.f32 	%f389, [_ZZN3cub18CUB_300001_SM_10006detail6reduce28DeviceReduceSingleTileKernelINS2_10policy_hubIfjN4cuda3std3__44plusIfEEE10Policy1000EPfPdjS9_dfNS7_10__identityEEEvT0_T1_T2_T3_T4_T6_E12temp_storage+72];
	add.f32 	%f390, %f388, %f389;
	ld.shared.f32 	%f391, [_ZZN3cub18CUB_300001_SM_10006detail6reduce28DeviceReduceSingleTileKernelINS2_10policy_hubIfjN4cuda3std3__44plusIfEEE10Policy1000EPfPdjS9_dfNS7_10__identityEEEvT0_T1_T2_T3_T4_T6_E12temp_storage+76];
	add.f32 	%f530, %f390, %f391;
	bra.uni 	$L__BB2_74;
$L__BB2_39:
	setp.gt.u32 	%p3, %r70, 8191;
	@%p3 bra 	$L__BB2_58;
	mov.u32 	%r36, %tid.x;
	setp.ge.u32 	%p20, %r36, %r70;
	mov.f32 	%f522, 0f00000000;
	mov.u32 	%r409, %r36;
	@%p20 bra 	$L__BB2_42;
	mul.wide.u32 	%rd65, %r36, 4;
	add.s64 	%rd64, %rd15, %rd65;
	// begin inline asm
	ld.global.nc.u32 %r152, [%rd64];
	// end inline asm
	mov.b32 	%f522, %r152;
	add.s32 	%r409, %r36, 512;
$L__BB2_42:
	setp.ge.u32 	%p21, %r409, %r70;
	@%p21 bra 	$L__BB2_49;
	not.b32 	%r153, %r409;
	add.s32 	%r39, %r70, %r153;
	and.b32  	%r154, %r39, 1536;
	setp.eq.s32 	%p22, %r154, 1536;
	@%p22 bra 	$L__BB2_46;
	mul.wide.u32 	%rd66, %r409, 4;
	add.s64 	%rd128, %rd15, %rd66;
	shr.u32 	%r155, %r39, 9;
	add.s32 	%r156, %r155, 1;
	and.b32  	%r157, %r156, 3;
	neg.s32 	%r407, %r157;
$L__BB2_45:
	.pragma "nounroll";
	// begin inline asm
	ld.global.nc.u32 %r158, [%rd128];
	// end inline asm
	mov.b32 	%f172, %r158;
	add.f32 	%f522, %f522, %f172;
	add.s32 	%r409, %r409, 512;
	add.s64 	%rd128, %rd128, 2048;
	add.s32 	%r407, %r407, 1;
	setp.ne.s32 	%p23, %r407, 0;
	@%p23 bra 	$L__BB2_45;
$L__BB2_46:
	setp.lt.u32 	%p24, %r39, 1536;
	@%p24 bra 	$L__BB2_49;
	mul.wide.u32 	%rd68, %r409, 4;
	add.s64 	%rd129, %rd15, %rd68;
$L__BB2_48:
	// begin inline asm
	ld.global.nc.u32 %r159, [%rd129];
	// end inline asm
	mov.b32 	%f173, %r159;
	add.f32 	%f174, %f522, %f173;
	add.s64 	%rd70, %rd129, 2048;
	// begin inline asm
	ld.global.nc.u32 %r160, [%rd70];
	// end inline asm
	mov.b32 	%f175, %r160;
	add.f32 	%f176, %f174, %f175;
	add.s64 	%rd71, %rd129, 4096;
	// begin inline asm
	ld.global.nc.u32 %r161, [%rd71];
	// end inline asm
	mov.b32 	%f177, %r161;
	add.f32 	%f178, %f176, %f177;
	add.s64 	%rd72, %rd129, 6144;
	// begin inline asm
	ld.global.nc.u32 %r162, [%rd72];
	// end inline asm
	mov.b32 	%f179, %r162;
	add.f32 	%f522, %f178, %f179;
	add.s32 	%r409, %r409, 2048;
	add.s64 	%rd129, %rd129, 8192;
	setp.lt.s32 	%p25, %r409, %r70;
	@%p25 bra 	$L__BB2_48;
$L__BB2_49:
	setp.lt.u32 	%p26, %r70, 512;
	@%p26 bra 	$L__BB2_54;
	// begin inline asm
	mov.u32 %r201, %laneid;
	// end inline asm
	mov.b32 	%r203, %f522;
	mov.b32 	%r204, 1;
	mov.b32 	%r225, 31;
	mov.b32 	%r226, -1;
	// begin inline asm
	shfl.sync.down.b32 %r202, %r203, %r204, %r225, %r226;
	// end inline asm
	setp.gt.s32 	%p50, %r201, 30;
	mov.b32 	%f238, %r202;
	add.f32 	%f239, %f522, %f238;
	selp.f32 	%f240, %f522, %f239, %p50;
	mov.b32 	%r208, %f240;
	mov.b32 	%r209, 2;
	// begin inline asm
	shfl.sync.down.b32 %r207, %r208, %r209, %r225, %r226;
	// end inline asm
	setp.gt.s32 	%p51, %r201, 29;
	mov.b32 	%f241, %r207;
	add.f32 	%f242, %f240, %f241;
	selp.f32 	%f243, %f240, %f242, %p51;
	mov.b32 	%r213, %f243;
	mov.b32 	%r214, 4;
	// begin inline asm
	shfl.sync.down.b32 %r212, %r213, %r214, %r225, %r226;
	// end inline asm
	setp.gt.s32 	%p52, %r201, 27;
	mov.b32 	%f244, %r212;
	add.f32 	%f245, %f243, %f244;
	selp.f32 	%f246, %f243, %f245, %p52;
	mov.b32 	%r218, %f246;
	mov.b32 	%r219, 8;
	// begin inline asm
	shfl.sync.down.b32 %r217, %r218, %r219, %r225, %r226;
	// end inline asm
	setp.gt.s32 	%p53, %r201, 23;
	mov.b32 	%f247, %r217;
	add.f32 	%f248, %f246, %f247;
	selp.f32 	%f249, %f246, %f248, %p53;
	mov.b32 	%r223, %f249;
	mov.b32 	%r224, 16;
	// begin inline asm
	shfl.sync.down.b32 %r222, %r223, %r224, %r225, %r226;
	// end inline asm
	setp.gt.s32 	%p54, %r201, 15;
	mov.b32 	%f250, %r222;
	add.f32 	%f38, %f249, %f250;
	selp.f32 	%f530, %f249, %f38, %p54;
	setp.ne.s32 	%p55, %r201, 0;
	@%p55 bra 	$L__BB2_52;
	shr.u32 	%r227, %r36, 3;
	and.b32  	%r228, %r227, 124;
	mov.u32 	%r229, _ZZN3cub18CUB_300001_SM_10006detail6reduce28DeviceReduceSingleTileKernelINS2_10policy_hubIfjN4cuda3std3__44plusIfEEE10Policy1000EPfPdjS9_dfNS7_10__identityEEEvT0_T1_T2_T3_T4_T6_E12temp_storage;
	add.s32 	%r230, %r229, %r228;
	st.shared.f32 	[%r230+16], %f38;
$L__BB2_52:
	bar.sync 	0;
	setp.ne.s32 	%p56, %r36, 0;
	@%p56 bra 	$L__BB2_74;
	ld.shared.f32 	%f251, [_ZZN3cub18CUB_300001_SM_10006detail6reduce28DeviceReduceSingleTileKernelINS2_10policy_hubIfjN4cuda3std3__44plusIfEEE10Policy1000EPfPdjS9_dfNS7_10__identityEEEvT0_T1_T2_T3_T4_T6_E12temp_storage+20];
	add.f32 	%f252, %f530, %f251;
	ld.shared.f32 	%f253, [_ZZN3cub18CUB_300001_SM_10006detail6reduce28DeviceReduceSingleTileKernelINS2_10policy_hubIfjN4cuda3std3__44plusIfEEE10Policy1000EPfPdjS9_dfNS7_10__identityEEEvT0_T1_T2_T3_T4_T6_E12temp_storage+24];
	add.f32 	%f254, %f252, %f253;
	ld.shared.f32 	%f255, [_ZZN3cub18CUB_300001_SM_10006detail6reduce28DeviceReduceSingleTileKernelINS2_10policy_hubIfjN4cuda3std3__44plusIfEEE10Policy1000EPfPdjS9_dfNS7_10__identityEEEvT0_T1_T2_T3_T4_T6_E12temp_storage+28];
	add.f32 	%f256, %f254, %f255;
	ld.shared.f32 	%f257, [_ZZN3cub18CUB_300001_SM_10006detail6reduce28DeviceReduceSingleTileKernelINS2_10policy_hubIfjN4cuda3std3__44plusIfEEE10Policy1000EPfPdjS9_dfNS7_10__identityEEEvT0_T1_T2_T3_T4_T6_E12temp_storage+32];
	add.f32 	%f258, %f256, %f257;
	ld.shared.f32 	%f259, [_ZZN3cub18CUB_300001_SM_10006detail6reduce28DeviceReduceSingleTileKernelINS2_10policy_hubIfjN4cuda3std3__44plusIfEEE10Policy1000EPfPdjS9_dfNS7_10__identityEEEvT0_T1_T2_T3_T4_T6_E12temp_storage+36];
	add.f32 	%f260, %f258, %f259;
	ld.shared.f32 	%f261, [_ZZN3cub18CUB_300001_SM_10006detail6reduce28DeviceReduceSingleTileKernelINS2_10policy_hubIfjN4cuda3std3__44plusIfEEE10Policy1000EPfPdjS9_dfNS7_10__identityEEEvT0_T1_T2_T3_T4_T6_E12temp_storage+40];
	add.f32 	%f262, %f260, %f261;
	ld.shared.f32 	%f263, [_ZZN3cub18CUB_300001_SM_10006detail6reduce28DeviceReduceSingleTileKernelINS2_10policy_hubIfjN4cuda3std3__44plusIfEEE10Policy1000EPfPdjS9_dfNS7_10__identityEEEvT0_T1_T2_T3_T4_T6_E12temp_storage+44];
	add.f32 	%f264, %f262, %f263;
	ld.shared.f32 	%f265, [_ZZN3cub18CUB_300001_SM_10006detail6reduce28DeviceReduceSingleTileKernelINS2_10policy_hubIfjN4cuda3std3__44plusIfEEE10Policy1000EPfPdjS9_dfNS7_10__identityEEEvT0_T1_T2_T3_T4_T6_E12temp_storage+48];
	add.f32 	%f266, %f264, %f265;
	ld.shared.f32 	%f267, [_ZZN3cub18CUB_300001_SM_10006detail6reduce28DeviceReduceSingleTileKernelINS2_10policy_hubIfjN4cuda3std3__44plusIfEEE10Policy1000EPfPdjS9_dfNS7_10__identityEEEvT0_T1_T2_T3_T4_T6_E12temp_storage+52];
	add.f32 	%f268, %f266, %f267;
	ld.shared.f32 	%f269, [_ZZN3cub18CUB_300001_SM_10006detail6reduce28DeviceReduceSingleTileKernelINS2_10policy_hubIfjN4cuda3std3__44plusIfEEE10Policy1000EPfPdjS9_dfNS7_10__identityEEEvT0_T1_T2_T3_T4_T6_E12temp_storage+56];
	add.f32 	%f270, %f268, %f269;
	ld.shared.f32 	%f271, [_ZZN3cub18CUB_300001_SM_10006detail6reduce28DeviceReduceSingleTileKernelINS2_10policy_hubIfjN4cuda3std3__44plusIfEEE10Policy1000EPfPdjS9_dfNS7_10__identityEEEvT0_T1_T2_T3_T4_T6_E12temp_storage+60];
	add.f32 	%f272, %f270, %f271;
	ld.shared.f32 	%f273, [_ZZN3cub18CUB_300001_SM_10006detail6reduce28DeviceReduceSingleTileKernelINS2_10policy_hubIfjN4cuda3std3__44plusIfEEE10Policy1000EPfPdjS9_dfNS7_10__identityEEEvT0_T1_T2_T3_T4_T6_E12temp_storage+64];
	add.f32 	%f274, %f272, %f273;
	ld.shared.f32 	%f275, [_ZZN3cub18CUB_300001_SM_10006detail6reduce28DeviceReduceSingleTileKernelINS2_10policy_hubIfjN4cuda3std3__44plusIfEEE10Policy1000EPfPdjS9_dfNS7_10__identityEEEvT0_T1_T2_T3_T4_T6_E12temp_storage+68];
	add.f32 	%f276, %f274, %f275;
	ld.shared.f32 	%f277, [_ZZN3cub18CUB_300001_SM_10006detail6reduce28DeviceReduceSingleTileKernelINS2_10policy_hubIfjN4cuda3std3__44plusIfEEE10Policy1000EPfPdjS9_dfNS7_10__identityEEEvT0_T1_T2_T3_T4_T6_E12temp_storage+72];
	add.f32 	%f278, %f276, %f277;
	ld.shared.f32 	%f279, [_ZZN3cub18CUB_300001_SM_10006detail6reduce28DeviceReduceSingleTileKernelINS2_10policy_hubIfjN4cuda3std3__44plusIfEEE10Policy1000EPfPdjS9_dfNS7_10__identityEEEvT0_T1_T2_T3_T4_T6_E12temp_storage+76];
	add.f32 	%f530, %f278, %f279;
	bra.uni 	$L__BB2_74;
$L__BB2_54:
	// begin inline asm
	mov.u32 %r163, %laneid;
	// end inline asm
	and.b32  	%r189, %r36, 992;
	add.s32 	%r190, %r189, 32;
	setp.gt.u32 	%p27, %r190, %r70;
	not.b32 	%r191, %r189;
	add.s32 	%r192, %r70, %r191;
	selp.b32 	%r187, %r192, 31, %p27;
	mov.b32 	%r165, %f522;
	mov.b32 	%r166, 1;
	mov.b32 	%r188, -1;
	// begin inline asm
	shfl.sync.down.b32 %r164, %r165, %r166, %r187, %r188;
	// end inline asm
	setp.lt.s32 	%p28, %r163, %r187;
	mov.b32 	%f180, %r164;
	add.f32 	%f181, %f522, %f180;
	selp.f32 	%f182, %f181, %f522, %p28;
	mov.b32 	%r170, %f182;
	mov.b32 	%r171, 2;
	// begin inline asm
	shfl.sync.down.b32 %r169, %r170, %r171, %r187, %r188;
	// end inline asm
	add.s32 	%r193, %r163, 2;
	setp.gt.s32 	%p29, %r193, %r187;
	mov.b32 	%f183, %r169;
	add.f32 	%f184, %f182, %f183;
	selp.f32 	%f185, %f182, %f184, %p29;
	mov.b32 	%r175, %f185;
	mov.b32 	%r176, 4;
	// begin inline asm
	shfl.sync.down.b32 %r174, %r175, %r176, %r187, %r188;
	// end inline asm
	add.s32 	%r194, %r163, 4;
	setp.gt.s32 	%p30, %r194, %r187;
	mov.b32 	%f186, %r174;
	add.f32 	%f187, %f185, %f186;
	selp.f32 	%f188, %f185, %f187, %p30;
	mov.b32 	%r180, %f188;
	mov.b32 	%r181, 8;
	// begin inline asm
	shfl.sync.down.b32 %r179, %r180, %r181, %r187, %r188;
	// end inline asm
	add.s32 	%r195, %r163, 8;
	setp.gt.s32 	%p31, %r195, %r187;
	mov.b32 	%f189, %r179;
	add.f32 	%f190, %f188, %f189;
	selp.f32 	%f191, %f188, %f190, %p31;
	mov.b32 	%r185, %f191;
	mov.b32 	%r186, 16;
	// begin inline asm
	shfl.sync.down.b32 %r184, %r185, %r186, %r187, %r188;
	// end inline asm
	add.s32 	%r196, %r163, 16;
	setp.gt.s32 	%p32, %r196, %r187;
	mov.b32 	%f192, %r184;
	add.f32 	%f193, %f191, %f192;
	selp.f32 	%f530, %f191, %f193, %p32;
	setp.ne.s32 	%p33, %r163, 0;
	@%p33 bra 	$L__BB2_56;
	shr.u32 	%r197, %r36, 3;
	and.b32  	%r198, %r197, 124;
	mov.u32 	%r199, _ZZN3cub18CUB_300001_SM_10006detail6reduce28DeviceReduceSingleTileKernelINS2_10policy_hubIfjN4cuda3std3__44plusIfEEE10Policy1000EPfPdjS9_dfNS7_10__identityEEEvT0_T1_T2_T3_T4_T6_E12temp_storage;
	add.s32 	%r200, %r199, %r198;
	st.shared.f32 	[%r200+16], %f530;
$L__BB2_56:
	bar.sync 	0;
	setp.ne.s32 	%p34, %r36, 0;
	@%p34 bra 	$L__BB2_74;
	setp.gt.u32 	%p35, %r70, 32;
	ld.shared.f32 	%f194, [_ZZN3cub18CUB_300001_SM_10006detail6reduce28DeviceReduceSingleTileKernelINS2_10policy_hubIfjN4cuda3std3__44plusIfEEE10Policy1000EPfPdjS9_dfNS7_10__identityEEEvT0_T1_T2_T3_T4_T6_E12temp_storage+20];
	add.f32 	%f195, %f530, %f194;
	selp.f32 	%f196, %f195, %f530, %p35;
	setp.gt.u32 	%p36, %r70, 64;
	ld.shared.f32 	%f197, [_ZZN3cub18CUB_300001_SM_10006detail6reduce28DeviceReduceSingleTileKernelINS2_10policy_hubIfjN4cuda3std3__44plusIfEEE10Policy1000EPfPdjS9_dfNS7_10__identityEEEvT0_T1_T2_T3_T4_T6_E12temp_storage+24];
	add.f32 	%f198, %f197, %f196;
	selp.f32 	%f199, %f198, %f196, %p36;
	setp.gt.u32 	%p37, %r70, 96;
	ld.shared.f32 	%f200, [_ZZN3cub18CUB_300001_SM_10006detail6reduce28DeviceReduceSingleTileKernelINS2_10policy_hubIfjN4cuda3std3__44plusIfEEE10Policy1000EPfPdjS9_dfNS7_10__identityEEEvT0_T1_T2_T3_T4_T6_E12temp_storage+28];
	add.f32 	%f201, %f200, %f199;
	selp.f32 	%f202, %f201, %f199, %p37;
	setp.gt.u32 	%p38, %r70, 128;
	ld.shared.f32 	%f203, [_ZZN3cub18CUB_300001_SM_10006detail6reduce28DeviceReduceSingleTileKernelINS2_10policy_hubIfjN4cuda3std3__44plusIfEEE10Policy1000EPfPdjS9_dfNS7_10__identityEEEvT0_T1_T2_T3_T4_T6_E12temp_storage+32];
	add.f32 	%f204, %f203, %f202;
	selp.f32 	%f205, %f204, %f202, %p38;
	setp.gt.u32 	%p39, %r70, 160;
	ld.shared.f32 	%f206, [_ZZN3cub18CUB_300001_SM_10006detail6reduce28DeviceReduceSingleTileKernelINS2_10policy_hubIfjN4cuda3std3__44plusIfEEE10Policy1000EPfPdjS9_dfNS7_10__identityEEEvT0_T1_T2_T3_T4_T6_E12temp_storage+36];
	add.f32 	%f207, %f206, %f205;
	selp.f32 	%f208, %f207, %f205, %p39;
	setp.gt.u32 	%p40, %r70, 192;
	ld.shared.f32 	%f209, [_ZZN3cub18CUB_300001_SM_10006detail6reduce28DeviceReduceSingleTileKernelINS2_10policy_hubIfjN4cuda3std3__44plusIfEEE10Policy1000EPfPdjS9_dfNS7_10__identityEEEvT0_T1_T2_T3_T4_T6_E12temp_storage+40];
	add.f32 	%f210, %f209, %f208;
	selp.f32 	%f211, %f210, %f208, %p40;
	setp.gt.u32 	%p41, %r70, 224;
	ld.shared.f32 	%f212, [_ZZN3cub18CUB_300001_SM_10006detail6reduce28DeviceReduceSingleTileKernelINS2_10policy_hubIfjN4cuda3std3__44plusIfEEE10Policy1000EPfPdjS9_dfNS7_10__identityEEEvT0_T1_T2_T3_T4_T6_E12temp_storage+44];
	add.f32 	%f213, %f212, %f211;
	selp.f32 	%f214, %f213, %f211, %p41;
	setp.gt.u32 	%p42, %r70, 256;
	ld.shared.f32 	%f215, [_ZZN3cub18CUB_300001_SM_10006detail6reduce28DeviceReduceSingleTileKernelINS2_10policy_hubIfjN4cuda3std3__44plusIfEEE10Policy1000EPfPdjS9_dfNS7_10__identityEEEvT0_T1_T2_T3_T4_T6_E12temp_storage+48];
	add.f32 	%f216, %f215, %f214;
	selp.f32 	%f217, %f216, %f214, %p42;
	setp.gt.u32 	%p43, %r70, 288;
	ld.shared.f32 	%f218, [_ZZN3cub18CUB_300001_SM_10006detail6reduce28DeviceReduceSingleTileKernelINS2_10policy_hubIfjN4cuda3std3__44plusIfEEE10Policy1000EPfPdjS9_dfNS7_10__identityEEEvT0_T1_T2_T3_T4_T6_E12temp_storage+52];
	add.f32 	%f219, %f218, %f217;
	selp.f32 	%f220, %f219, %f217, %p43;
	setp.gt.u32 	%p44, %r70, 320;
	ld.shared.f32 	%f221, [_ZZN3cub18CUB_300001_SM_10006detail6reduce28DeviceReduceSingleTileKernelINS2_10policy_hubIfjN4cuda3std3__44plusIfEEE10Policy1000EPfPdjS9_dfNS7_10__identityEEEvT0_T1_T2_T3_T4_T6_E12temp_storage+56];
	add.f32 	%f222, %f221, %f220;
	selp.f32 	%f223, %f222, %f220, %p44;
	setp.gt.u32 	%p45, %r70, 352;
	ld.shared.f32 	%f224, [_ZZN3cub18CUB_300001_SM_10006detail6reduce28DeviceReduceSingleTileKernelINS2_10policy_hubIfjN4cuda3std3__44plusIfEEE10Policy1000EPfPdjS9_dfNS7_10__identityEEEvT0_T1_T2_T3_T4_T6_E12temp_storage+60];
	add.f32 	%f225, %f224, %f223;
	selp.f32 	%f226, %f225, %f223, %p45;
	setp.gt.u32 	%p46, %r70, 384;
	ld.shared.f32 	%f227, [_ZZN3cub18CUB_300001_SM_10006detail6reduce28DeviceReduceSingleTileKernelINS2_10policy_hubIfjN4cuda3std3__44plusIfEEE10Policy1000EPfPdjS9_dfNS7_10__identityEEEvT0_T1_T2_T3_T4_T6_E12temp_storage+64];
	add.f32 	%f228, %f227, %f226;
	selp.f32 	%f229, %f228, %f226, %p46;
	setp.gt.u32 	%p47, %r70, 416;
	ld.shared.f32 	%f230, [_ZZN3cub18CUB_300001_SM_10006detail6reduce28DeviceReduceSingleTileKernelINS2_10policy_hubIfjN4cuda3std3__44plusIfEEE10Policy1000EPfPdjS9_dfNS7_10__identityEEEvT0_T1_T2_T3_T4_T6_E12temp_storage+68];
	add.f32 	%f231, %f230, %f229;
	selp.f32 	%f232, %f231, %f229, %p47;
	setp.gt.u32 	%p48, %r70, 448;
	ld.shared.f32 	%f233, [_ZZN3cub18CUB_300001_SM_10006detail6reduce28DeviceReduceSingleTileKernelINS2_10policy_hubIfjN4cuda3std3__44plusIfEEE10Policy1000EPfPdjS9_dfNS7_10__identityEEEvT0_T1_T2_T3_T4_T6_E12temp_storage+72];
	add.f32 	%f234, %f233, %f232;
	selp.f32 	%f235, %f234, %f232, %p48;
	setp.gt.u32 	%p49, %r70, 480;
	ld.shared.f32 	%f236, [_ZZN3cub18CUB_300001_SM_10006detail6reduce28DeviceReduceSingleTileKernelINS2_10policy_hubIfjN4cuda3std3__44plusIfEEE10Policy1000EPfPdjS9_dfNS7_10__identityEEEvT0_T1_T2_T3_T4_T6_E12temp_storage+76];
	add.f32 	%f237, %f236, %f235;
	selp.f32 	%f530, %f237, %f235, %p49;
	bra.uni 	$L__BB2_74;
$L__BB2_58:
	mov.u32 	%r48, %tid.x;
	mul.wide.u32 	%rd34, %r48, 4;
	add.s64 	%rd18, %rd15, %rd34;
	// begin inline asm
	ld.global.nc.u32 %r71, [%rd18];
	// end inline asm
	mov.b32 	%f58, %r71;
	add.s64 	%rd19, %rd18, 2048;
	// begin inline asm
	ld.global.nc.u32 %r72, [%rd19];
	// end inline asm
	mov.b32 	%f59, %r72;
	add.s64 	%rd20, %rd18, 4096;
	// begin inline asm
	ld.global.nc.u32 %r73, [%rd20];
	// end inline asm
	mov.b32 	%f60, %r73;
	add.s64 	%rd21, %rd18, 6144;
	// begin inline asm
	ld.global.nc.u32 %r74, [%rd21];
	// end inline asm
	mov.b32 	%f61, %r74;
	add.s64 	%rd22, %rd18, 8192;
	// begin inline asm
	ld.global.nc.u32 %r75, [%rd22];
	// end inline asm
	mov.b32 	%f62, %r75;
	add.s64 	%rd23, %rd18, 10240;
	// begin inline asm
	ld.global.nc.u32 %r76, [%rd23];
	// end inline asm
	mov.b32 	%f63, %r76;
	add.s64 	%rd24, %rd18, 12288;
	// begin inline asm
	ld.global.nc.u32 %r77, [%rd24];
	// end inline asm
	mov.b32 	%f64, %r77;
	add.s64 	%rd25, %rd18, 14336;
	// begin inline asm
	ld.global.nc.u32 %r78, [%rd25];
	// end inline asm
	mov.b32 	%f65, %r78;
	add.s64 	%rd26, %rd18, 16384;
	// begin inline asm
	ld.global.nc.u32 %r79, [%rd26];
	// end inline asm
	mov.b32 	%f66, %r79;
	add.s64 	%rd27, %rd18, 18432;
	// begin inline asm
	ld.global.nc.u32 %r80, [%rd27];
	// end inline asm
	mov.b32 	%f67, %r80;
	add.s64 	%rd28, %rd18, 20480;
	// begin inline asm
	ld.global.nc.u32 %r81, [%rd28];
	// end inline asm
	mov.b32 	%f68, %r81;
	add.s64 	%rd29, %rd18, 22528;
	// begin inline asm
	ld.global.nc.u32 %r82, [%rd29];
	// end inline asm
	mov.b32 	%f69, %r82;
	add.s64 	%rd30, %rd18, 24576;
	// begin inline asm
	ld.global.nc.u32 %r83, [%rd30];
	// end inline asm
	mov.b32 	%f70, %r83;
	add.s64 	%rd31, %rd18, 26624;
	// begin inline asm
	ld.global.nc.u32 %r84, [%rd31];
	// end inline asm
	mov.b32 	%f71, %r84;
	add.s64 	%rd32, %rd18, 28672;
	// begin inline asm
	ld.global.nc.u32 %r85, [%rd32];
	// end inline asm
	mov.b32 	%f72, %r85;
	add.s64 	%rd33, %rd18, 30720;
	// begin inline asm
	ld.global.nc.u32 %r86, [%rd33];
	// end inline asm
	mov.b32 	%f73, %r86;
	add.f32 	%f74, %f58, %f59;
	add.f32 	%f75, %f60, %f61;
	add.f32 	%f76, %f62, %f63;
	add.f32 	%f77, %f64, %f65;
	add.f32 	%f78, %f66, %f67;
	add.f32 	%f79, %f68, %f69;
	add.f32 	%f80, %f70, %f71;
	add.f32 	%f81, %f72, %f73;
	add.f32 	%f82, %f74, %f75;
	add.f32 	%f83, %f76, %f77;
	add.f32 	%f84, %f78, %f79;
	add.f32 	%f85, %f80, %f81;
	add.f32 	%f86, %f82, %f83;
	add.f32 	%f87, %f84, %f85;
	add.f32 	%f529, %f86, %f87;
	add.s32 	%r49, %r70, -8192;
	setp.lt.u32 	%p4, %r49, 8192;
	mov.b32 	%r412, 8192;
	@%p4 bra 	$L__BB2_62;
	mov.b32 	%r412, 8192;
$L__BB2_60:
	add.s32 	%r105, %r48, %r412;
	mul.wide.u32 	%rd51, %r105, 4;
	add.s64 	%rd35, %rd15, %rd51;
	// begin inline asm
	ld.global.nc.u32 %r89, [%rd35];
	// end inline asm
	mov.b32 	%f88, %r89;
	mul.wide.u32 	%rd52, %r412, 4;
	add.s64 	%rd53, %rd18, %rd52;
	add.s64 	%rd36, %rd53, 2048;
	// begin inline asm
	ld.global.nc.u32 %r90, [%rd36];
	// end inline asm
	mov.b32 	%f89, %r90;
	add.s64 	%rd37, %rd53, 4096;
	// begin inline asm
	ld.global.nc.u32 %r91, [%rd37];
	// end inline asm
	mov.b32 	%f90, %r91;
	add.s64 	%rd38, %rd53, 6144;
	// begin inline asm
	ld.global.nc.u32 %r92, [%rd38];
	// end inline asm
	mov.b32 	%f91, %r92;
	add.s64 	%rd39, %rd53, 8192;
	// begin inline asm
	ld.global.nc.u32 %r93, [%rd39];
	// end inline asm
	mov.b32 	%f92, %r93;
	add.s64 	%rd40, %rd53, 10240;
	// begin inline asm
	ld.global.nc.u32 %r94, [%rd40];
	// end inline asm
	mov.b32 	%f93, %r94;
	add.s64 	%rd41, %rd53, 12288;
	// begin inline asm
	ld.global.nc.u32 %r95, [%rd41];
	// end inline asm
	mov.b32 	%f94, %r95;
	add.s64 	%rd42, %rd53, 14336;
	// begin inline asm
	ld.global.nc.u32 %r96, [%rd42];
	// end inline asm
	mov.b32 	%f95, %r96;
	add.s64 	%rd43, %rd53, 16384;
	// begin inline asm
	ld.global.nc.u32 %r97, [%rd43];
	// end inline asm
	mov.b32 	%f96, %r97;
	add.s64 	%rd44, %rd53, 18432;
	// begin inline asm
	ld.global.nc.u32 %r98, [%rd44];
	// end inline asm
	mov.b32 	%f97, %r98;
	add.s64 	%rd45, %rd53, 20480;
	// begin inline asm
	ld.global.nc.u32 %r99, [%rd45];
	// end inline asm
	mov.b32 	%f98, %r99;
	add.s64 	%rd46, %rd53, 22528;
	// begin inline asm
	ld.global.nc.u32 %r100, [%rd46];
	// end inline asm
	mov.b32 	%f99, %r100;
	add.s64 	%rd47, %rd53, 24576;
	// begin inline asm
	ld.global.nc.u32 %r101, [%rd47];
	// end inline asm
	mov.b32 	%f100, %r101;
	add.s64 	%rd48, %rd53, 26624;
	// begin inline asm
	ld.global.nc.u32 %r102, [%rd48];
	// end inline asm
	mov.b32 	%f101, %r102;
	add.s64 	%rd49, %rd53, 28672;
	// begin inline asm
	ld.global.nc.u32 %r103, [%rd49];
	// end inline asm
	mov.b32 	%f102, %r103;
	add.s64 	%rd50, %rd53, 30720;
	// begin inline asm
	ld.global.nc.u32 %r104, [%rd50];
	// end inline asm
	mov.b32 	%f103, %r104;
	add.f32 	%f104, %f529, %f88;
	add.f32 	%f105, %f89, %f90;
	add.f32 	%f106, %f91, %f92;
	add.f32 	%f107, %f93, %f94;
	add.f32 	%f108, %f95, %f96;
	add.f32 	%f109, %f97, %f98;
	add.f32 	%f110, %f99, %f100;
	add.f32 	%f111, %f101, %f102;
	add.f32 	%f112, %f104, %f105;
	add.f32 	%f113, %f106, %f107;
	add.f32 	%f114, %f108, %f109;
	add.f32 	%f115, %f110, %f111;
	add.f32 	%f116, %f112, %f113;
	add.f32 	%f117, %f114, %f115;
	add.f32 	%f118, %f116, %f117;
	add.f32 	%f529, %f118, %f103;
	sub.s32 	%r106, %r70, %r412;
	setp.lt.u32 	%p5, %r106, 8192;
	@%p5 bra 	$L__BB2_70;
	add.s32 	%r412, %r412, 8192;
	setp.le.u32 	%p6, %r412, %r49;
	@%p6 bra 	$L__BB2_60;
$L__BB2_62:
	setp.le.u32 	%p7, %r70, %r412;
	@%p7 bra 	$L__BB2_70;
	sub.s32 	%r53, %r70, %r412;
	setp.ge.s32 	%p8, %r48, %r53;
	@%p8 bra 	$L__BB2_70;
	not.b32 	%r107, %r48;
	add.s32 	%r108, %r70, %r107;
	sub.s32 	%r54, %r108, %r412;
	and.b32  	%r109, %r54, 1536;
	setp.eq.s32 	%p9, %r109, 1536;
	mov.u32 	%r416, %r48;
	@%p9 bra 	$L__BB2_67;
	add.s32 	%r414, %r48, %r412;
	shr.u32 	%r110, %r54, 9;
	add.s32 	%r111, %r110, 1;
	and.b32  	%r112, %r111, 3;
	neg.s32 	%r413, %r112;
	mov.u32 	%r416, %r48;
$L__BB2_66:
	.pragma "nounroll";
	mul.wide.u32 	%rd55, %r414, 4;
	add.s64 	%rd54, %rd15, %rd55;
	// begin inline asm
	ld.global.nc.u32 %r113, [%rd54];
	// end inline asm
	mov.b32 	%f120, %r113;
	add.f32 	%f529, %f529, %f120;
	add.s32 	%r416, %r416, 512;
	add.s32 	%r414, %r414, 512;
	add.s32 	%r413, %r413, 1;
	setp.ne.s32 	%p10, %r413, 0;
	@%p10 bra 	$L__BB2_66;
$L__BB2_67:
	setp.lt.u32 	%p11, %r54, 1536;
	@%p11 bra 	$L__BB2_70;
	add.s32 	%r418, %r416, 1024;
	add.s32 	%r417, %r416, %r412;
$L__BB2_69:
	mul.wide.u32 	%rd60, %r417, 4;
	add.s64 	%rd56, %rd15, %rd60;
	// begin inline asm
	ld.global.nc.u32 %r114, [%rd56];
	// end inline asm
	mov.b32 	%f121, %r114;
	add.f32 	%f122, %f529, %f121;
	add.s32 	%r118, %r417, 512;
	mul.wide.u32 	%rd61, %r118, 4;
	add.s64 	%rd57, %rd15, %rd61;
	// begin inline asm
	ld.global.nc.u32 %r115, [%rd57];
	// end inline asm
	mov.b32 	%f123, %r115;
	add.f32 	%f124, %f122, %f123;
	add.s32 	%r119, %r417, 1024;
	mul.wide.u32 	%rd62, %r119, 4;
	add.s64 	%rd58, %rd15, %rd62;
	// begin inline asm
	ld.global.nc.u32 %r116, [%rd58];
	// end inline asm
	mov.b32 	%f125, %r116;
	add.f32 	%f126, %f124, %f125;
	add.s32 	%r120, %r417, 1536;
	mul.wide.u32 	%rd63, %r120, 4;
	add.s64 	%rd59, %rd15, %rd63;
	// begin inline asm
	ld.global.nc.u32 %r117, [%rd59];
	// end inline asm
	mov.b32 	%f127, %r117;
	add.f32 	%f529, %f126, %f127;
	add.s32 	%r68, %r418, 2048;
	add.s32 	%r121, %r418, 1024;
	add.s32 	%r417, %r417, 2048;
	setp.lt.s32 	%p12, %r121, %r53;
	mov.u32 	%r418, %r68;
	@%p12 bra 	$L__BB2_69;
$L__BB2_70:
	// begin inline asm
	mov.u32 %r122, %laneid;
	// end inline asm
	mov.b32 	%r124, %f529;
	mov.b32 	%r125, 1;
	mov.b32 	%r146, 31;
	mov.b32 	%r147, -1;
	// begin inline asm
	shfl.sync.down.b32 %r123, %r124, %r125, %r146, %r147;
	// end inline asm
	setp.gt.s32 	%p13, %r122, 30;
	mov.b32 	%f128, %r123;
	add.f32 	%f129, %f529, %f128;
	selp.f32 	%f130, %f529, %f129, %p13;
	mov.b32 	%r129, %f130;
	mov.b32 	%r130, 2;
	// begin inline asm
	shfl.sync.down.b32 %r128, %r129, %r130, %r146, %r147;
	// end inline asm
	setp.gt.s32 	%p14, %r122, 29;
	mov.b32 	%f131, %r128;
	add.f32 	%f132, %f130, %f131;
	selp.f32 	%f133, %f130, %f132, %p14;
	mov.b32 	%r134, %f133;
	mov.b32 	%r135, 4;
	// begin inline asm
	shfl.sync.down.b32 %r133, %r134, %r135, %r146, %r147;
	// end inline asm
	setp.gt.s32 	%p15, %r122, 27;
	mov.b32 	%f134, %r133;
	add.f32 	%f135, %f133, %f134;
	selp.f32 	%f136, %f133, %f135, %p15;
	mov.b32 	%r139, %f136;
	mov.b32 	%r140, 8;
	// begin inline asm
	shfl.sync.down.b32 %r138, %r139, %r140, %r146, %r147;
	// end inline asm
	setp.gt.s32 	%p16, %r122, 23;
	mov.b32 	%f137, %r138;
	add.f32 	%f138, %f136, %f137;
	selp.f32 	%f139, %f136, %f138, %p16;
	mov.b32 	%r144, %f139;
	mov.b32 	%r145, 16;
	// begin inline asm
	shfl.sync.down.b32 %r143, %r144, %r145, %r146, %r147;
	// end inline asm
	setp.gt.s32 	%p17, %r122, 15;
	mov.b32 	%f140, %r143;
	add.f32 	%f54, %f139, %f140;
	selp.f32 	%f530, %f139, %f54, %p17;
	setp.ne.s32 	%p18, %r122, 0;
	@%p18 bra 	$L__BB2_72;
	shr.u32 	%r148, %r48, 3;
	and.b32  	%r149, %r148, 124;
	mov.u32 	%r150, _ZZN3cub18CUB_300001_SM_10006detail6reduce28DeviceReduceSingleTileKernelINS2_10policy_hubIfjN4cuda3std3__44plusIfEEE10Policy1000EPfPdjS9_dfNS7_10__identityEEEvT0_T1_T2_T3_T4_T6_E12temp_storage;
	add.s32 	%r151, %r150, %r149;
	st.shared.f32 	[%r151+16], %f54;
$L__BB2_72:
	bar.sync 	0;
	setp.ne.s32 	%p19, %r48, 0;
	@%p19 bra 	$L__BB2_74;
	ld.shared.f32 	%f141, [_ZZN3cub18CUB_300001_SM_10006detail6reduce28DeviceReduceSingleTileKernelINS2_10policy_hubIfjN4cuda3std3__44plusIfEEE10Policy1000EPfPdjS9_dfNS7_10__identityEEEvT0_T1_T2_T3_T4_T6_E12temp_storage+20];
	add.f32 	%f142, %f530, %f141;
	ld.shared.f32 	%f143, [_ZZN3cub18CUB_300001_SM_10006detail6reduce28DeviceReduceSingleTileKernelINS2_10policy_hubIfjN4cuda3std3__44plusIfEEE10Policy1000EPfPdjS9_dfNS7_10__identityEEEvT0_T1_T2_T3_T4_T6_E12temp_storage+24];
	add.f32 	%f144, %f142, %f143;
	ld.shared.f32 	%f145, [_ZZN3cub18CUB_300001_SM_10006detail6reduce28DeviceReduceSingleTileKernelINS2_10policy_hubIfjN4cuda3std3__44plusIfEEE10Policy1000EPfPdjS9_dfNS7_10__identityEEEvT0_T1_T2_T3_T4_T6_E12temp_storage+28];
	add.f32 	%f146, %f144, %f145;
	ld.shared.f32 	%f147, [_ZZN3cub18CUB_300001_SM_10006detail6reduce28DeviceReduceSingleTileKernelINS2_10policy_hubIfjN4cuda3std3__44plusIfEEE10Policy1000EPfPdjS9_dfNS7_10__identityEEEvT0_T1_T2_T3_T4_T6_E12temp_storage+32];
	add.f32 	%f148, %f146, %f147;
	ld.shared.f32 	%f149, [_ZZN3cub18CUB_300001_SM_10006detail6reduce28DeviceReduceSingleTileKernelINS2_10policy_hubIfjN4cuda3std3__44plusIfEEE10Policy1000EPfPdjS9_dfNS7_10__identityEEEvT0_T1_T2_T3_T4_T6_E12temp_storage+36];
	add.f32 	%f150, %f148, %f149;
	ld.shared.f32 	%f151, [_ZZN3cub18CUB_300001_SM_10006detail6reduce28DeviceReduceSingleTileKernelINS2_10policy_hubIfjN4cuda3std3__44plusIfEEE10Policy1000EPfPdjS9_dfNS7_10__identityEEEvT0_T1_T2_T3_T4_T6_E12temp_storage+40];
	add.f32 	%f152, %f150, %f151;
	ld.shared.f32 	%f153, [_ZZN3cub18CUB_300001_SM_10006detail6reduce28DeviceReduceSingleTileKernelINS2_10policy_hubIfjN4cuda3std3__44plusIfEEE10Policy1000EPfPdjS9_dfNS7_10__identityEEEvT0_T1_T2_T3_T4_T6_E12temp_storage+44];
	add.f32 	%f154, %f152, %f153;
	ld.shared.f32 	%f155, [_ZZN3cub18CUB_300001_SM_10006detail6reduce28DeviceReduceSingleTileKernelINS2_10policy_hubIfjN4cuda3std3__44plusIfEEE10Policy1000EPfPdjS9_dfNS7_10__identityEEEvT0_T1_T2_T3_T4_T6_E12temp_storage+48];
	add.f32 	%f156, %f154, %f155;
	ld.shared.f32 	%f157, [_ZZN3cub18CUB_300001_SM_10006detail6reduce28DeviceReduceSingleTileKernelINS2_10policy_hubIfjN4cuda3std3__44plusIfEEE10Policy1000EPfPdjS9_dfNS7_10__identityEEEvT0_T1_T2_T3_T4_T6_E12temp_storage+52];
	add.f32 	%f158, %f156, %f157;
	ld.shared.f32 	%f159, [_ZZN3cub18CUB_300001_SM_10006detail6reduce28DeviceReduceSingleTileKernelINS2_10policy_hubIfjN4cuda3std3__44plusIfEEE10Policy1000EPfPdjS9_dfNS7_10__identityEEEvT0_T1_T2_T3_T4_T6_E12temp_storage+56];
	add.f32 	%f160, %f158, %f159;
	ld.shared.f32 	%f161, [_ZZN3cub18CUB_300001_SM_10006detail6reduce28DeviceReduceSingleTileKernelINS2_10policy_hubIfjN4cuda3std3__44plusIfEEE10Policy1000EPfPdjS9_dfNS7_10__identityEEEvT0_T1_T2_T3_T4_T6_E12temp_storage+60];
	add.f32 	%f162, %f160, %f161;
	ld.shared.f32 	%f163, [_ZZN3cub18CUB_300001_SM_10006detail6reduce28DeviceReduceSingleTileKernelINS2_10policy_hubIfjN4cuda3std3__44plusIfEEE10Policy1000EPfPdjS9_dfNS7_10__identityEEEvT0_T1_T2_T3_T4_T6_E12temp_storage+64];
	add.f32 	%f164, %f162, %f163;
	ld.shared.f32 	%f165, [_ZZN3cub18CUB_300001_SM_10006detail6reduce28DeviceReduceSingleTileKernelINS2_10policy_hubIfjN4cuda3std3__44plusIfEEE10Policy1000EPfPdjS9_dfNS7_10__identityEEEvT0_T1_T2_T3_T4_T6_E12temp_storage+68];
	add.f32 	%f166, %f164, %f165;
	ld.shared.f32 	%f167, [_ZZN3cub18CUB_300001_SM_10006detail6reduce28DeviceReduceSingleTileKernelINS2_10policy_hubIfjN4cuda3std3__44plusIfEEE10Policy1000EPfPdjS9_dfNS7_10__identityEEEvT0_T1_T2_T3_T4_T6_E12temp_storage+72];
	add.f32 	%f168, %f166, %f167;
	ld.shared.f32 	%f169, [_ZZN3cub18CUB_300001_SM_10006detail6reduce28DeviceReduceSingleTileKernelINS2_10policy_hubIfjN4cuda3std3__44plusIfEEE10Policy1000EPfPdjS9_dfNS7_10__identityEEEvT0_T1_T2_T3_T4_T6_E12temp_storage+76];
	add.f32 	%f530, %f168, %f169;
$L__BB2_74:
	mov.u32 	%r391, %tid.x;
	setp.ne.s32 	%p111, %r391, 0;
	@%p111 bra 	$L__BB2_76;
	cvt.rn.f32.f64 	%f502, %fd1;
	add.f32 	%f503, %f530, %f502;
	cvt.f64.f32 	%fd2, %f503;
	st.global.f64 	[%rd1], %fd2;
$L__BB2_76:
	ret;

}
	// .globl	_ZN3cub18CUB_300001_SM_10006detail6reduce18DeviceReduceKernelINS2_10policy_hubIfjN4cuda3std3__44plusIfEEE10Policy1000EPfjS9_fNS7_10__identityEEEvT0_PT3_T1_NS0_13GridEvenShareISH_EET2_T4_
.visible .entry _ZN3cub18CUB_300001_SM_10006detail6reduce18DeviceReduceKernelINS2_10policy_hubIfjN4cuda3std3__44plusIfEEE10Policy1000EPfjS9_fNS7_10__identityEEEvT0_PT3_T1_NS0_13GridEvenShareISH_EET2_T4_(
	.param .u64 .ptr .align 1 _ZN3cub18CUB_300001_SM_10006detail6reduce18DeviceReduceKernelINS2_10policy_hubIfjN4cuda3std3__44plusIfEEE10Policy1000EPfjS9_fNS7_10__identityEEEvT0_PT3_T1_NS0_13GridEvenShareISH_EET2_T4__param_0,
	.param .u64 .ptr .align 1 _ZN3cub18CUB_300001_SM_10006detail6reduce18DeviceReduceKernelINS2_10policy_hubIfjN4cuda3std3__44plusIfEEE10Policy1000EPfjS9_fNS7_10__identityEEEvT0_PT3_T1_NS0_13GridEvenShareISH_EET2_T4__param_1,
	.param .u32 _ZN3cub18CUB_300001_SM_10006detail6reduce18DeviceReduceKernelINS2_10policy_hubIfjN4cuda3std3__44plusIfEEE10Policy1000EPfjS9_fNS7_10__identityEEEvT0_PT3_T1_NS0_13GridEvenShareISH_EET2_T4__param_2,
	.param .align 4 .b8 _ZN3cub18CUB_300001_SM_10006detail6reduce18DeviceReduceKernelINS2_10policy_hubIfjN4cuda3std3__44plusIfEEE10Policy1000EPfjS9_fNS7_10__identityEEEvT0_PT3_T1_NS0_13GridEvenShareISH_EET2_T4__param_3[40],
	.param .align 1 .b8 _ZN3cub18CUB_300001_SM_10006detail6reduce18DeviceReduceKernelINS2_10policy_hubIfjN4cuda3std3__44plusIfEEE10Policy1000EPfjS9_fNS7_10__identityEEEvT0_PT3_T1_NS0_13GridEvenShareISH_EET2_T4__param_4[1],
	.param .align 1 .b8 _ZN3cub18CUB_300001_SM_10006detail6reduce18DeviceReduceKernelINS2_10policy_hubIfjN4cuda3std3__44plusIfEEE10Policy1000EPfjS9_fNS7_10__identityEEEvT0_PT3_T1_NS0_13GridEvenShareISH_EET2_T4__param_5[1]
)
.maxntid 512
{
	.reg .pred 	%p<111>;
	.reg .b32 	%r<478>;
	.reg .b32 	%f<525>;
	.reg .b64 	%rd<120>;
	// demoted variable
	.shared .align 4 .b8 _ZZN3cub18CUB_300001_SM_10006detail6reduce18DeviceReduceKernelINS2_10policy_hubIfjN4cuda3std3__44plusIfEEE10Policy1000EPfjS9_fNS7_10__identityEEEvT0_PT3_T1_NS0_13GridEvenShareISH_EET2_T4_E12temp_storage[84];
	ld.param.u32 	%r1, [_ZN3cub18CUB_300001_SM_10006detail6reduce18DeviceReduceKernelINS2_10policy_hubIfjN4cuda3std3__44plusIfEEE10Policy1000EPfjS9_fNS7_10__identityEEEvT0_PT3_T1_NS0_13GridEvenShareISH_EET2_T4__param_3+20];
	ld.param.u64 	%rd1, [_ZN3cub18CUB_300001_SM_10006detail6reduce18DeviceReduceKernelINS2_10policy_hubIfjN4cuda3std3__44plusIfEEE10Policy1000EPfjS9_fNS7_10__identityEEEvT0_PT3_T1_NS0_13GridEvenShareISH_EET2_T4__param_0];
	ld.param.u32 	%r2, [_ZN3cub18CUB_300001_SM_10006detail6reduce18DeviceReduceKernelINS2_10policy_hubIfjN4cuda3std3__44plusIfEEE10Policy1000EPfjS9_fNS7_10__identityEEEvT0_PT3_T1_NS0_13GridEvenShareISH_EET2_T4__param_3+24];
	mov.u32 	%r3, %ctaid.x;
	shl.b32 	%r4, %r2, 13;
	shl.b32 	%r5, %r3, 13;
	and.b64  	%rd3, %rd1, 7;
	setp.ne.s64 	%p1, %rd3, 0;
	@%p1 bra 	$L__BB3_36;
	sub.s32 	%r6, %r1, %r5;
	setp.gt.u32 	%p56, %r6, 8191;
	@%p56 bra 	$L__BB3_20;
	mov.u32 	%r7, %tid.x;
	setp.ge.u32 	%p73, %r7, %r6;
	mov.f32 	%f505, 0f00000000;
	mov.u32 	%r448, %r7;
	@%p73 bra 	$L__BB3_4;
	add.s32 	%r359, %r5, %r7;
	mul.wide.u32 	%rd105, %r359, 4;
	add.s64 	%rd104, %rd1, %rd105;
	// begin inline asm
	ld.global.nc.u32 %r358, [%rd104];
	// end inline asm
	mov.b32 	%f505, %r358;
	add.s32 	%r448, %r7, 512;
$L__BB3_4:
	setp.ge.u32 	%p74, %r448, %r6;
	@%p74 bra 	$L__BB3_11;
	not.b32 	%r360, %r448;
	add.s32 	%r10, %r1, %r360;
	and.b32  	%r361, %r10, 1536;
	setp.eq.s32 	%p75, %r361, 1536;
	@%p75 bra 	$L__BB3_8;
	add.s32 	%r446, %r448, %r5;
	shr.u32 	%r362, %r10, 9;
	add.s32 	%r363, %r362, 1;
	and.b32  	%r364, %r363, 3;
	neg.s32 	%r445, %r364;
$L__BB3_7:
	.pragma "nounroll";
	mul.wide.u32 	%rd107, %r446, 4;
	add.s64 	%rd106, %rd1, %rd107;
	// begin inline asm
	ld.global.nc.u32 %r365, [%rd106];
	// end inline asm
	mov.b32 	%f392, %r365;
	add.f32 	%f505, %f505, %f392;
	add.s32 	%r448, %r448, 512;
	add.s32 	%r446, %r446, 512;
	add.s32 	%r445, %r445, 1;
	setp.ne.s32 	%p76, %r445, 0;
	@%p76 bra 	$L__BB3_7;
$L__BB3_8:
	sub.s32 	%r366, %r10, %r5;
	setp.lt.u32 	%p77, %r366, 1536;
	@%p77 bra 	$L__BB3_11;
	add.s32 	%r450, %r448, 1024;
	add.s32 	%r449, %r448, %r5;
$L__BB3_10:
	mul.wide.u32 	%rd112, %r449, 4;
	add.s64 	%rd108, %rd1, %rd112;
	// begin inline asm
	ld.global.nc.u32 %r367, [%rd108];
	// end inline asm
	mov.b32 	%f393, %r367;
	add.f32 	%f394, %f505, %f393;
	add.s32 	%r371, %r449, 512;
	mul.wide.u32 	%rd113, %r371, 4;
	add.s64 	%rd109, %rd1, %rd113;
	// begin inline asm
	ld.global.nc.u32 %r368, [%rd109];
	// end inline asm
	mov.b32 	%f395, %r368;
	add.f32 	%f396, %f394, %f395;
	add.s32 	%r372, %r449, 1024;
	mul.wide.u32 	%rd114, %r372, 4;
	add.s64 	%rd110, %rd1, %rd114;
	// begin inline asm
	ld.global.nc.u32 %r369, [%rd110];
	// end inline asm
	mov.b32 	%f397, %r369;
	add.f32 	%f398, %f396, %f397;
	add.s32 	%r373, %r449, 1536;
	mul.wide.u32 	%rd115, %r373, 4;
	add.s64 	%rd111, %rd1, %rd115;
	// begin inline asm
	ld.global.nc.u32 %r370, [%rd111];
	// end inline asm
	mov.b32 	%f399, %r370;
	add.f32 	%f505, %f398, %f399;
	add.s32 	%r24, %r450, 2048;
	add.s32 	%r374, %r450, 1024;
	add.s32 	%r449, %r449, 2048;
	setp.lt.s32 	%p78, %r374, %r6;
	mov.u32 	%r450, %r24;
	@%p78 bra 	$L__BB3_10;
$L__BB3_11:
	setp.lt.u32 	%p79, %r6, 512;
	@%p79 bra 	$L__BB3_16;
	// begin inline asm
	mov.u32 %r413, %laneid;
	// end inline asm
	mov.b32 	%r415, %f505;
	mov.b32 	%r416, 1;
	mov.b32 	%r437, 31;
	mov.b32 	%r438, -1;
	// begin inline asm
	shfl.sync.down.b32 %r414, %r415, %r416, %r437, %r438;
	// end inline asm
	setp.gt.s32 	%p103, %r413, 30;
	mov.b32 	%f458, %r414;
	add.f32 	%f459, %f505, %f458;
	selp.f32 	%f460, %f505, %f459, %p103;
	mov.b32 	%r420, %f460;
	mov.b32 	%r421, 2;
	// begin inline asm
	shfl.sync.down.b32 %r419, %r420, %r421, %r437, %r438;
	// end inline asm
	setp.gt.s32 	%p104, %r413, 29;
	mov.b32 	%f461, %r419;
	add.f32 	%f462, %f460, %f461;
	selp.f32 	%f463, %f460, %f462, %p104;
	mov.b32 	%r425, %f463;
	mov.b32 	%r426, 4;
	// begin inline asm
	shfl.sync.down.b32 %r424, %r425, %r426, %r437, %r438;
	// end inline asm
	setp.gt.s32 	%p105, %r413, 27;
	mov.b32 	%f464, %r424;
	add.f32 	%f465, %f463, %f464;
	selp.f32 	%f466, %f463, %f465, %p105;
	mov.b32 	%r430, %f466;
	mov.b32 	%r431, 8;
	// begin inline asm
	shfl.sync.down.b32 %r429, %r430, %r431, %r437, %r438;
	// end inline asm
	setp.gt.s32 	%p106, %r413, 23;
	mov.b32 	%f467, %r429;
	add.f32 	%f468, %f466, %f467;
	selp.f32 	%f469, %f466, %f468, %p106;
	mov.b32 	%r435, %f469;
	mov.b32 	%r436, 16;
	// begin inline asm
	shfl.sync.down.b32 %r434, %r435, %r436, %r437, %r438;
	// end inline asm
	setp.gt.s32 	%p107, %r413, 15;
	mov.b32 	%f470, %r434;
	add.f32 	%f10, %f469, %f470;
	selp.f32 	%f524, %f469, %f10, %p107;
	setp.ne.s32 	%p108, %r413, 0;
	@%p108 bra 	$L__BB3_14;
	shr.u32 	%r439, %r7, 3;
	and.b32  	%r440, %r439, 124;
	mov.u32 	%r441, _ZZN3cub18CUB_300001_SM_10006detail6reduce18DeviceReduceKernelINS2_10policy_hubIfjN4cuda3std3__44plusIfEEE10Policy1000EPfjS9_fNS7_10__identityEEEvT0_PT3_T1_NS0_13GridEvenShareISH_EET2_T4_E12temp_storage;
	add.s32 	%r442, %r441, %r440;
	st.shared.f32 	[%r442+16], %f10;
$L__BB3_14:
	bar.sync 	0;
	setp.ne.s32 	%p109, %r7, 0;
	@%p109 bra 	$L__BB3_71;
	ld.shared.f32 	%f471, [_ZZN3cub18CUB_300001_SM_10006detail6reduce18DeviceReduceKernelINS2_10policy_hubIfjN4cuda3std3__44plusIfEEE10Policy1000EPfjS9_fNS7_10__identityEEEvT0_PT3_T1_NS0_13GridEvenShareISH_EET2_T4_E12temp_storage+20];
	add.f32 	%f472, %f524, %f471;
	ld.shared.f32 	%f473, [_ZZN3cub18CUB_300001_SM_10006detail6reduce18DeviceReduceKernelINS2_10policy_hubIfjN4cuda3std3__44plusIfEEE10Policy1000EPfjS9_fNS7_10__identityEEEvT0_PT3_T1_NS0_13GridEvenShareISH_EET2_T4_E12temp_storage+24];
	add.f32 	%f474, %f472, %f473;
	ld.shared.f32 	%f475, [_ZZN3cub18CUB_300001_SM_10006detail6reduce18DeviceReduceKernelINS2_10policy_hubIfjN4cuda3std3__44plusIfEEE10Policy1000EPfjS9_fNS7_10__identityEEEvT0_PT3_T1_NS0_13GridEvenShareISH_EET2_T4_E12temp_storage+28];
	add.f32 	%f476, %f474, %f475;
	ld.shared.f32 	%f477, [_ZZN3cub18CUB_300001_SM_10006detail6reduce18DeviceReduceKernelINS2_10policy_hubIfjN4cuda3std3__44plusIfEEE10Policy1000EPfjS9_fNS7_10__identityEEEvT0_PT3_T1_NS0_13GridEvenShareISH_EET2_T4_E12temp_storage+32];
	add.f32 	%f478, %f476, %f477;
	ld.shared.f32 	%f479, [_ZZN3cub18CUB_300001_SM_10006detail6reduce18DeviceReduceKernelINS2_10policy_hubIfjN4cuda3std3__44plusIfEEE10Policy1000EPfjS9_fNS7_10__identityEEEvT0_PT3_T1_NS0_13GridEvenShareISH_EET2_T4_E12temp_storage+36];
	add.f32 	%f480, %f478, %f479;
	ld.shared.f32 	%f481, [_ZZN3cub18CUB_300001_SM_10006detail6reduce18DeviceReduceKernelINS2_10policy_hubIfjN4cuda3std3__44plusIfEEE10Policy1000EPfjS9_fNS7_10__identityEEEvT0_PT3_T1_NS0_13GridEvenShareISH_EET2_T4_E12temp_storage+40];
	add.f32 	%f482, %f480, %f481;
	ld.shared.f32 	%f483, [_ZZN3cub18CUB_300001_SM_10006detail6reduce18DeviceReduceKernelINS2_10policy_hubIfjN4cuda3std3__44plusIfEEE10Policy1000EPfjS9_fNS7_10__identityEEEvT0_PT3_T1_NS0_13GridEvenShareISH_EET2_T4_E12temp_storage+44];
	add.f32 	%f484, %f482, %f483;
	ld.shared.f32 	%f485, [_ZZN3cub18CUB_300001_SM_10006detail6reduce18DeviceReduceKernelINS2_10policy_hubIfjN4cuda3std3__44plusIfEEE10Policy1000EPfjS9_fNS7_10__identityEEEvT0_PT3_T1_NS0_13GridEvenShareISH_EET2_T4_E12temp_storage+48];
	add.f32 	%f486, %f484, %f485;
	ld.shared.f32 	%f487, [_ZZN3cub18CUB_300001_SM_10006detail6reduce18DeviceReduceKernelINS2_10policy_hubIfjN4cuda3std3__44plusIfEEE10Policy1000EPfjS9_fNS7_10__identityEEEvT0_PT3_T1_NS0_13GridEvenShareISH_EET2_T4_E12temp_storage+52];
	add.f32 	%f488, %f486, %f487;
	ld.shared.f32 	%f489, [_ZZN3cub18CUB_300001_SM_10006detail6reduce18DeviceReduceKernelINS2_10policy_hubIfjN4cuda3std3__44plusIfEEE10Policy1000EPfjS9_fNS7_10__identityEEEvT0_PT3_T1_NS0_13GridEvenShareISH_EET2_T4_E12temp_storage+56];
	add.f32 	%f490, %f488, %f489;
	ld.shared.f32 	%f491, [_ZZN3cub18CUB_300001_SM_10006detail6reduce18DeviceReduceKernelINS2_10policy_hubIfjN4cuda3std3__44plusIfEEE10Policy1000EPfjS9_fNS7_10__identityEEEvT0_PT3_T1_NS0_13GridEvenShareISH_EET2_T4_E12temp_storage+60];
	add.f32 	%f492, %f490, %f491;
	ld.shared.f32 	%f493, [_ZZN3cub18CUB_300001_SM_10006detail6reduce18DeviceReduceKernelINS2_10policy_hubIfjN4cuda3std3__44plusIfEEE10Policy1000EPfjS9_fNS7_10__identityEEEvT0_PT3_T1_NS0_13GridEvenShareISH_EET2_T4_E12temp_storage+64];
	add.f32 	%f494, %f492, %f493;
	ld.shared.f32 	%f495, [_ZZN3cub18CUB_300001_SM_10006detail6reduce18DeviceReduceKernelINS2_10policy_hubIfjN4cuda3std3__44plusIfEEE10Policy1000EPfjS9_fNS7_10__identityEEEvT0_PT3_T1_NS0_13GridEvenShareISH_EET2_T4_E12temp_storage+68];
	add.f32 	%f496, %f494, %f495;
	ld.shared.f32 	%f497, [_ZZN3cub18CUB_300001_SM_10006detail6reduce18DeviceReduceKernelINS2_10policy_hubIfjN4cuda3std3__44plusIfEEE10Policy1000EPfjS9_fNS7_10__identityEEEvT0_PT3_T1_NS0_13GridEvenShareISH_EET2_T4_E12temp_storage+72];
	add.f32 	%f498, %f496, %f497;
	ld.shared.f32 	%f499, [_ZZN3cub18CUB_300001_SM_10006detail6reduce18DeviceReduceKernelINS2_10policy_hubIfjN4cuda3std3__44plusIfEEE10Policy1000EPfjS9_fNS7_10__identityEEEvT0_PT3_T1_NS0_13GridEvenShareISH_EET2_T4_E12temp_storage+76];
	add.f32 	%f524, %f498, %f499;
	bra.uni 	$L__BB3_71;
$L__BB3_16:
	// begin inline asm
	mov.u32 %r375, %laneid;
	// end inline asm
	and.b32  	%r401, %r7, 992;
	add.s32 	%r402, %r401, 32;
	setp.gt.u32 	%p80, %r402, %r6;
	not.b32 	%r403, %r401;
	add.s32 	%r404, %r6, %r403;
	selp.b32 	%r399, %r404, 31, %p80;
	mov.b32 	%r377, %f505;
	mov.b32 	%r378, 1;
	mov.b32 	%r400, -1;
	// begin inline asm
	shfl.sync.down.b32 %r376, %r377, %r378, %r399, %r400;
	// end inline asm
	setp.lt.s32 	%p81, %r375, %r399;
	mov.b32 	%f400, %r376;
	add.f32 	%f401, %f505, %f400;
	selp.f32 	%f402, %f401, %f505, %p81;
	mov.b32 	%r382, %f402;
	mov.b32 	%r383, 2;
	// begin inline asm
	shfl.sync.down.b32 %r381, %r382, %r383, %r399, %r400;
	// end inline asm
	add.s32 	%r405, %r375, 2;
	setp.gt.s32 	%p82, %r405, %r399;
	mov.b32 	%f403, %r381;
	add.f32 	%f404, %f402, %f403;
	selp.f32 	%f405, %f402, %f404, %p82;
	mov.b32 	%r387, %f405;
	mov.b32 	%r388, 4;
	// begin inline asm
	shfl.sync.down.b32 %r386, %r387, %r388, %r399, %r400;
	// end inline asm
	add.s32 	%r406, %r375, 4;
	setp.gt.s32 	%p83, %r406, %r399;
	mov.b32 	%f406, %r386;
	add.f32 	%f407, %f405, %f406;
	selp.f32 	%f408, %f405, %f407, %p83;
	mov.b32 	%r392, %f408;
	mov.b32 	%r393, 8;
	// begin inline asm
	shfl.sync.down.b32 %r391, %r392, %r393, %r399, %r400;
	// end inline asm
	add.s32 	%r407, %r375, 8;
	setp.gt.s32 	%p84, %r407, %r399;
	mov.b32 	%f409, %r391;
	add.f32 	%f410, %f408, %f409;
	selp.f32 	%f411, %f408, %f410, %p84;
	mov.b32 	%r397, %f411;
	mov.b32 	%r398, 16;
	// begin inline asm
	shfl.sync.down.b32 %r396, %r397, %r398, %r399, %r400;
	// end inline asm
	add.s32 	%r408, %r375, 16;
	setp.gt.s32 	%p85, %r408, %r399;
	mov.b32 	%f412, %r396;
	add.f32 	%f413, %f411, %f412;
	selp.f32 	%f524, %f411, %f413, %p85;
	setp.ne.s32 	%p86, %r375, 0;
	@%p86 bra 	$L__BB3_18;
	shr.u32 	%r409, %r7, 3;
	and.b32  	%r410, %r409, 124;
	mov.u32 	%r411, _ZZN3cub18CUB_300001_SM_10006detail6reduce18DeviceReduceKernelINS2_10policy_hubIfjN4cuda3std3__44plusIfEEE10Policy1000EPfjS9_fNS7_10__identityEEEvT0_PT3_T1_NS0_13GridEvenShareISH_EET2_T4_E12temp_storage;
	add.s32 	%r412, %r411, %r410;
	st.shared.f32 	[%r412+16], %f524;
$L__BB3_18:
	bar.sync 	0;
	setp.ne.s32 	%p87, %r7, 0;
	@%p87 bra 	$L__BB3_71;
	setp.gt.u32 	%p88, %r6, 32;
	ld.shared.f32 	%f414, [_ZZN3cub18CUB_300001_SM_10006detail6reduce18DeviceReduceKernelINS2_10policy_hubIfjN4cuda3std3__44plusIfEEE10Policy1000EPfjS9_fNS7_10__identityEEEvT0_PT3_T1_NS0_13GridEvenShareISH_EET2_T4_E12temp_storage+20];
	add.f32 	%f415, %f524, %f414;
	selp.f32 	%f416, %f415, %f524, %p88;
	setp.gt.u32 	%p89, %r6, 64;
	ld.shared.f32 	%f417, [_ZZN3cub18CUB_300001_SM_10006detail6reduce18DeviceReduceKernelINS2_10policy_hubIfjN4cuda3std3__44plusIfEEE10Policy1000EPfjS9_fNS7_10__identityEEEvT0_PT3_T1_NS0_13GridEvenShareISH_EET2_T4_E12temp_storage+24];
	add.f32 	%f418, %f417, %f416;
	selp.f32 	%f419, %f418, %f416, %p89;
	setp.gt.u32 	%p90, %r6, 96;
	ld.shared.f32 	%f420, [_ZZN3cub18CUB_300001_SM_10006detail6reduce18DeviceReduceKernelINS2_10policy_hubIfjN4cuda3std3__44plusIfEEE10Policy1000EPfjS9_fNS7_10__identityEEEvT0_PT3_T1_NS0_13GridEvenShareISH_EET2_T4_E12temp_storage+28];
	add.f32 	%f421, %f420, %f419;
	selp.f32 	%f422, %f421, %f419, %p90;
	setp.gt.u32 	%p91, %r6, 128;
	ld.shared.f32 	%f423, [_ZZN3cub18CUB_300001_SM_10006detail6reduce18DeviceReduceKernelINS2_10policy_hubIfjN4cuda3std3__44plusIfEEE10Policy1000EPfjS9_fNS7_10__identityEEEvT0_PT3_T1_NS0_13GridEvenShareISH_EET2_T4_E12temp_storage+32];
	add.f32 	%f424, %f423, %f422;
	selp.f32 	%f425, %f424, %f422, %p91;
	setp.gt.u32 	%p92, %r6, 160;
	ld.shared.f32 	%f426, [_ZZN3cub18CUB_300001_SM_10006detail6reduce18DeviceReduceKernelINS2_10policy_hubIfjN4cuda3std3__44plusIfEEE10Policy1000EPfjS9_fNS7_10__identityEEEvT0_PT3_T1_NS0_13GridEvenShareISH_EET2_T4_E12temp_storage+36];
	add.f32 	%f427, %f426, %f425;
	selp.f32 	%f428, %f427, %f425, %p92;
	setp.gt.u32 	%p93, %r6, 192;
	ld.shared.f32 	%f429, [_ZZN3cub18CUB_300001_SM_10006detail6reduce18DeviceReduceKernelINS2_10policy_hubIfjN4cuda3std3__44plusIfEEE10Policy1000EPfjS9_fNS7_10__identityEEEvT0_PT3_T1_NS0_13GridEvenShareISH_EET2_T4_E12temp_storage+40];
	add.f32 	%f430, %f429, %f428;
	selp.f32 	%f431, %f430, %f428, %p93;
	setp.gt.u32 	%p94, %r6, 224;
	ld.shared.f32 	%f432, [_ZZN3cub18CUB_300001_SM_10006detail6reduce18DeviceReduceKernelINS2_10policy_hubIfjN4cuda3std3__44plusIfEEE10Policy1000EPfjS9_fNS7_10__identityEEEvT0_PT3_T1_NS0_13GridEvenShareISH_EET2_T4_E12temp_storage+44];
	add.f32 	%f433, %f432, %f431;
	selp.f32 	%f434, %f433, %f431, %p94;
	setp.gt.u32 	%p95, %r6, 256;
	ld.shared.f32 	%f435, [_ZZN3cub18CUB_300001_SM_10006detail6reduce18DeviceReduceKernelINS2_10policy_hubIfjN4cuda3std3__44plusIfEEE10Policy1000EPfjS9_fNS7_10__identityEEEvT0_PT3_T1_NS0_13GridEvenShareISH_EET2_T4_E12temp_storage+48];
	add.f32 	%f436, %f435, %f434;
	selp.f32 	%f437, %f436, %f434, %p95;
	setp.gt.u32 	%p96, %r6, 288;
	ld.shared.f32 	%f438, [_ZZN3cub18CUB_300001_SM_10006detail6reduce18DeviceReduceKernelINS2_10policy_hubIfjN4cuda3std3__44plusIfEEE10Policy1000EPfjS9_fNS7_10__identityEEEvT0_PT3_T1_NS0_13GridEvenShareISH_EET2_T4_E12temp_storage+52];
	add.f32 	%f439, %f438, %f437;
	selp.f32 	%f440, %f439, %f437, %p96;
	setp.gt.u32 	%p97, %r6, 320;
	ld.shared.f32 	%f441, [_ZZN3cub18CUB_300001_SM_10006detail6reduce18DeviceReduceKernelINS2_10policy_hubIfjN4cuda3std3__44plusIfEEE10Policy1000EPfjS9_fNS7_10__identityEEEvT0_PT3_T1_NS0_13GridEvenShareISH_EET2_T4_E12temp_storage+56];
	add.f32 	%f442, %f441, %f440;
	selp.f32 	%f443, %f442, %f440, %p97;
	setp.gt.u32 	%p98, %r6, 352;
	ld.shared.f32 	%f444, [_ZZN3cub18CUB_300001_SM_10006detail6reduce18DeviceReduceKernelINS2_10policy_hubIfjN4cuda3std3__44plusIfEEE10Policy1000EPfjS9_fNS7_10__identityEEEvT0_PT3_T1_NS0_13GridEvenShareISH_EET2_T4_E12temp_storage+60];
	add.f32 	%f445, %f444, %f443;
	selp.f32 	%f446, %f445, %f443, %p98;
	setp.gt.u32 	%p99, %r6, 384;
	ld.shared.f32 	%f447, [_ZZN3cub18CUB_300001_SM_10006detail6reduce18DeviceReduceKernelINS2_10policy_hubIfjN4cuda3std3__44plusIfEEE10Policy1000EPfjS9_fNS7_10__identityEEEvT0_PT3_T1_NS0_13GridEvenShareISH_EET2_T4_E12temp_storage+64];
	add.f32 	%f448, %f447, %f446;
	selp.f32 	%f449, %f448, %f446, %p99;
	setp.gt.u32 	%p100, %r6, 416;
	ld.shared.f32 	%f450, [_ZZN3cub18CUB_300001_SM_10006detail6reduce18DeviceReduceKernelINS2_10policy_hubIfjN4cuda3std3__44plusIfEEE10Policy1000EPfjS9_fNS7_10__identityEEEvT0_PT3_T1_NS0_13GridEvenShareISH_EET2_T4_E12temp_storage+68];
	add.f32 	%f451, %f450, %f449;
	selp.f32 	%f452, %f451, %f449, %p100;
	setp.gt.u32 	%p101, %r6, 448;
	ld.shared.f32 	%f453, [_ZZN3cub18CUB_300001_SM_10006detail6reduce18DeviceReduceKernelINS2_10policy_hubIfjN4cuda3std3__44plusIfEEE10Policy1000EPfjS9_fNS7_10__identityEEEvT0_PT3_T1_NS0_13GridEvenShareISH_EET2_T4_E12temp_storage+72];
	add.f32 	%f454, %f453, %f452;
	selp.f32 	%f455, %f454, %f452, %p101;
	setp.gt.u32 	%p102, %r6, 480;
	ld.shared.f32 	%f456, [_ZZN3cub18CUB_300001_SM_10006detail6reduce18DeviceReduceKernelINS2_10policy_hubIfjN4cuda3std3__44plusIfEEE10Policy1000EPfjS9_fNS7_10__identityEEEvT0_PT3_T1_NS0_13GridEvenShareISH_EET2_T4_E12temp_storage+76];
	add.f32 	%f457, %f456, %f455;
	selp.f32 	%f524, %f457, %f455, %p102;
	bra.uni 	$L__BB3_71;
$L__BB3_20:
	mov.u32 	%r26, %tid.x;
	shl.b32 	%r27, %r26, 1;
	add.s32 	%r274, %r5, %r27;
	mul.wide.u32 	%rd76, %r274, 4;
	add.s64 	%rd61, %rd1, %rd76;
	// begin inline asm
	ld.global.nc.u64 %rd60, [%rd61];
	// end inline asm
	mov.b64 	{%r275, %r276}, %rd60;
	mov.b32 	%f278, %r276;
	mov.b32 	%f279, %r275;
	add.s64 	%rd63, %rd61, 4096;
	// begin inline asm
	ld.global.nc.u64 %rd62, [%rd63];
	// end inline asm
	mov.b64 	{%r277, %r278}, %rd62;
	mov.b32 	%f280, %r278;
	mov.b32 	%f281, %r277;
	add.s64 	%rd65, %rd61, 8192;
	// begin inline asm
	ld.global.nc.u64 %rd64, [%rd65];
	// end inline asm
	mov.b64 	{%r279, %r280}, %rd64;
	mov.b32 	%f282, %r280;
	mov.b32 	%f283, %r279;
	add.s64 	%rd67, %rd61, 12288;
	// begin inline asm
	ld.global.nc.u64 %rd66, [%rd67];
	// end inline asm
	mov.b64 	{%r281, %r282}, %rd66;
	mov.b32 	%f284, %r282;
	mov.b32 	%f285, %r281;
	add.s64 	%rd69, %rd61, 16384;
	// begin inline asm
	ld.global.nc.u64 %rd68, [%rd69];
	// end inline asm
	mov.b64 	{%r283, %r284}, %rd68;
	mov.b32 	%f286, %r284;
	mov.b32 	%f287, %r283;
	add.s64 	%rd71, %rd61, 20480;
	// begin inline asm
	ld.global.nc.u64 %rd70, [%rd71];
	// end inline asm
	mov.b64 	{%r285, %r286}, %rd70;
	mov.b32 	%f288, %r286;
	mov.b32 	%f289, %r285;
	add.s64 	%rd73, %rd61, 24576;
	// begin inline asm
	ld.global.nc.u64 %rd72, [%rd73];
	// end inline asm
	mov.b64 	{%r287, %r288}, %rd72;
	mov.b32 	%f290, %r288;
	mov.b32 	%f291, %r287;
	add.s64 	%rd75, %rd61, 28672;
	// begin inline asm
	ld.global.nc.u64 %rd74, [%rd75];
	// end inline asm
	mov.b64 	{%r289, %r290}, %rd74;
	mov.b32 	%f292, %r290;
	mov.b32 	%f293, %r289;
	add.f32 	%f294, %f279, %f278;
	add.f32 	%f295, %f281, %f280;
	add.f32 	%f296, %f283, %f282;
	add.f32 	%f297, %f285, %f284;
	add.f32 	%f298, %f287, %f286;
	add.f32 	%f299, %f289, %f288;
	add.f32 	%f300, %f291, %f290;
	add.f32 	%f301, %f293, %f292;
	add.f32 	%f302, %f294, %f295;
	add.f32 	%f303, %f296, %f297;
	add.f32 	%f304, %f298, %f299;
	add.f32 	%f305, %f300, %f301;
	add.f32 	%f306, %f302, %f303;
	add.f32 	%f307, %f304, %f305;
	add.f32 	%f511, %f306, %f307;
	setp.lt.u32 	%p57, %r6, %r4;
	@%p57 bra 	$L__BB3_32;
	add.s32 	%r28, %r4, %r5;
	add.s32 	%r452, %r28, 512;
	add.s32 	%r451, %r28, %r26;
	mov.b32 	%r453, 0;
$L__BB3_22:
	add.s32 	%r5, %r5, %r4;
	add.s32 	%r292, %r1, -8192;
	setp.gt.u32 	%p58, %r5, %r292;
	@%p58 bra 	$L__BB3_24;
	add.s32 	%r293, %r5, %r27;
	mul.wide.u32 	%rd93, %r293, 4;
	add.s64 	%rd78, %rd1, %rd93;
	// begin inline asm
	ld.global.nc.u64 %rd77, [%rd78];
	// end inline asm
	mov.b64 	{%r294, %r295}, %rd77;
	mov.b32 	%f308, %r295;
	mov.b32 	%f309, %r294;
	add.s64 	%rd80, %rd78, 4096;
	// begin inline asm
	ld.global.nc.u64 %rd79, [%rd80];
	// end inline asm
	mov.b64 	{%r296, %r297}, %rd79;
	mov.b32 	%f310, %r297;
	mov.b32 	%f311, %r296;
	add.s64 	%rd82, %rd78, 8192;
	// begin inline asm
	ld.global.nc.u64 %rd81, [%rd82];
	// end inline asm
	mov.b64 	{%r298, %r299}, %rd81;
	mov.b32 	%f312, %r299;
	mov.b32 	%f313, %r298;
	add.s64 	%rd84, %rd78, 12288;
	// begin inline asm
	ld.global.nc.u64 %rd83, [%rd84];
	// end inline asm
	mov.b64 	{%r300, %r301}, %rd83;
	mov.b32 	%f314, %r301;
	mov.b32 	%f315, %r300;
	add.s64 	%rd86, %rd78, 16384;
	// begin inline asm
	ld.global.nc.u64 %rd85, [%rd86];
	// end inline asm
	mov.b64 	{%r302, %r303}, %rd85;
	mov.b32 	%f316, %r303;
	mov.b32 	%f317, %r302;
	add.s64 	%rd88, %rd78, 20480;
	// begin inline asm
	ld.global.nc.u64 %rd87, [%rd88];
	// end inline asm
	mov.b64 	{%r304, %r305}, %rd87;
	mov.b32 	%f318, %r305;
	mov.b32 	%f319, %r304;
	add.s64 	%rd90, %rd78, 24576;
	// begin inline asm
	ld.global.nc.u64 %rd89, [%rd90];
	// end inline asm
	mov.b64 	{%r306, %r307}, %rd89;
	mov.b32 	%f320, %r307;
	mov.b32 	%f321, %r306;
	add.s64 	%rd92, %rd78, 28672;
	// begin inline asm
	ld.global.nc.u64 %rd91, [%rd92];
	// end inline asm
	mov.b64 	{%r308, %r309}, %rd91;
	mov.b32 	%f322, %r309;
	mov.b32 	%f323, %r308;
	add.f32 	%f324, %f511, %f309;
	add.f32 	%f325, %f308, %f311;
	add.f32 	%f326, %f310, %f313;
	add.f32 	%f327, %f312, %f315;
	add.f32 	%f328, %f314, %f317;
	add.f32 	%f329, %f316, %f319;
	add.f32 	%f330, %f318, %f321;
	add.f32 	%f331, %f320, %f323;
	add.f32 	%f332, %f324, %f325;
	add.f32 	%f333, %f326, %f327;
	add.f32 	%f334, %f328, %f329;
	add.f32 	%f335, %f330, %f331;
	add.f32 	%f336, %f332, %f333;
	add.f32 	%f337, %f334, %f335;
	add.f32 	%f338, %f336, %f337;
	add.f32 	%f511, %f338, %f322;
	sub.s32 	%r310, %r1, %r5;
	setp.lt.u32 	%p59, %r310, %r4;
	add.s32 	%r453, %r453, 1;
	add.s32 	%r452, %r452, %r4;
	add.s32 	%r451, %r451, %r4;
	@%p59 bra 	$L__BB3_32;
	bra.uni 	$L__BB3_22;
$L__BB3_24:
	setp.le.u32 	%p60, %r1, %r5;
	@%p60 bra 	$L__BB3_32;
	sub.s32 	%r39, %r1, %r5;
	setp.ge.s32 	%p61, %r26, %r39;
	@%p61 bra 	$L__BB3_32;
	not.b32 	%r311, %r26;
	add.s32 	%r312, %r1, %r311;
	sub.s32 	%r313, %r312, %r28;
	mul.lo.s32 	%r314, %r2, %r453;
	shl.b32 	%r315, %r314, 13;
	sub.s32 	%r40, %r313, %r315;
	shr.u32 	%r316, %r312, 9;
	add.s32 	%r41, %r316, 1;
	and.b32  	%r317, %r312, 1536;
	setp.eq.s32 	%p62, %r317, 1536;
	mov.u32 	%r458, %r26;
	@%p62 bra 	$L__BB3_29;
	and.b32  	%r318, %r41, 3;
	neg.s32 	%r455, %r318;
	mov.u32 	%r458, %r26;
$L__BB3_28:
	.pragma "nounroll";
	mul.wide.u32 	%rd95, %r451, 4;
	add.s64 	%rd94, %rd1, %rd95;
	// begin inline asm
	ld.global.nc.u32 %r319, [%rd94];
	// end inline asm
	mov.b32 	%f340, %r319;
	add.f32 	%f511, %f511, %f340;
	add.s32 	%r458, %r458, 512;
	add.s32 	%r451, %r451, 512;
	add.s32 	%r455, %r455, 1;
	setp.ne.s32 	%p63, %r455, 0;
	@%p63 bra 	$L__BB3_28;
$L__BB3_29:
	setp.lt.u32 	%p64, %r40, 1536;
	@%p64 bra 	$L__BB3_32;
	add.s32 	%r460, %r458, 1024;
	add.s32 	%r459, %r458, %r452;
$L__BB3_31:
	add.s32 	%r324, %r459, -512;
	mul.wide.u32 	%rd100, %r324, 4;
	add.s64 	%rd96, %rd1, %rd100;
	// begin inline asm
	ld.global.nc.u32 %r320, [%rd96];
	// end inline asm
	mov.b32 	%f341, %r320;
	add.f32 	%f342, %f511, %f341;
	mul.wide.u32 	%rd101, %r459, 4;
	add.s64 	%rd97, %rd1, %rd101;
	// begin inline asm
	ld.global.nc.u32 %r321, [%rd97];
	// end inline asm
	mov.b32 	%f343, %r321;
	add.f32 	%f344, %f342, %f343;
	add.s32 	%r325, %r459, 512;
	mul.wide.u32 	%rd102, %r325, 4;
	add.s64 	%rd98, %rd1, %rd102;
	// begin inline asm
	ld.global.nc.u32 %r322, [%rd98];
	// end inline asm
	mov.b32 	%f345, %r322;
	add.f32 	%f346, %f344, %f345;
	add.s32 	%r326, %r459, 1024;
	mul.wide.u32 	%rd103, %r326, 4;
	add.s64 	%rd99, %rd1, %rd103;
	// begin inline asm
	ld.global.nc.u32 %r323, [%rd99];
	// end inline asm
	mov.b32 	%f347, %r323;
	add.f32 	%f511, %f346, %f347;
	add.s32 	%r54, %r460, 2048;
	add.s32 	%r327, %r460, 1024;
	add.s32 	%r459, %r459, 2048;
	setp.lt.s32 	%p65, %r327, %r39;
	mov.u32 	%r460, %r54;
	@%p65 bra 	$L__BB3_31;
$L__BB3_32:
	// begin inline asm
	mov.u32 %r328, %laneid;
	// end inline asm
	mov.b32 	%r330, %f511;
	mov.b32 	%r331, 1;
	mov.b32 	%r352, 31;
	mov.b32 	%r353, -1;
	// begin inline asm
	shfl.sync.down.b32 %r329, %r330, %r331, %r352, %r353;
	// end inline asm
	setp.gt.s32 	%p66, %r328, 30;
	mov.b32 	%f348, %r329;
	add.f32 	%f349, %f511, %f348;
	selp.f32 	%f350, %f511, %f349, %p66;
	mov.b32 	%r335, %f350;
	mov.b32 	%r336, 2;
	// begin inline asm
	shfl.sync.down.b32 %r334, %r335, %r336, %r352, %r353;
	// end inline asm
	setp.gt.s32 	%p67, %r328, 29;
	mov.b32 	%f351, %r334;
	add.f32 	%f352, %f350, %f351;
	selp.f32 	%f353, %f350, %f352, %p67;
	mov.b32 	%r340, %f353;
	mov.b32 	%r341, 4;
	// begin inline asm
	shfl.sync.down.b32 %r339, %r340, %r341, %r352, %r353;
	// end inline asm
	setp.gt.s32 	%p68, %r328, 27;
	mov.b32 	%f354, %r339;
	add.f32 	%f355, %f353, %f354;
	selp.f32 	%f356, %f353, %f355, %p68;
	mov.b32 	%r345, %f356;
	mov.b32 	%r346, 8;
	// begin inline asm
	shfl.sync.down.b32 %r344, %r345, %r346, %r352, %r353;
	// end inline asm
	setp.gt.s32 	%p69, %r328, 23;
	mov.b32 	%f357, %r344;
	add.f32 	%f358, %f356, %f357;
	selp.f32 	%f359, %f356, %f358, %p69;
	mov.b32 	%r350, %f359;
	mov.b32 	%r351, 16;
	// begin inline asm
	shfl.sync.down.b32 %r349, %r350, %r351, %r352, %r353;
	// end inline asm
	setp.gt.s32 	%p70, %r328, 15;
	mov.b32 	%f360, %r349;
	add.f32 	%f25, %f359, %f360;
	selp.f32 	%f524, %f359, %f25, %p70;
	setp.ne.s32 	%p71, %r328, 0;
	@%p71 bra 	$L__BB3_34;
	shr.u32 	%r354, %r26, 3;
	and.b32  	%r355, %r354, 124;
	mov.u32 	%r356, _ZZN3cub18CUB_300001_SM_10006detail6reduce18DeviceReduceKernelINS2_10policy_hubIfjN4cuda3std3__44plusIfEEE10Policy1000EPfjS9_fNS7_10__identityEEEvT0_PT3_T1_NS0_13GridEvenShareISH_EET2_T4_E12temp_storage;
	add.s32 	%r357, %r356, %r355;
	st.shared.f32 	[%r357+16], %f25;
$L__BB3_34:
	bar.sync 	0;
	setp.ne.s32 	%p72, %r26, 0;
	@%p72 bra 	$L__BB3_71;
	ld.shared.f32 	%f361, [_ZZN3cub18CUB_300001_SM_10006detail6reduce18DeviceReduceKernelINS2_10policy_hubIfjN4cuda3std3__44plusIfEEE10Policy1000EPfjS9_fNS7_10__identityEEEvT0_PT3_T1_NS0_13GridEvenShareISH_EET2_T4_E12temp_storage+20];
	add.f32 	%f362, %f524, %f361;
	ld.shared.f32 	%f363, [_ZZN3cub18CUB_300001_SM_10006detail6reduce18DeviceReduceKernelINS2_10policy_hubIfjN4cuda3std3__44plusIfEEE10Policy1000EPfjS9_fNS7_10__identityEEEvT0_PT3_T1_NS0_13GridEvenShareISH_EET2_T4_E12temp_storage+24];
	add.f32 	%f364, %f362, %f363;
	ld.shared.f32 	%f365, [_ZZN3cub18CUB_300001_SM_10006detail6reduce18DeviceReduceKernelINS2_10policy_hubIfjN4cuda3std3__44plusIfEEE10Policy1000EPfjS9_fNS7_10__identityEEEvT0_PT3_T1_NS0_13GridEvenShareISH_EET2_T4_E12temp_storage+28];
	add.f32 	%f366, %f364, %f365;
	ld.shared.f32 	%f367, [_ZZN3cub18CUB_300001_SM_10006detail6reduce18DeviceReduceKernelINS2_10policy_hubIfjN4cuda3std3__44plusIfEEE10Policy1000EPfjS9_fNS7_10__identityEEEvT0_PT3_T1_NS0_13GridEvenShareISH_EET2_T4_E12temp_storage+32];
	add.f32 	%f368, %f366, %f367;
	ld.shared.f32 	%f369, [_ZZN3cub18CUB_300001_SM_10006detail6reduce18DeviceReduceKernelINS2_10policy_hubIfjN4cuda3std3__44plusIfEEE10Policy1000EPfjS9_fNS7_10__identityEEEvT0_PT3_T1_NS0_13GridEvenShareISH_EET2_T4_E12temp_storage+36];
	add.f32 	%f370, %f368, %f369;
	ld.shared.f32 	%f371, [_ZZN3cub18CUB_300001_SM_10006detail6reduce18DeviceReduceKernelINS2_10policy_hubIfjN4cuda3std3__44plusIfEEE10Policy1000EPfjS9_fNS7_10__identityEEEvT0_PT3_T1_NS0_13GridEvenShareISH_EET2_T4_E12temp_storage+40];
	add.f32 	%f372, %f370, %f371;
	ld.shared.f32 	%f373, [_ZZN3cub18CUB_300001_SM_10006detail6reduce18DeviceReduceKernelINS2_10policy_hubIfjN4cuda3std3__44plusIfEEE10Policy1000EPfjS9_fNS7_10__identityEEEvT0_PT3_T1_NS0_13GridEvenShareISH_EET2_T4_E12temp_storage+44];
	add.f32 	%f374, %f372, %f373;
	ld.shared.f32 	%f375, [_ZZN3cub18CUB_300001_SM_10006detail6reduce18DeviceReduceKernelINS2_10policy_hubIfjN4cuda3std3__44plusIfEEE10Policy1000EPfjS9_fNS7_10__identityEEEvT0_PT3_T1_NS0_13GridEvenShareISH_EET2_T4_E12temp_storage+48];
	add.f32 	%f376, %f374, %f375;
	ld.shared.f32 	%f377, [_ZZN3cub18CUB_300001_SM_10006detail6reduce18DeviceReduceKernelINS2_10policy_hubIfjN4cuda3std3__44plusIfEEE10Policy1000EPfjS9_fNS7_10__identityEEEvT0_PT3_T1_NS0_13GridEvenShareISH_EET2_T4_E12temp_storage+52];
	add.f32 	%f378, %f376, %f377;
	ld.shared.f32 	%f379, [_ZZN3cub18CUB_300001_SM_10006detail6reduce18DeviceReduceKernelINS2_10policy_hubIfjN4cuda3std3__44plusIfEEE10Policy1000EPfjS9_fNS7_10__identityEEEvT0_PT3_T1_NS0_13GridEvenShareISH_EET2_T4_E12temp_storage+56];
	add.f32 	%f380, %f378, %f379;
	ld.shared.f32 	%f381, [_ZZN3cub18CUB_300001_SM_10006detail6reduce18DeviceReduceKernelINS2_10policy_hubIfjN4cuda3std3__44plusIfEEE10Policy1000EPfjS9_fNS7_10__identityEEEvT0_PT3_T1_NS0_13GridEvenShareISH_EET2_T4_E12temp_storage+60];
	add.f32 	%f382, %f380, %f381;
	ld.shared.f32 	%f383, [_ZZN3cub18CUB_300001_SM_10006detail6reduce18DeviceReduceKernelINS2_10policy_hubIfjN4cuda3std3__44plusIfEEE10Policy1000EPfjS9_fNS7_10__identityEEEvT0_PT3_T1_NS0_13GridEvenShareISH_EET2_T4_E12temp_storage+64];
	add.f32 	%f384, %f382, %f383;
	ld.shared.f32 	%f385, [_ZZN3cub18CUB_300001_SM_10006detail6reduce18DeviceReduceKernelINS2_10policy_hubIfjN4cuda3std3__44plusIfEEE10Policy1000EPfjS9_fNS7_10__identityEEEvT0_PT3_T1_NS0_13GridEvenShareISH_EET2_T4_E12temp_storage+68];
	add.f32 	%f386, %f384, %f385;
	ld.shared.f32 	%f387, [_ZZN3cub18CUB_300001_SM_10006detail6reduce18DeviceReduceKernelINS2_10policy_hubIfjN4cuda3std3__44plusIfEEE10Policy1000EPfjS9_fNS7_10__identityEEEvT0_PT3_T1_NS0_13GridEvenShareISH_EET2_T4_E12temp_storage+72];
	add.f32 	%f388, %f386, %f387;
	ld.shared.f32 	%f389, [_ZZN3cub18CUB_300001_SM_10006detail6reduce18DeviceReduceKernelINS2_10policy_hubIfjN4cuda3std3__44plusIfEEE10Policy1000EPfjS9_fNS7_10__identityEEEvT0_PT3_T1_NS0_13GridEvenShareISH_EET2_T4_E12temp_storage+76];
	add.f32 	%f524, %f388, %f389;
	bra.uni 	$L__BB3_71;
$L__BB3_36:
	sub.s32 	%r56, %r1, %r5;
	setp.gt.u32 	%p2, %r56, 8191;
	@%p2 bra 	$L__BB3_55;
	mov.u32 	%r57, %tid.x;
	setp.ge.u32 	%p19, %r57, %r56;
	mov.f32 	%f517, 0f00000000;
	mov.u32 	%r465, %r57;
	@%p19 bra 	$L__BB3_39;
	add.s32 	%r190, %r5, %r57;
	mul.wide.u32 	%rd49, %r190, 4;
	add.s64 	%rd48, %rd1, %rd49;
	// begin inline asm
	ld.global.nc.u32 %r189, [%rd48];
	// end inline asm
	mov.b32 	%f517, %r189;
	add.s32 	%r465, %r57, 512;
$L__BB3_39:
	setp.ge.u32 	%p20, %r465, %r56;
	@%p20 bra 	$L__BB3_46;
	not.b32 	%r191, %r465;
	add.s32 	%r60, %r1, %r191;
	and.b32  	%r192, %r60, 1536;
	setp.eq.s32 	%p21, %r192, 1536;
	@%p21 bra 	$L__BB3_43;
	add.s32 	%r463, %r465, %r5;
	shr.u32 	%r193, %r60, 9;
	add.s32 	%r194, %r193, 1;
	and.b32  	%r195, %r194, 3;
	neg.s32 	%r462, %r195;
$L__BB3_42:
	.pragma "nounroll";
	mul.wide.u32 	%rd51, %r463, 4;
	add.s64 	%rd50, %rd1, %rd51;
	// begin inline asm
	ld.global.nc.u32 %r196, [%rd50];
	// end inline asm
	mov.b32 	%f170, %r196;
	add.f32 	%f517, %f517, %f170;
	add.s32 	%r465, %r465, 512;
	add.s32 	%r463, %r463, 512;
	add.s32 	%r462, %r462, 1;
	setp.ne.s32 	%p22, %r462, 0;
	@%p22 bra 	$L__BB3_42;
$L__BB3_43:
	sub.s32 	%r197, %r60, %r5;
	setp.lt.u32 	%p23, %r197, 1536;
	@%p23 bra 	$L__BB3_46;
	add.s32 	%r467, %r465, 1024;
	add.s32 	%r466, %r465, %r5;
$L__BB3_45:
	mul.wide.u32 	%rd56, %r466, 4;
	add.s64 	%rd52, %rd1, %rd56;
	// begin inline asm
	ld.global.nc.u32 %r198, [%rd52];
	// end inline asm
	mov.b32 	%f171, %r198;
	add.f32 	%f172, %f517, %f171;
	add.s32 	%r202, %r466, 512;
	mul.wide.u32 	%rd57, %r202, 4;
	add.s64 	%rd53, %rd1, %rd57;
	// begin inline asm
	ld.global.nc.u32 %r199, [%rd53];
	// end inline asm
	mov.b32 	%f173, %r199;
	add.f32 	%f174, %f172, %f173;
	add.s32 	%r203, %r466, 1024;
	mul.wide.u32 	%rd58, %r203, 4;
	add.s64 	%rd54, %rd1, %rd58;
	// begin inline asm
	ld.global.nc.u32 %r200, [%rd54];
	// end inline asm
	mov.b32 	%f175, %r200;
	add.f32 	%f176, %f174, %f175;
	add.s32 	%r204, %r466, 1536;
	mul.wide.u32 	%rd59, %r204, 4;
	add.s64 	%rd55, %rd1, %rd59;
	// begin inline asm
	ld.global.nc.u32 %r201, [%rd55];
	// end inline asm
	mov.b32 	%f177, %r201;
	add.f32 	%f517, %f176, %f177;
	add.s32 	%r74, %r467, 2048;
	add.s32 	%r205, %r467, 1024;
	add.s32 	%r466, %r466, 2048;
	setp.lt.s32 	%p24, %r205, %r56;
	mov.u32 	%r467, %r74;
	@%p24 bra 	$L__BB3_45;
$L__BB3_46:
	setp.lt.u32 	%p25, %r56, 512;
	@%p25 bra 	$L__BB3_51;
	// begin inline asm
	mov.u32 %r244, %laneid;
	// end inline asm
	mov.b32 	%r246, %f517;
	mov.b32 	%r247, 1;
	mov.b32 	%r268, 31;
	mov.b32 	%r269, -1;
	// begin inline asm
	shfl.sync.down.b32 %r245, %r246, %r247, %r268, %r269;
	// end inline asm
	setp.gt.s32 	%p49, %r244, 30;
	mov.b32 	%f236, %r245;
	add.f32 	%f237, %f517, %f236;
	selp.f32 	%f238, %f517, %f237, %p49;
	mov.b32 	%r251, %f238;
	mov.b32 	%r252, 2;
	// begin inline asm
	shfl.sync.down.b32 %r250, %r251, %r252, %r268, %r269;
	// end inline asm
	setp.gt.s32 	%p50, %r244, 29;
	mov.b32 	%f239, %r250;
	add.f32 	%f240, %f238, %f239;
	selp.f32 	%f241, %f238, %f240, %p50;
	mov.b32 	%r256, %f241;
	mov.b32 	%r257, 4;
	// begin inline asm
	shfl.sync.down.b32 %r255, %r256, %r257, %r268, %r269;
	// end inline asm
	setp.gt.s32 	%p51, %r244, 27;
	mov.b32 	%f242, %r255;
	add.f32 	%f243, %f241, %f242;
	selp.f32 	%f244, %f241, %f243, %p51;
	mov.b32 	%r261, %f244;
	mov.b32 	%r262, 8;
	// begin inline asm
	shfl.sync.down.b32 %r260, %r261, %r262, %r268, %r269;
	// end inline asm
	setp.gt.s32 	%p52, %r244, 23;
	mov.b32 	%f245, %r260;
	add.f32 	%f246, %f244, %f245;
	selp.f32 	%f247, %f244, %f246, %p52;
	mov.b32 	%r266, %f247;
	mov.b32 	%r267, 16;
	// begin inline asm
	shfl.sync.down.b32 %r265, %r266, %r267, %r268, %r269;
	// end inline asm
	setp.gt.s32 	%p53, %r244, 15;
	mov.b32 	%f248, %r265;
	add.f32 	%f37, %f247, %f248;
	selp.f32 	%f524, %f247, %f37, %p53;
	setp.ne.s32 	%p54, %r244, 0;
	@%p54 bra 	$L__BB3_49;
	shr.u32 	%r270, %r57, 3;
	and.b32  	%r271, %r270, 124;
	mov.u32 	%r272, _ZZN3cub18CUB_300001_SM_10006detail6reduce18DeviceReduceKernelINS2_10policy_hubIfjN4cuda3std3__44plusIfEEE10Policy1000EPfjS9_fNS7_10__identityEEEvT0_PT3_T1_NS0_13GridEvenShareISH_EET2_T4_E12temp_storage;
	add.s32 	%r273, %r272, %r271;
	st.shared.f32 	[%r273+16], %f37;
$L__BB3_49:
	bar.sync 	0;
	setp.ne.s32 	%p55, %r57, 0;
	@%p55 bra 	$L__BB3_71;
	ld.shared.f32 	%f249, [_ZZN3cub18CUB_300001_SM_10006detail6reduce18DeviceReduceKernelINS2_10policy_hubIfjN4cuda3std3__44plusIfEEE10Policy1000EPfjS9_fNS7_10__identityEEEvT0_PT3_T1_NS0_13GridEvenShareISH_EET2_T4_E12temp_storage+20];
	add.f32 	%f250, %f524, %f249;
	ld.shared.f32 	%f251, [_ZZN3cub18CUB_300001_SM_10006detail6reduce18DeviceReduceKernelINS2_10policy_hubIfjN4cuda3std3__44plusIfEEE10Policy1000EPfjS9_fNS7_10__identityEEEvT0_PT3_T1_NS0_13GridEvenShareISH_EET2_T4_E12temp_storage+24];
	add.f32 	%f252, %f250, %f251;
	ld.shared.f32 	%f253, [_ZZN3cub18CUB_300001_SM_10006detail6reduce18DeviceReduceKernelINS2_10policy_hubIfjN4cuda3std3__44plusIfEEE10Policy1000EPfjS9_fNS7_10__identityEEEvT0_PT3_T1_NS0_13GridEvenShareISH_EET2_T4_E12temp_storage+28];
	add.f32 	%f254, %f252, %f253;
	ld.shared.f32 	%f255, [_ZZN3cub18CUB_300001_SM_10006detail6reduce18DeviceReduceKernelINS2_10policy_hubIfjN4cuda3std3__44plusIfEEE10Policy1000EPfjS9_fNS7_10__identityEEEvT0_PT3_T1_NS0_13GridEvenShareISH_EET2_T4_E12temp_storage+32];
	add.f32 	%f256, %f254, %f255;
	ld.shared.f32 	%f257, [_ZZN3cub18CUB_300001_SM_10006detail6reduce18DeviceReduceKernelINS2_10policy_hubIfjN4cuda3std3__44plusIfEEE10Policy1000EPfjS9_fNS7_10__identityEEEvT0_PT3_T1_NS0_13GridEvenShareISH_EET2_T4_E12temp_storage+36];
	add.f32 	%f258, %f256, %f257;
	ld.shared.f32 	%f259, [_ZZN3cub18CUB_300001_SM_10006detail6reduce18DeviceReduceKernelINS2_10policy_hubIfjN4cuda3std3__44plusIfEEE10Policy1000EPfjS9_fNS7_10__identityEEEvT0_PT3_T1_NS0_13GridEvenShareISH_EET2_T4_E12temp_storage+40];
	add.f32 	%f260, %f258, %f259;
	ld.shared.f32 	%f261, [_ZZN3cub18CUB_300001_SM_10006detail6reduce18DeviceReduceKernelINS2_10policy_hubIfjN4cuda3std3__44plusIfEEE10Policy1000EPfjS9_fNS7_10__identityEEEvT0_PT3_T1_NS0_13GridEvenShareISH_EET2_T4_E12temp_storage+44];
	add.f32 	%f262, %f260, %f261;
	ld.shared.f32 	%f263, [_ZZN3cub18CUB_300001_SM_10006detail6reduce18DeviceReduceKernelINS2_10policy_hubIfjN4cuda3std3__44plusIfEEE10Policy1000EPfjS9_fNS7_10__identityEEEvT0_PT3_T1_NS0_13GridEvenShareISH_EET2_T4_E12temp_storage+48];
	add.f32 	%f264, %f262, %f263;
	ld.shared.f32 	%f265, [_ZZN3cub18CUB_300001_SM_10006detail6reduce18DeviceReduceKernelINS2_10policy_hubIfjN4cuda3std3__44plusIfEEE10Policy1000EPfjS9_fNS7_10__identityEEEvT0_PT3_T1_NS0_13GridEvenShareISH_EET2_T4_E12temp_storage+52];
	add.f32 	%f266, %f264, %f265;
	ld.shared.f32 	%f267, [_ZZN3cub18CUB_300001_SM_10006detail6reduce18DeviceReduceKernelINS2_10policy_hubIfjN4cuda3std3__44plusIfEEE10Policy1000EPfjS9_fNS7_10__identityEEEvT0_PT3_T1_NS0_13GridEvenShareISH_EET2_T4_E12temp_storage+56];
	add.f32 	%f268, %f266, %f267;
	ld.shared.f32 	%f269, [_ZZN3cub18CUB_300001_SM_10006detail6reduce18DeviceReduceKernelINS2_10policy_hubIfjN4cuda3std3__44plusIfEEE10Policy1000EPfjS9_fNS7_10__identityEEEvT0_PT3_T1_NS0_13GridEvenShareISH_EET2_T4_E12temp_storage+60];
	add.f32 	%f270, %f268, %f269;
	ld.shared.f32 	%f271, [_ZZN3cub18CUB_300001_SM_10006detail6reduce18DeviceReduceKernelINS2_10policy_hubIfjN4cuda3std3__44plusIfEEE10Policy1000EPfjS9_fNS7_10__identityEEEvT0_PT3_T1_NS0_13GridEvenShareISH_EET2_T4_E12temp_storage+64];
	add.f32 	%f272, %f270, %f271;
	ld.shared.f32 	%f273, [_ZZN3cub18CUB_300001_SM_10006detail6reduce18DeviceReduceKernelINS2_10policy_hubIfjN4cuda3std3__44plusIfEEE10Policy1000EPfjS9_fNS7_10__identityEEEvT0_PT3_T1_NS0_13GridEvenShareISH_EET2_T4_E12temp_storage+68];
	add.f32 	%f274, %f272, %f273;
	ld.shared.f32 	%f275, [_ZZN3cub18CUB_300001_SM_10006detail6reduce18DeviceReduceKernelINS2_10policy_hubIfjN4cuda3std3__44plusIfEEE10Policy1000EPfjS9_fNS7_10__identityEEEvT0_PT3_T1_NS0_13GridEvenShareISH_EET2_T4_E12temp_storage+72];
	add.f32 	%f276, %f274, %f275;
	ld.shared.f32 	%f277, [_ZZN3cub18CUB_300001_SM_10006detail6reduce18DeviceReduceKernelINS2_10policy_hubIfjN4cuda3std3__44plusIfEEE10Policy1000EPfjS9_fNS7_10__identityEEEvT0_PT3_T1_NS0_13GridEvenShareISH_EET2_T4_E12temp_storage+76];
	add.f32 	%f524, %f276, %f277;
	bra.uni 	$L__BB3_71;
$L__BB3_51:
	// begin inline asm
	mov.u32 %r206, %laneid;
	// end inline asm
	and.b32  	%r232, %r57, 992;
	add.s32 	%r233, %r232, 32;
	setp.gt.u32 	%p26, %r233, %r56;
	not.b32 	%r234, %r232;
	add.s32 	%r235, %r56, %r234;
	selp.b32 	%r230, %r235, 31, %p26;
	mov.b32 	%r208, %f517;
	mov.b32 	%r209, 1;
	mov.b32 	%r231, -1;
	// begin inline asm
	shfl.sync.down.b32 %r207, %r208, %r209, %r230, %r231;
	// end inline asm
	setp.lt.s32 	%p27, %r206, %r230;
	mov.b32 	%f178, %r207;
	add.f32 	%f179, %f517, %f178;
	selp.f32 	%f180, %f179, %f517, %p27;
	mov.b32 	%r213, %f180;
	mov.b32 	%r214, 2;
	// begin inline asm
	shfl.sync.down.b32 %r212, %r213, %r214, %r230, %r231;
	// end inline asm
	add.s32 	%r236, %r206, 2;
	setp.gt.s32 	%p28, %r236, %r230;
	mov.b32 	%f181, %r212;
	add.f32 	%f182, %f180, %f181;
	selp.f32 	%f183, %f180, %f182, %p28;
	mov.b32 	%r218, %f183;
	mov.b32 	%r219, 4;
	// begin inline asm
	shfl.sync.down.b32 %r217, %r218, %r219, %r230, %r231;
	// end inline asm
	add.s32 	%r237, %r206, 4;
	setp.gt.s32 	%p29, %r237, %r230;
	mov.b32 	%f184, %r217;
	add.f32 	%f185, %f183, %f184;
	selp.f32 	%f186, %f183, %f185, %p29;
	mov.b32 	%r223, %f186;
	mov.b32 	%r224, 8;
	// begin inline asm
	shfl.sync.down.b32 %r222, %r223, %r224, %r230, %r231;
	// end inline asm
	add.s32 	%r238, %r206, 8;
	setp.gt.s32 	%p30, %r238, %r230;
	mov.b32 	%f187, %r222;
	add.f32 	%f188, %f186, %f187;
	selp.f32 	%f189, %f186, %f188, %p30;
	mov.b32 	%r228, %f189;
	mov.b32 	%r229, 16;
	// begin inline asm
	shfl.sync.down.b32 %r227, %r228, %r229, %r230, %r231;
	// end inline asm
	add.s32 	%r239, %r206, 16;
	setp.gt.s32 	%p31, %r239, %r230;
	mov.b32 	%f190, %r227;
	add.f32 	%f191, %f189, %f190;
	selp.f32 	%f524, %f189, %f191, %p31;
	setp.ne.s32 	%p32, %r206, 0;
	@%p32 bra 	$L__BB3_53;
	shr.u32 	%r240, %r57, 3;
	and.b32  	%r241, %r240, 124;
	mov.u32 	%r242, _ZZN3cub18CUB_300001_SM_10006detail6reduce18DeviceReduceKernelINS2_10policy_hubIfjN4cuda3std3__44plusIfEEE10Policy1000EPfjS9_fNS7_10__identityEEEvT0_PT3_T1_NS0_13GridEvenShareISH_EET2_T4_E12temp_storage;
	add.s32 	%r243, %r242, %r241;
	st.shared.f32 	[%r243+16], %f524;
$L__BB3_53:
	bar.sync 	0;
	setp.ne.s32 	%p33, %r57, 0;
	@%p33 bra 	$L__BB3_71;
	setp.gt.u32 	%p34, %r56, 32;
	ld.shared.f32 	%f192, [_ZZN3cub18CUB_300001_SM_10006detail6reduce18DeviceReduceKernelINS2_10policy_hubIfjN4cuda3std3__44plusIfEEE10Policy1000EPfjS9_fNS7_10__identityEEEvT0_PT3_T1_NS0_13GridEvenShareISH_EET2_T4_E12temp_storage+20];
	add.f32 	%f193, %f524, %f192;
	selp.f32 	%f194, %f193, %f524, %p34;
	setp.gt.u32 	%p35, %r56, 64;
	ld.shared.f32 	%f195, [_ZZN3cub18CUB_300001_SM_10006detail6reduce18DeviceReduceKernelINS2_10policy_hubIfjN4cuda3std3__44plusIfEEE10Policy1000EPfjS9_fNS7_10__identityEEEvT0_PT3_T1_NS0_13GridEvenShareISH_EET2_T4_E12temp_storage+24];
	add.f32 	%f196, %f195, %f194;
	selp.f32 	%f197, %f196, %f194, %p35;
	setp.gt.u32 	%p36, %r56, 96;
	ld.shared.f32 	%f198, [_ZZN3cub18CUB_300001_SM_10006detail6reduce18DeviceReduceKernelINS2_10policy_hubIfjN4cuda3std3__44plusIfEEE10Policy1000EPfjS9_fNS7_10__identityEEEvT0_PT3_T1_NS0_13GridEvenShareISH_EET2_T4_E12temp_storage+28];
	add.f32 	%f199, %f198, %f197;
	selp.f32 	%f200, %f199, %f197, %p36;
	setp.gt.u32 	%p37, %r56, 128;
	ld.shared.f32 	%f201, [_ZZN3cub18CUB_300001_SM_10006detail6reduce18DeviceReduceKernelINS2_10policy_hubIfjN4cuda3std3__44plusIfEEE10Policy1000EPfjS9_fNS7_10__identityEEEvT0_PT3_T1_NS0_13GridEvenShareISH_EET2_T4_E12temp_storage+32];
	add.f32 	%f202, %f201, %f200;
	selp.f32 	%f203, %f202, %f200, %p37;
	setp.gt.u32 	%p38, %r56, 160;
	ld.shared.f32 	%f204, [_ZZN3cub18CUB_300001_SM_10006detail6reduce18DeviceReduceKernelINS2_10policy_hubIfjN4cuda3std3__44plusIfEEE10Policy1000EPfjS9_fNS7_10__identityEEEvT0_PT3_T1_NS0_13GridEvenShareISH_EET2_T4_E12temp_storage+36];
	add.f32 	%f205, %f204, %f203;
	selp.f32 	%f206, %f205, %f203, %p38;
	setp.gt.u32 	%p39, %r56, 192;
	ld.shared.f32 	%f207, [_ZZN3cub18CUB_300001_SM_10006detail6reduce18DeviceReduceKernelINS2_10policy_hubIfjN4cuda3std3__44plusIfEEE10Policy1000EPfjS9_fNS7_10__identityEEEvT0_PT3_T1_NS0_13GridEvenShareISH_EET2_T4_E12temp_storage+40];
	add.f32 	%f208, %f207, %f206;
	selp.f32 	%f209, %f208, %f206, %p39;
	setp.gt.u32 	%p40, %r56, 224;
	ld.shared.f32 	%f210, [_ZZN3cub18CUB_300001_SM_10006detail6reduce18DeviceReduceKernelINS2_10policy_hubIfjN4cuda3std3__44plusIfEEE10Policy1000EPfjS9_fNS7_10__identityEEEvT0_PT3_T1_NS0_13GridEvenShareISH_EET2_T4_E12temp_storage+44];
	add.f32 	%f211, %f210, %f209;
	selp.f32 	%f212, %f211, %f209, %p40;
	setp.gt.u32 	%p41, %r56, 256;
	ld.shared.f32 	%f213, [_ZZN3cub18CUB_300001_SM_10006detail6reduce18DeviceReduceKernelINS2_10policy_hubIfjN4cuda3std3__44plusIfEEE10Policy1000EPfjS9_fNS7_10__identityEEEvT0_PT3_T1_NS0_13GridEvenShareISH_EET2_T4_E12temp_storage+48];
	add.f32 	%f214, %f213, %f212;
	selp.f32 	%f215, %f214, %f212, %p41;
	setp.gt.u32 	%p42, %r56, 288;
	ld.shared.f32 	%f216, [_ZZN3cub18CUB_300001_SM_10006detail6reduce18DeviceReduceKernelINS2_10policy_hubIfjN4cuda3std3__44plusIfEEE10Policy1000EPfjS9_fNS7_10__identityEEEvT0_PT3_T1_NS0_13GridEvenShareISH_EET2_T4_E12temp_storage+52];
	add.f32 	%f217, %f216, %f215;
	selp.f32 	%f218, %f217, %f215, %p42;
	setp.gt.u32 	%p43, %r56, 320;
	ld.shared.f32 	%f219, [_ZZN3cub18CUB_300001_SM_10006detail6reduce18DeviceReduceKernelINS2_10policy_hubIfjN4cuda3std3__44plusIfEEE10Policy1000EPfjS9_fNS7_10__identityEEEvT0_PT3_T1_NS0_13GridEvenShareISH_EET2_T4_E12temp_storage+56];
	add.f32 	%f220, %f219, %f218;
	selp.f32 	%f221, %f220, %f218, %p43;
	setp.gt.u32 	%p44, %r56, 352;
	ld.shared.f32 	%f222, [_ZZN3cub18CUB_300001_SM_10006detail6reduce18DeviceReduceKernelINS2_10policy_hubIfjN4cuda3std3__44plusIfEEE10Policy1000EPfjS9_fNS7_10__identityEEEvT0_PT3_T1_NS0_13GridEvenShareISH_EET2_T4_E12temp_storage+60];
	add.f32 	%f223, %f222, %f221;
	selp.f32 	%f224, %f223, %f221, %p44;
	setp.gt.u32 	%p45, %r56, 384;
	ld.shared.f32 	%f225, [_ZZN3cub18CUB_300001_SM_10006detail6reduce18DeviceReduceKernelINS2_10policy_hubIfjN4cuda3std3__44plusIfEEE10Policy1000EPfjS9_fNS7_10__identityEEEvT0_PT3_T1_NS0_13GridEvenShareISH_EET2_T4_E12temp_storage+64];
	add.f32 	%f226, %f225, %f224;
	selp.f32 	%f227, %f226, %f224, %p45;
	setp.gt.u32 	%p46, %r56, 416;
	ld.shared.f32 	%f228, [_ZZN3cub18CUB_300001_SM_10006detail6reduce18DeviceReduceKernelINS2_10policy_hubIfjN4cuda3std3__44plusIfEEE10Policy1000EPfjS9_fNS7_10__identityEEEvT0_PT3_T1_NS0_13GridEvenShareISH_EET2_T4_E12temp_storage+68];
	add.f32 	%f229, %f228, %f227;
	selp.f32 	%f230, %f229, %f227, %p46;
	setp.gt.u32 	%p47, %r56, 448;
	ld.shared.f32 	%f231, [_ZZN3cub18CUB_300001_SM_10006detail6reduce18DeviceReduceKernelINS2_10policy_hubIfjN4cuda3std3__44plusIfEEE10Policy1000EPfjS9_fNS7_10__identityEEEvT0_PT3_T1_NS0_13GridEvenShareISH_EET2_T4_E12temp_storage+72];
	add.f32 	%f232, %f231, %f230;
	selp.f32 	%f233, %f232, %f230, %p47;
	setp.gt.u32 	%p48, %r56, 480;
	ld.shared.f32 	%f234, [_ZZN3cub18CUB_300001_SM_10006detail6reduce18DeviceReduceKernelINS2_10policy_hubIfjN4cuda3std3__44plusIfEEE10Policy1000EPfjS9_fNS7_10__identityEEEvT0_PT3_T1_NS0_13GridEvenShareISH_EET2_T4_E12temp_storage+76];
	add.f32 	%f235, %f234, %f233;
	selp.f32 	%f524, %f235, %f233, %p48;
	bra.uni 	$L__BB3_71;
$L__BB3_55:
	mov.u32 	%r76, %tid.x;
	add.s32 	%r121, %r76, %r5;
	mul.wide.u32 	%rd20, %r121, 4;
	add.s64 	%rd4, %rd1, %rd20;
	// begin inline asm
	ld.global.nc.u32 %r105, [%rd4];
	// end inline asm
	mov.b32 	%f56, %r105;
	add.s64 	%rd5, %rd4, 2048;
	// begin inline asm
	ld.global.nc.u32 %r106, [%rd5];
	// end inline asm
	mov.b32 	%f57, %r106;
	add.s64 	%rd6, %rd4, 4096;
	// begin inline asm
	ld.global.nc.u32 %r107, [%rd6];
	// end inline asm
	mov.b32 	%f58, %r107;
	add.s64 	%rd7, %rd4, 6144;
	// begin inline asm
	ld.global.nc.u32 %r108, [%rd7];
	// end inline asm
	mov.b32 	%f59, %r108;
	add.s64 	%rd8, %rd4, 8192;
	// begin inline asm
	ld.global.nc.u32 %r109, [%rd8];
	// end inline asm
	mov.b32 	%f60, %r109;
	add.s64 	%rd9, %rd4, 10240;
	// begin inline asm
	ld.global.nc.u32 %r110, [%rd9];
	// end inline asm
	mov.b32 	%f61, %r110;
	add.s64 	%rd10, %rd4, 12288;
	// begin inline asm
	ld.global.nc.u32 %r111, [%rd10];
	// end inline asm
	mov.b32 	%f62, %r111;
	add.s64 	%rd11, %rd4, 14336;
	// begin inline asm
	ld.global.nc.u32 %r112, [%rd11];
	// end inline asm
	mov.b32 	%f63, %r112;
	add.s64 	%rd12, %rd4, 16384;
	// begin inline asm
	ld.global.nc.u32 %r113, [%rd12];
	// end inline asm
	mov.b32 	%f64, %r113;
	add.s64 	%rd13, %rd4, 18432;
	// begin inline asm
	ld.global.nc.u32 %r114, [%rd13];
	// end inline asm
	mov.b32 	%f65, %r114;
	add.s64 	%rd14, %rd4, 20480;
	// begin inline asm
	ld.global.nc.u32 %r115, [%rd14];
	// end inline asm
	mov.b32 	%f66, %r115;
	add.s64 	%rd15, %rd4, 22528;
	// begin inline asm
	ld.global.nc.u32 %r116, [%rd15];
	// end inline asm
	mov.b32 	%f67, %r116;
	add.s64 	%rd16, %rd4, 24576;
	// begin inline asm
	ld.global.nc.u32 %r117, [%rd16];
	// end inline asm
	mov.b32 	%f68, %r117;
	add.s64 	%rd17, %rd4, 26624;
	// begin inline asm
	ld.global.nc.u32 %r118, [%rd17];
	// end inline asm
	mov.b32 	%f69, %r118;
	add.s64 	%rd18, %rd4, 28672;
	// begin inline asm
	ld.global.nc.u32 %r119, [%rd18];
	// end inline asm
	mov.b32 	%f70, %r119;
	add.s64 	%rd19, %rd4, 30720;
	// begin inline asm
	ld.global.nc.u32 %r120, [%rd19];
	// end inline asm
	mov.b32 	%f71, %r120;
	add.f32 	%f72, %f56, %f57;
	add.f32 	%f73, %f58, %f59;
	add.f32 	%f74, %f60, %f61;
	add.f32 	%f75, %f62, %f63;
	add.f32 	%f76, %f64, %f65;
	add.f32 	%f77, %f66, %f67;
	add.f32 	%f78, %f68, %f69;
	add.f32 	%f79, %f70, %f71;
	add.f32 	%f80, %f72, %f73;
	add.f32 	%f81, %f74, %f75;
	add.f32 	%f82, %f76, %f77;
	add.f32 	%f83, %f78, %f79;
	add.f32 	%f84, %f80, %f81;
	add.f32 	%f85, %f82, %f83;
	add.f32 	%f523, %f84, %f85;
	setp.lt.u32 	%p3, %r56, %r4;
	@%p3 bra 	$L__BB3_67;
	add.s32 	%r77, %r4, %r5;
	add.s32 	%r469, %r77, 512;
	add.s32 	%r468, %r77, %r76;
	mov.b32 	%r470, 0;
$L__BB3_57:
	add.s32 	%r5, %r5, %r4;
	add.s32 	%r123, %r1, -8192;
	setp.gt.u32 	%p4, %r5, %r123;
	@%p4 bra 	$L__BB3_59;
	add.s32 	%r140, %r76, %r5;
	mul.wide.u32 	%rd37, %r140, 4;
	add.s64 	%rd21, %rd1, %rd37;
	// begin inline asm
	ld.global.nc.u32 %r124, [%rd21];
	// end inline asm
	mov.b32 	%f86, %r124;
	add.s64 	%rd22, %rd21, 2048;
	// begin inline asm
	ld.global.nc.u32 %r125, [%rd22];
	// end inline asm
	mov.b32 	%f87, %r125;
	add.s64 	%rd23, %rd21, 4096;
	// begin inline asm
	ld.global.nc.u32 %r126, [%rd23];
	// end inline asm
	mov.b32 	%f88, %r126;
	add.s64 	%rd24, %rd21, 6144;
	// begin inline asm
	ld.global.nc.u32 %r127, [%rd24];
	// end inline asm
	mov.b32 	%f89, %r127;
	add.s64 	%rd25, %rd21, 8192;
	// begin inline asm
	ld.global.nc.u32 %r128, [%rd25];
	// end inline asm
	mov.b32 	%f90, %r128;
	add.s64 	%rd26, %rd21, 10240;
	// begin inline asm
	ld.global.nc.u32 %r129, [%rd26];
	// end inline asm
	mov.b32 	%f91, %r129;
	add.s64 	%rd27, %rd21, 12288;
	// begin inline asm
	ld.global.nc.u32 %r130, [%rd27];
	// end inline asm
	mov.b32 	%f92, %r130;
	add.s64 	%rd28, %rd21, 14336;
	// begin inline asm
	ld.global.nc.u32 %r131, [%rd28];
	// end inline asm
	mov.b32 	%f93, %r131;
	add.s64 	%rd29, %rd21, 16384;
	// begin inline asm
	ld.global.nc.u32 %r132, [%rd29];
	// end inline asm
	mov.b32 	%f94, %r132;
	add.s64 	%rd30, %rd21, 18432;
	// begin inline asm
	ld.global.nc.u32 %r133, [%rd30];
	// end inline asm
	mov.b32 	%f95, %r133;
	add.s64 	%rd31, %rd21, 20480;
	// begin inline asm
	ld.global.nc.u32 %r134, [%rd31];
	// end inline asm
	mov.b32 	%f96, %r134;
	add.s64 	%rd32, %rd21, 22528;
	// begin inline asm
	ld.global.nc.u32 %r135, [%rd32];
	// end inline asm
	mov.b32 	%f97, %r135;
	add.s64 	%rd33, %rd21, 24576;
	// begin inline asm
	ld.global.nc.u32 %r136, [%rd33];
	// end inline asm
	mov.b32 	%f98, %r136;
	add.s64 	%rd34, %rd21, 26624;
	// begin inline asm
	ld.global.nc.u32 %r137, [%rd34];
	// end inline asm
	mov.b32 	%f99, %r137;
	add.s64 	%rd35, %rd21, 28672;
	// begin inline asm
	ld.global.nc.u32 %r138, [%rd35];
	// end inline asm
	mov.b32 	%f100, %r138;
	add.s64 	%rd36, %rd21, 30720;
	// begin inline asm
	ld.global.nc.u32 %r139, [%rd36];
	// end inline asm
	mov.b32 	%f101, %r139;
	add.f32 	%f102, %f523, %f86;
	add.f32 	%f103, %f87, %f88;
	add.f32 	%f104, %f89, %f90;
	add.f32 	%f105, %f91, %f92;
	add.f32 	%f106, %f93, %f94;
	add.f32 	%f107, %f95, %f96;
	add.f32 	%f108, %f97, %f98;
	add.f32 	%f109, %f99, %f100;
	add.f32 	%f110, %f102, %f103;
	add.f32 	%f111, %f104, %f105;
	add.f32 	%f112, %f106, %f107;
	add.f32 	%f113, %f108, %f109;
	add.f32 	%f114, %f110, %f111;
	add.f32 	%f115, %f112, %f113;
	add.f32 	%f116, %f114, %f115;
	add.f32 	%f523, %f116, %f101;
	sub.s32 	%r141, %r1, %r5;
	setp.lt.u32 	%p5, %r141, %r4;
	add.s32 	%r470, %r470, 1;
	add.s32 	%r469, %r469, %r4;
	add.s32 	%r468, %r468, %r4;
	@%p5 bra 	$L__BB3_67;
	bra.uni 	$L__BB3_57;
$L__BB3_59:
	setp.le.u32 	%p6, %r1, %r5;
	@%p6 bra 	$L__BB3_67;
	sub.s32 	%r88, %r1, %r5;
	setp.ge.s32 	%p7, %r76, %r88;
	@%p7 bra 	$L__BB3_67;
	not.b32 	%r142, %r76;
	add.s32 	%r143, %r1, %r142;
	sub.s32 	%r144, %r143, %r77;
	mul.lo.s32 	%r145, %r2, %r470;
	shl.b32 	%r146, %r145, 13;
	sub.s32 	%r89, %r144, %r146;
	shr.u32 	%r147, %r143, 9;
	add.s32 	%r90, %r147, 1;
	and.b32  	%r148, %r143, 1536;
	setp.eq.s32 	%p8, %r148, 1536;
	mov.u32 	%r475, %r76;
	@%p8 bra 	$L__BB3_64;
	and.b32  	%r149, %r90, 3;
	neg.s32 	%r472, %r149;
	mov.u32 	%r475, %r76;
$L__BB3_63:
	.pragma "nounroll";
	mul.wide.u32 	%rd39, %r468, 4;
	add.s64 	%rd38, %rd1, %rd39;
	// begin inline asm
	ld.global.nc.u32 %r150, [%rd38];
	// end inline asm
	mov.b32 	%f118, %r150;
	add.f32 	%f523, %f523, %f118;
	add.s32 	%r475, %r475, 512;
	add.s32 	%r468, %r468, 512;
	add.s32 	%r472, %r472, 1;
	setp.ne.s32 	%p9, %r472, 0;
	@%p9 bra 	$L__BB3_63;
$L__BB3_64:
	setp.lt.u32 	%p10, %r89, 1536;
	@%p10 bra 	$L__BB3_67;
	add.s32 	%r477, %r475, 1024;
	add.s32 	%r476, %r475, %r469;
$L__BB3_66:
	add.s32 	%r155, %r476, -512;
	mul.wide.u32 	%rd44, %r155, 4;
	add.s64 	%rd40, %rd1, %rd44;
	// begin inline asm
	ld.global.nc.u32 %r151, [%rd40];
	// end inline asm
	mov.b32 	%f119, %r151;
	add.f32 	%f120, %f523, %f119;
	mul.wide.u32 	%rd45, %r476, 4;
	add.s64 	%rd41, %rd1, %rd45;
	// begin inline asm
	ld.global.nc.u32 %r152, [%rd41];
	// end inline asm
	mov.b32 	%f121, %r152;
	add.f32 	%f122, %f120, %f121;
	add.s32 	%r156, %r476, 512;
	mul.wide.u32 	%rd46, %r156, 4;
	add.s64 	%rd42, %rd1, %rd46;
	// begin inline asm
	ld.global.nc.u32 %r153, [%rd42];
	// end inline asm
	mov.b32 	%f123, %r153;
	add.f32 	%f124, %f122, %f123;
	add.s32 	%r157, %r476, 1024;
	mul.wide.u32 	%rd47, %r157, 4;
	add.s64 	%rd43, %rd1, %rd47;
	// begin inline asm
	ld.global.nc.u32 %r154, [%rd43];
	// end inline asm
	mov.b32 	%f125, %r154;
	add.f32 	%f523, %f124, %f125;
	add.s32 	%r103, %r477, 2048;
	add.s32 	%r158, %r477, 1024;
	add.s32 	%r476, %r476, 2048;
	setp.lt.s32 	%p11, %r158, %r88;
	mov.u32 	%r477, %r103;
	@%p11 bra 	$L__BB3_66;
$L__BB3_67:
	// begin inline asm
	mov.u32 %r159, %laneid;
	// end inline asm
	mov.b32 	%r161, %f523;
	mov.b32 	%r162, 1;
	mov.b32 	%r183, 31;
	mov.b32 	%r184, -1;
	// begin inline asm
	shfl.sync.down.b32 %r160, %r161, %r162, %r183, %r184;
	// end inline asm
	setp.gt.s32 	%p12, %r159, 30;
	mov.b32 	%f126, %r160;
	add.f32 	%f127, %f523, %f126;
	selp.f32 	%f128, %f523, %f127, %p12;
	mov.b32 	%r166, %f128;
	mov.b32 	%r167, 2;
	// begin inline asm
	shfl.sync.down.b32 %r165, %r166, %r167, %r183, %r184;
	// end inline asm
	setp.gt.s32 	%p13, %r159, 29;
	mov.b32 	%f129, %r165;
	add.f32 	%f130, %f128, %f129;
	selp.f32 	%f131, %f128, %f130, %p13;
	mov.b32 	%r171, %f131;
	mov.b32 	%r172, 4;
	// begin inline asm
	shfl.sync.down.b32 %r170, %r171, %r172, %r183, %r184;
	// end inline asm
	setp.gt.s32 	%p14, %r159, 27;
	mov.b32 	%f132, %r170;
	add.f32 	%f133, %f131, %f132;
	selp.f32 	%f134, %f131, %f133, %p14;
	mov.b32 	%r176, %f134;
	mov.b32 	%r177, 8;
	// begin inline asm
	shfl.sync.down.b32 %r175, %r176, %r177, %r183, %r184;
	// end inline asm
	setp.gt.s32 	%p15, %r159, 23;
	mov.b32 	%f135, %r175;
	add.f32 	%f136, %f134, %f135;
	selp.f32 	%f137, %f134, %f136, %p15;
	mov.b32 	%r181, %f137;
	mov.b32 	%r182, 16;
	// begin inline asm
	shfl.sync.down.b32 %r180, %r181, %r182, %r183, %r184;
	// end inline asm
	setp.gt.s32 	%p16, %r159, 15;
	mov.b32 	%f138, %r180;
	add.f32 	%f52, %f137, %f138;
	selp.f32 	%f524, %f137, %f52, %p16;
	setp.ne.s32 	%p17, %r159, 0;
	@%p17 bra 	$L__BB3_69;
	shr.u32 	%r185, %r76, 3;
	and.b32  	%r186, %r185, 124;
	mov.u32 	%r187, _ZZN3cub18CUB_300001_SM_10006detail6reduce18DeviceReduceKernelINS2_10policy_hubIfjN4cuda3std3__44plusIfEEE10Policy1000EPfjS9_fNS7_10__identityEEEvT0_PT3_T1_NS0_13GridEvenShareISH_EET2_T4_E12temp_storage;
	add.s32 	%r188, %r187, %r186;
	st.shared.f32 	[%r188+16], %f52;
$L__BB3_69:
	bar.sync 	0;
	setp.ne.s32 	%p18, %r76, 0;
	@%p18 bra 	$L__BB3_71;
	ld.shared.f32 	%f139, [_ZZN3cub18CUB_300001_SM_10006detail6reduce18DeviceReduceKernelINS2_10policy_hubIfjN4cuda3std3__44plusIfEEE10Policy1000EPfjS9_fNS7_10__identityEEEvT0_PT3_T1_NS0_13GridEvenShareISH_EET2_T4_E12temp_storage+20];
	add.f32 	%f140, %f524, %f139;
	ld.shared.f32 	%f141, [_ZZN3cub18CUB_300001_SM_10006detail6reduce18DeviceReduceKernelINS2_10policy_hubIfjN4cuda3std3__44plusIfEEE10Policy1000EPfjS9_fNS7_10__identityEEEvT0_PT3_T1_NS0_13GridEvenShareISH_EET2_T4_E12temp_storage+24];
	add.f32 	%f142, %f140, %f141;
	ld.shared.f32 	%f143, [_ZZN3cub18CUB_300001_SM_10006detail6reduce18DeviceReduceKernelINS2_10policy_hubIfjN4cuda3std3__44plusIfEEE10Policy1000EPfjS9_fNS7_10__identityEEEvT0_PT3_T1_NS0_13GridEvenShareISH_EET2_T4_E12temp_storage+28];
	add.f32 	%f144, %f142, %f143;
	ld.shared.f32 	%f145, [_ZZN3cub18CUB_300001_SM_10006detail6reduce18DeviceReduceKernelINS2_10policy_hubIfjN4cuda3std3__44plusIfEEE10Policy1000EPfjS9_fNS7_10__identityEEEvT0_PT3_T1_NS0_13GridEvenShareISH_EET2_T4_E12temp_storage+32];
	add.f32 	%f146, %f144, %f145;
	ld.shared.f32 	%f147, [_ZZN3cub18CUB_300001_SM_10006detail6reduce18DeviceReduceKernelINS2_10policy_hubIfjN4cuda3std3__44plusIfEEE10Policy1000EPfjS9_fNS7_10__identityEEEvT0_PT3_T1_NS0_13GridEvenShareISH_EET2_T4_E12temp_storage+36];
	add.f32 	%f148, %f146, %f147;
	ld.shared.f32 	%f149, [_ZZN3cub18CUB_300001_SM_10006detail6reduce18DeviceReduceKernelINS2_10policy_hubIfjN4cuda3std3__44plusIfEEE10Policy1000EPfjS9_fNS7_10__identityEEEvT0_PT3_T1_NS0_13GridEvenShareISH_EET2_T4_E12temp_storage+40];
	add.f32 	%f150, %f148, %f149;
	ld.shared.f32 	%f151, [_ZZN3cub18CUB_300001_SM_10006detail6reduce18DeviceReduceKernelINS2_10policy_hubIfjN4cuda3std3__44plusIfEEE10Policy1000EPfjS9_fNS7_10__identityEEEvT0_PT3_T1_NS0_13GridEvenShareISH_EET2_T4_E12temp_storage+44];
	add.f32 	%f152, %f150, %f151;
	ld.shared.f32 	%f153, [_ZZN3cub18CUB_300001_SM_10006detail6reduce18DeviceReduceKernelINS2_10policy_hubIfjN4cuda3std3__44plusIfEEE10Policy1000EPfjS9_fNS7_10__identityEEEvT0_PT3_T1_NS0_13GridEvenShareISH_EET2_T4_E12temp_storage+48];
	add.f32 	%f154, %f152, %f153;
	ld.shared.f32 	%f155, [_ZZN3cub18CUB_300001_SM_10006detail6reduce18DeviceReduceKernelINS2_10policy_hubIfjN4cuda3std3__44plusIfEEE10Policy1000EPfjS9_fNS7_10__identityEEEvT0_PT3_T1_NS0_13GridEvenShareISH_EET2_T4_E12temp_storage+52];
	add.f32 	%f156, %f154, %f155;
	ld.shared.f32 	%f157, [_ZZN3cub18CUB_300001_SM_10006detail6reduce18DeviceReduceKernelINS2_10policy_hubIfjN4cuda3std3__44plusIfEEE10Policy1000EPfjS9_fNS7_10__identityEEEvT0_PT3_T1_NS0_13GridEvenShareISH_EET2_T4_E12temp_storage+56];
	add.f32 	%f158, %f156, %f157;
	ld.shared.f32 	%f159, [_ZZN3cub18CUB_300001_SM_10006detail6reduce18DeviceReduceKernelINS2_10policy_hubIfjN4cuda3std3__44plusIfEEE10Policy1000EPfjS9_fNS7_10__identityEEEvT0_PT3_T1_NS0_13GridEvenShareISH_EET2_T4_E12temp_storage+60];
	add.f32 	%f160, %f158, %f159;
	ld.shared.f32 	%f161, [_ZZN3cub18CUB_300001_SM_10006detail6reduce18DeviceReduceKernelINS2_10policy_hubIfjN4cuda3std3__44plusIfEEE10Policy1000EPfjS9_fNS7_10__identityEEEvT0_PT3_T1_NS0_13GridEvenShareISH_EET2_T4_E12temp_storage+64];
	add.f32 	%f162, %f160, %f161;
	ld.shared.f32 	%f163, [_ZZN3cub18CUB_300001_SM_10006detail6reduce18DeviceReduceKernelINS2_10policy_hubIfjN4cuda3std3__44plusIfEEE10Policy1000EPfjS9_fNS7_10__identityEEEvT0_PT3_T1_NS0_13GridEvenShareISH_EET2_T4_E12temp_storage+68];
	add.f32 	%f164, %f162, %f163;
	ld.shared.f32 	%f165, [_ZZN3cub18CUB_300001_SM_10006detail6reduce18DeviceReduceKernelINS2_10policy_hubIfjN4cuda3std3__44plusIfEEE10Policy1000EPfjS9_fNS7_10__identityEEEvT0_PT3_T1_NS0_13GridEvenShareISH_EET2_T4_E12temp_storage+72];
	add.f32 	%f166, %f164, %f165;
	ld.shared.f32 	%f167, [_ZZN3cub18CUB_300001_SM_10006detail6reduce18DeviceReduceKernelINS2_10policy_hubIfjN4cuda3std3__44plusIfEEE10Policy1000EPfjS9_fNS7_10__identityEEEvT0_PT3_T1_NS0_13GridEvenShareISH_EET2_T4_E12temp_storage+76];
	add.f32 	%f524, %f166, %f167;
$L__BB3_71:
	mov.u32 	%r443, %tid.x;
	setp.ne.s32 	%p110, %r443, 0;
	@%p110 bra 	$L__BB3_73;
	ld.param.u64 	%rd119, [_ZN3cub18CUB_300001_SM_10006detail6reduce18DeviceReduceKernelINS2_10policy_hubIfjN4cuda3std3__44plusIfEEE10Policy1000EPfjS9_fNS7_10__identityEEEvT0_PT3_T1_NS0_13GridEvenShareISH_EET2_T4__param_1];
	cvta.to.global.u64 	%rd116, %rd119;
	mul.wide.u32 	%rd117, %r3, 4;
	add.s64 	%rd118, %rd116, %rd117;
	st.global.f32 	[%rd118], %f524;
$L__BB3_73:
	ret;

}
	// .globl	_ZN3cub18CUB_300001_SM_10006detail6reduce28DeviceReduceSingleTileKernelINS2_10policy_hubIfjN4cuda3std3__44plusIfEEE10Policy1000EPfPdiS9_dfNS7_10__identityEEEvT0_T1_T2_T3_T4_T6_
.visible .entry _ZN3cub18CUB_300001_SM_10006detail6reduce28DeviceReduceSingleTileKernelINS2_10policy_hubIfjN4cuda3std3__44plusIfEEE10Policy1000EPfPdiS9_dfNS7_10__identityEEEvT0_T1_T2_T3_T4_T6_(
	.param .u64 .ptr .align 1 _ZN3cub18CUB_300001_SM_10006detail6reduce28DeviceReduceSingleTileKernelINS2_10policy_hubIfjN4cuda3std3__44plusIfEEE10Policy1000EPfPdiS9_dfNS7_10__identityEEEvT0_T1_T2_T3_T4_T6__param_0,
	.param .u64 .ptr .align 1 _ZN3cub18CUB_300001_SM_10006detail6reduce28DeviceReduceSingleTileKernelINS2_10policy_hubIfjN4cuda3std3__44plusIfEEE10Policy1000EPfPdiS9_dfNS7_10__identityEEEvT0_T1_T2_T3_T4_T6__param_1,
	.param .u32 _ZN3cub18CUB_300001_SM_10006detail6reduce28DeviceReduceSingleTileKernelINS2_10policy_hubIfjN4cuda3std3__44plusIfEEE10Policy1000EPfPdiS9_dfNS7_10__identityEEEvT0_T1_T2_T3_T4_T6__param_2,
	.param .align 1 .b8 _ZN3cub18CUB_300001_SM_10006detail6reduce28DeviceReduceSingleTileKernelINS2_10policy_hubIfjN4cuda3std3__44plusIfEEE10Policy1000EPfPdiS9_dfNS7_10__identityEEEvT0_T1_T2_T3_T4_T6__param_3[1],
	.param .f64 _ZN3cub18CUB_300001_SM_10006detail6reduce28DeviceReduceSingleTileKernelINS2_10policy_hubIfjN4cuda3std3__44plusIfEEE10Policy1000EPfPdiS9_dfNS7_10__identityEEEvT0_T1_T2_T3_T4_T6__param_4,
	.param .align 1 .b8 _ZN3cub18CUB_300001_SM_10006detail6reduce28DeviceReduceSingleTileKernelINS2_10policy_hubIfjN4cuda3std3__44plusIfEEE10Policy1000EPfPdiS9_dfNS7_10__identityEEEvT0_T1_T2_T3_T4_T6__param_5[1]
)
.maxntid 512
.minnctapersm 1
{
	.reg .pred 	%p<113>;
	.reg .b32 	%r<407>;
	.reg .b32 	%f<531>;
	.reg .b64 	%rd<133>;
	.reg .b64 	%fd<3>;
	// demoted variable
	.shared .align 4 .b8 _ZZN3cub18CUB_300001_SM_10006detail6reduce28DeviceReduceSingleTileKernelINS2_10policy_hubIfjN4cuda3std3__44plusIfEEE10Policy1000EPfPdiS9_dfNS7_10__identityEEEvT0_T1_T2_T3_T4_T6_E12temp_storage[84];
	ld.param.u64 	%rd16, [_ZN3cub18CUB_300001_SM_10006detail6reduce28DeviceReduceSingleTileKernelINS2_10policy_hubIfjN4cuda3std3__44plusIfEEE10Policy1000EPfPdiS9_dfNS7_10__identityEEEvT0_T1_T2_T3_T4_T6__param_0];
	ld.param.u64 	%rd17, [_ZN3cub18CUB_300001_SM_10006detail6reduce28DeviceReduceSingleTileKernelINS2_10policy_hubIfjN4cuda3std3__44plusIfEEE10Policy1000EPfPdiS9_dfNS7_10__identityEEEvT0_T1_T2_T3_T4_T6__param_1];
	ld.param.u32 	%r67, [_ZN3cub18CUB_300001_SM_10006detail6reduce28DeviceReduceSingleTileKernelINS2_10policy_hubIfjN4cuda3std3__44plusIfEEE10Policy1000EPfPdiS9_dfNS7_10__identityEEEvT0_T1_T2_T3_T4_T6__param_2];
	ld.param.f64 	%fd1, [_ZN3cub18CUB_300001_SM_10006detail6reduce28DeviceReduceSingleTileKernelINS2_10policy_hubIfjN4cuda3std3__44plusIfEEE10Policy1000EPfPdiS9_dfNS7_10__identityEEEvT0_T1_T2_T3_T4_T6__param_4];
	cvta.to.global.u64 	%rd1, %rd17;
	setp.ne.s32 	%p1, %r67, 0;
	@%p1 bra 	$L__BB4_3;
	mov.u32 	%r380, %tid.x;
	setp.ne.s32 	%p112, %r380, 0;
	@%p112 bra 	$L__BB4_74;
	st.global.f64 	[%rd1], %fd1;
	bra.uni 	$L__BB4_74;
$L__BB4_3:
	and.b64  	%rd18, %rd16, 7;
	setp.ne.s64 	%p2, %rd18, 0;
	@%p2 bra 	$L__BB4_38;
	setp.gt.s32 	%p57, %r67, 8191;
	@%p57 bra 	$L__BB4_22;
	mov.u32 	%r1, %tid.x;
	setp.ge.s32 	%p74, %r1, %r67;
	mov.f32 	%f509, 0f00000000;
	mov.u32 	%r384, %r1;
	@%p74 bra 	$L__BB4_7;
	mul.wide.u32 	%rd121, %r1, 4;
	add.s64 	%rd120, %rd16, %rd121;
	// begin inline asm
	ld.global.nc.u32 %r300, [%rd120];
	// end inline asm
	mov.b32 	%f509, %r300;
	add.s32 	%r384, %r1, 512;
$L__BB4_7:
	setp.ge.s32 	%p75, %r384, %r67;
	@%p75 bra 	$L__BB4_13;
	not.b32 	%r301, %r384;
	add.s32 	%r4, %r67, %r301;
	and.b32  	%r302, %r4, 1536;
	setp.eq.s32 	%p76, %r302, 1536;
	@%p76 bra 	$L__BB4_11;
	mul.wide.u32 	%rd122, %r384, 4;
	add.s64 	%rd129, %rd16, %rd122;
	shr.u32 	%r303, %r4, 9;
	add.s32 	%r304, %r303, 1;
	and.b32  	%r305, %r304, 3;
	neg.s32 	%r382, %r305;
$L__BB4_10:
	.pragma "nounroll";
	// begin inline asm
	ld.global.nc.u32 %r306, [%rd129];
	// end inline asm
	mov.b32 	%f394, %r306;
	add.f32 	%f509, %f509, %f394;
	add.s32 	%r384, %r384, 512;
	add.s64 	%rd129, %rd129, 2048;
	add.s32 	%r382, %r382, 1;
	setp.ne.s32 	%p77, %r382, 0;
	@%p77 bra 	$L__BB4_10;
$L__BB4_11:
	setp.lt.u32 	%p78, %r4, 1536;
	@%p78 bra 	$L__BB4_13;
$L__BB4_12:
	mul.wide.s32 	%rd128, %r384, 4;
	add.s64 	%rd124, %rd16, %rd128;
	// begin inline asm
	ld.global.nc.u32 %r307, [%rd124];
	// end inline asm
	mov.b32 	%f395, %r307;
	add.f32 	%f396, %f509, %f395;
	add.s64 	%rd125, %rd124, 2048;
	// begin inline asm
	ld.global.nc.u32 %r308, [%rd125];
	// end inline asm
	mov.b32 	%f397, %r308;
	add.f32 	%f398, %f396, %f397;
	add.s64 	%rd126, %rd124, 4096;
	// begin inline asm
	ld.global.nc.u32 %r309, [%rd126];
	// end inline asm
	mov.b32 	%f399, %r309;
	add.f32 	%f400, %f398, %f399;
	add.s64 	%rd127, %rd124, 6144;
	// begin inline asm
	ld.global.nc.u32 %r310, [%rd127];
	// end inline asm
	mov.b32 	%f401, %r310;
	add.f32 	%f509, %f400, %f401;
	add.s32 	%r384, %r384, 2048;
	setp.lt.s32 	%p79, %r384, %r67;
	@%p79 bra 	$L__BB4_12;
$L__BB4_13:
	setp.lt.s32 	%p80, %r67, 512;
	@%p80 bra 	$L__BB4_18;
	// begin inline asm
	mov.u32 %r349, %laneid;
	// end inline asm
	mov.b32 	%r351, %f509;
	mov.b32 	%r352, 1;
	mov.b32 	%r373, 31;
	mov.b32 	%r374, -1;
	// begin inline asm
	shfl.sync.down.b32 %r350, %r351, %r352, %r373, %r374;
	// end inline asm
	setp.gt.s32 	%p104, %r349, 30;
	mov.b32 	%f460, %r350;
	add.f32 	%f461, %f509, %f460;
	selp.f32 	%f462, %f509, %f461, %p104;
	mov.b32 	%r356, %f462;
	mov.b32 	%r357, 2;
	// begin inline asm
	shfl.sync.down.b32 %r355, %r356, %r357, %r373, %r374;
	// end inline asm
	setp.gt.s32 	%p105, %r349, 29;
	mov.b32 	%f463, %r355;
	add.f32 	%f464, %f462, %f463;
	selp.f32 	%f465, %f462, %f464, %p105;
	mov.b32 	%r361, %f465;
	mov.b32 	%r362, 4;
	// begin inline asm
	shfl.sync.down.b32 %r360, %r361, %r362, %r373, %r374;
	// end inline asm
	setp.gt.s32 	%p106, %r349, 27;
	mov.b32 	%f466, %r360;
	add.f32 	%f467, %f465, %f466;
	selp.f32 	%f468, %f465, %f467, %p106;
	mov.b32 	%r366, %f468;
	mov.b32 	%r367, 8;
	// begin inline asm
	shfl.sync.down.b32 %r365, %r366, %r367, %r373, %r374;
	// end inline asm
	setp.gt.s32 	%p107, %r349, 23;
	mov.b32 	%f469, %r365;
	add.f32 	%f470, %f468, %f469;
	selp.f32 	%f471, %f468, %f470, %p107;
	mov.b32 	%r371, %f471;
	mov.b32 	%r372, 16;
	// begin inline asm
	shfl.sync.down.b32 %r370, %r371, %r372, %r373, %r374;
	// end inline asm
	setp.gt.s32 	%p108, %r349, 15;
	mov.b32 	%f472, %r370;
	add.f32 	%f10, %f471, %f472;
	selp.f32 	%f530, %f471, %f10, %p108;
	setp.ne.s32 	%p109, %r349, 0;
	@%p109 bra 	$L__BB4_16;
	shr.u32 	%r375, %r1, 3;
	and.b32  	%r376, %r375, 124;
	mov.u32 	%r377, _ZZN3cub18CUB_300001_SM_10006detail6reduce28DeviceReduceSingleTileKernelINS2_10policy_hubIfjN4cuda3std3__44plusIfEEE10Policy1000EPfPdiS9_dfNS7_10__identityEEEvT0_T1_T2_T3_T4_T6_E12temp_storage;
	add.s32 	%r378, %r377, %r376;
	st.shared.f32 	[%r378+16], %f10;
$L__BB4_16:
	bar.sync 	0;
	setp.ne.s32 	%p110, %r1, 0;
	@%p110 bra 	$L__BB4_72;
	ld.shared.f32 	%f473, [_ZZN3cub18CUB_300001_SM_10006detail6reduce28DeviceReduceSingleTileKernelINS2_10policy_hubIfjN4cuda3std3__44plusIfEEE10Policy1000EPfPdiS9_dfNS7_10__identityEEEvT0_T1_T2_T3_T4_T6_E12temp_storage+20];
	add.f32 	%f474, %f530, %f473;
	ld.shared.f32 	%f475, [_ZZN3cub18CUB_300001_SM_10006detail6reduce28DeviceReduceSingleTileKernelINS2_10policy_hubIfjN4cuda3std3__44plusIfEEE10Policy1000EPfPdiS9_dfNS7_10__identityEEEvT0_T1_T2_T3_T4_T6_E12temp_storage+24];
	add.f32 	%f476, %f474, %f475;
	ld.shared.f32 	%f477, [_ZZN3cub18CUB_300001_SM_10006detail6reduce28DeviceReduceSingleTileKernelINS2_10policy_hubIfjN4cuda3std3__44plusIfEEE10Policy1000EPfPdiS9_dfNS7_10__identityEEEvT0_T1_T2_T3_T4_T6_E12temp_storage+28];
	add.f32 	%f478, %f476, %f477;
	ld.shared.f32 	%f479, [_ZZN3cub18CUB_300001_SM_10006detail6reduce28DeviceReduceSingleTileKernelINS2_10policy_hubIfjN4cuda3std3__44plusIfEEE10Policy1000EPfPdiS9_dfNS7_10__identityEEEvT0_T1_T2_T3_T4_T6_E12temp_storage+32];
	add.f32 	%f480, %f478, %f479;
	ld.shared.f32 	%f481, [_ZZN3cub18CUB_300001_SM_10006detail6reduce28DeviceReduceSingleTileKernelINS2_10policy_hubIfjN4cuda3std3__44plusIfEEE10Policy1000EPfPdiS9_dfNS7_10__identityEEEvT0_T1_T2_T3_T4_T6_E12temp_storage+36];
	add.f32 	%f482, %f480, %f481;
	ld.shared.f32 	%f483, [_ZZN3cub18CUB_300001_SM_10006detail6reduce28DeviceReduceSingleTileKernelINS2_10policy_hubIfjN4cuda3std3__44plusIfEEE10Policy1000EPfPdiS9_dfNS7_10__identityEEEvT0_T1_T2_T3_T4_T6_E12temp_storage+40];
	add.f32 	%f484, %f482, %f483;
	ld.shared.f32 	%f485, [_ZZN3cub18CUB_300001_SM_10006detail6reduce28DeviceReduceSingleTileKernelINS2_10policy_hubIfjN4cuda3std3__44plusIfEEE10Policy1000EPfPdiS9_dfNS7_10__identityEEEvT0_T1_T2_T3_T4_T6_E12temp_storage+44];
	add.f32 	%f486, %f484, %f485;
	ld.shared.f32 	%f487, [_ZZN3cub18CUB_300001_SM_10006detail6reduce28DeviceReduceSingleTileKernelINS2_10policy_hubIfjN4cuda3std3__44plusIfEEE10Policy1000EPfPdiS9_dfNS7_10__identityEEEvT0_T1_T2_T3_T4_T6_E12temp_storage+48];
	add.f32 	%f488, %f486, %f487;
	ld.shared.f32 	%f489, [_ZZN3cub18CUB_300001_SM_10006detail6reduce28DeviceReduceSingleTileKernelINS2_10policy_hubIfjN4cuda3std3__44plusIfEEE10Policy1000EPfPdiS9_dfNS7_10__identityEEEvT0_T1_T2_T3_T4_T6_E12temp_storage+52];
	add.f32 	%f490, %f488, %f489;
	ld.shared.f32 	%f491, [_ZZN3cub18CUB_300001_SM_10006detail6reduce28DeviceReduceSingleTileKernelINS2_10policy_hubIfjN4cuda3std3__44plusIfEEE10Policy1000EPfPdiS9_dfNS7_10__identityEEEvT0_T1_T2_T3_T4_T6_E12temp_storage+56];
	add.f32 	%f492, %f490, %f491;
	ld.shared.f32 	%f493, [_ZZN3cub18CUB_300001_SM_10006detail6reduce28DeviceReduceSingleTileKernelINS2_10policy_hubIfjN4cuda3std3__44plusIfEEE10Policy1000EPfPdiS9_dfNS7_10__identityEEEvT0_T1_T2_T3_T4_T6_E12temp_storage+60];
	add.f32 	%f494, %f492, %f493;
	ld.shared.f32 	%f495, [_ZZN3cub18CUB_300001_SM_10006detail6reduce28DeviceReduceSingleTileKernelINS2_10policy_hubIfjN4cuda3std3__44plusIfEEE10Policy1000EPfPdiS9_dfNS7_10__identityEEEvT0_T1_T2_T3_T4_T6_E12temp_storage+64];
	add.f32 	%f496, %f494, %f495;
	ld.shared.f32 	%f497, [_ZZN3cub18CUB_300001_SM_10006detail6reduce28DeviceReduceSingleTileKernelINS2_10policy_hubIfjN4cuda3std3__44plusIfEEE10Policy1000EPfPdiS9_dfNS7_10__identityEEEvT0_T1_T2_T3_T4_T6_E12temp_storage+68];
	add.f32 	%f498, %f496, %f497;
	ld.shared.f32 	%f499, [_ZZN3cub18CUB_300001_SM_10006detail6reduce28DeviceReduceSingleTileKernelINS2_10policy_hubIfjN4cuda3std3__44plusIfEEE10Policy1000EPfPdiS9_dfNS7_10__identityEEEvT0_T1_T2_T3_T4_T6_E12temp_storage+72];
	add.f32 	%f500, %f498, %f499;
	ld.shared.f32 	%f501, [_ZZN3cub18CUB_300001_SM_10006detail6reduce28DeviceReduceSingleTileKernelINS2_10policy_hubIfjN4cuda3std3__44plusIfEEE10Policy1000EPfPdiS9_dfNS7_10__identityEEEvT0_T1_T2_T3_T4_T6_E12temp_storage+76];
	add.f32 	%f530, %f500, %f501;
	bra.uni 	$L__BB4_72;
$L__BB4_18:
	// begin inline asm
	mov.u32 %r311, %laneid;
	// end inline asm
	and.b32  	%r337, %r1, 992;
	add.s32 	%r338, %r337, 32;
	setp.gt.s32 	%p81, %r338, %r67;
	not.b32 	%r339, %r337;
	add.s32 	%r340, %r67, %r339;
	selp.b32 	%r335, %r340, 31, %p81;
	mov.b32 	%r313, %f509;
	mov.b32 	%r314, 1;
	mov.b32 	%r336, -1;
	// begin inline asm
	shfl.sync.down.b32 %r312, %r313, %r314, %r335, %r336;
	// end inline asm
	setp.lt.s32 	%p82, %r311, %r335;
	mov.b32 	%f402, %r312;
	add.f32 	%f403, %f509, %f402;
	selp.f32 	%f404, %f403, %f509, %p82;
	mov.b32 	%r318, %f404;
	mov.b32 	%r319, 2;
	// begin inline asm
	shfl.sync.down.b32 %r317, %r318, %r319, %r335, %r336;
	// end inline asm
	add.s32 	%r341, %r311, 2;
	setp.gt.s32 	%p83, %r341, %r335;
	mov.b32 	%f405, %r317;
	add.f32 	%f406, %f404, %f405;
	selp.f32 	%f407, %f404, %f406, %p83;
	mov.b32 	%r323, %f407;
	mov.b32 	%r324, 4;
	// begin inline asm
	shfl.sync.down.b32 %r322, %r323, %r324, %r335, %r336;
	// end inline asm
	add.s32 	%r342, %r311, 4;
	setp.gt.s32 	%p84, %r342, %r335;
	mov.b32 	%f408, %r322;
	add.f32 	%f409, %f407, %f408;
	selp.f32 	%f410, %f407, %f409, %p84;
	mov.b32 	%r328, %f410;
	mov.b32 	%r329, 8;
	// begin inline asm
	shfl.sync.down.b32 %r327, %r328, %r329, %r335, %r336;
	// end inline asm
	add.s32 	%r343, %r311, 8;
	setp.gt.s32 	%p85, %r343, %r335;
	mov.b32 	%f411, %r327;
	add.f32 	%f412, %f410, %f411;
	selp.f32 	%f413, %f410, %f412, %p85;
	mov.b32 	%r333, %f413;
	mov.b32 	%r334, 16;
	// begin inline asm
	shfl.sync.down.b32 %r332, %r333, %r334, %r335, %r336;
	// end inline asm
	add.s32 	%r344, %r311, 16;
	setp.gt.s32 	%p86, %r344, %r335;
	mov.b32 	%f414, %r332;
	add.f32 	%f415, %f413, %f414;
	selp.f32 	%f530, %f413, %f415, %p86;
	setp.ne.s32 	%p87, %r311, 0;
	@%p87 bra 	$L__BB4_20;
	shr.u32 	%r345, %r1, 3;
	and.b32  	%r346, %r345, 124;
	mov.u32 	%r347, _ZZN3cub18CUB_300001_SM_10006detail6reduce28DeviceReduceSingleTileKernelINS2_10policy_hubIfjN4cuda3std3__44plusIfEEE10Policy1000EPfPdiS9_dfNS7_10__identityEEEvT0_T1_T2_T3_T4_T6_E12temp_storage;
	add.s32 	%r348, %r347, %r346;
	st.shared.f32 	[%r348+16], %f530;
$L__BB4_20:
	bar.sync 	0;
	setp.ne.s32 	%p88, %r1, 0;
	@%p88 bra 	$L__BB4_72;
	setp.gt.s32 	%p89, %r67, 32;
	ld.shared.f32 	%f416, [_ZZN3cub18CUB_300001_SM_10006detail6reduce28DeviceReduceSingleTileKernelINS2_10policy_hubIfjN4cuda3std3__44plusIfEEE10Policy1000EPfPdiS9_dfNS7_10__identityEEEvT0_T1_T2_T3_T4_T6_E12temp_storage+20];
	add.f32 	%f417, %f530, %f416;
	selp.f32 	%f418, %f417, %f530, %p89;
	setp.gt.s32 	%p90, %r67, 64;
	ld.shared.f32 	%f419, [_ZZN3cub18CUB_300001_SM_10006detail6reduce28DeviceReduceSingleTileKernelINS2_10policy_hubIfjN4cuda3std3__44plusIfEEE10Policy1000EPfPdiS9_dfNS7_10__identityEEEvT0_T1_T2_T3_T4_T6_E12temp_storage+24];
	add.f32 	%f420, %f419, %f418;
	selp.f32 	%f421, %f420, %f418, %p90;
	setp.gt.s32 	%p91, %r67, 96;
	ld.shared.f32 	%f422, [_ZZN3cub18CUB_300001_SM_10006detail6reduce28DeviceReduceSingleTileKernelINS2_10policy_hubIfjN4cuda3std3__44plusIfEEE10Policy1000EPfPdiS9_dfNS7_10__identityEEEvT0_T1_T2_T3_T4_T6_E12temp_storage+28];
	add.f32 	%f423, %f422, %f421;
	selp.f32 	%f424, %f423, %f421, %p91;
	setp.gt.s32 	%p92, %r67, 128;
	ld.shared.f32 	%f425, [_ZZN3cub18CUB_300001_SM_10006detail6reduce28DeviceReduceSingleTileKernelINS2_10policy_hubIfjN4cuda3std3__44plusIfEEE10Policy1000EPfPdiS9_dfNS7_10__identityEEEvT0_T1_T2_T3_T4_T6_E12temp_storage+32];
	add.f32 	%f426, %f425, %f424;
	selp.f32 	%f427, %f426, %f424, %p92;
	setp.gt.s32 	%p93, %r67, 160;
	ld.shared.f32 	%f428, [_ZZN3cub18CUB_300001_SM_10006detail6reduce28DeviceReduceSingleTileKernelINS2_10policy_hubIfjN4cuda3std3__44plusIfEEE10Policy1000EPfPdiS9_dfNS7_10__identityEEEvT0_T1_T2_T3_T4_T6_E12temp_storage+36];
	add.f32 	%f429, %f428, %f427;
	selp.f32 	%f430, %f429, %f427, %p93;
	setp.gt.s32 	%p94, %r67, 192;
	ld.shared.f32 	%f431, [_ZZN3cub18CUB_300001_SM_10006detail6reduce28DeviceReduceSingleTileKernelINS2_10policy_hubIfjN4cuda3std3__44plusIfEEE10Policy1000EPfPdiS9_dfNS7_10__identityEEEvT0_T1_T2_T3_T4_T6_E12temp_storage+40];
	add.f32 	%f432, %f431, %f430;
	selp.f32 	%f433, %f432, %f430, %p94;
	setp.gt.s32 	%p95, %r67, 224;
	ld.shared.f32 	%f434, [_ZZN3cub18CUB_300001_SM_10006detail6reduce28DeviceReduceSingleTileKernelINS2_10policy_hubIfjN4cuda3std3__44plusIfEEE10Policy1000EPfPdiS9_dfNS7_10__identityEEEvT0_T1_T2_T3_T4_T6_E12temp_storage+44];
	add.f32 	%f435, %f434, %f433;
	selp.f32 	%f436, %f435, %f433, %p95;
	setp.gt.s32 	%p96, %r67, 256;
	ld.shared.f32 	%f437, [_ZZN3cub18CUB_300001_SM_10006detail6reduce28DeviceReduceSingleTileKernelINS2_10policy_hubIfjN4cuda3std3__44plusIfEEE10Policy1000EPfPdiS9_dfNS7_10__identityEEEvT0_T1_T2_T3_T4_T6_E12temp_storage+48];
	add.f32 	%f438, %f437, %f436;
	selp.f32 	%f439, %f438, %f436, %p96;
	setp.gt.s32 	%p97, %r67, 288;
	ld.shared.f32 	%f440, [_ZZN3cub18CUB_300001_SM_10006detail6reduce28DeviceReduceSingleTileKernelINS2_10policy_hubIfjN4cuda3std3__44plusIfEEE10Policy1000EPfPdiS9_dfNS7_10__identityEEEvT0_T1_T2_T3_T4_T6_E12temp_storage+52];
	add.f32 	%f441, %f440, %f439;
	selp.f32 	%f442, %f441, %f439, %p97;
	setp.gt.s32 	%p98, %r67, 320;
	ld.shared.f32 	%f443, [_ZZN3cub18CUB_300001_SM_10006detail6reduce28DeviceReduceSingleTileKernelINS2_10policy_hubIfjN4cuda3std3__44plusIfEEE10Policy1000EPfPdiS9_dfNS7_10__identityEEEvT0_T1_T2_T3_T4_T6_E12temp_storage+56];
	add.f32 	%f444, %f443, %f442;
	selp.f32 	%f445, %f444, %f442, %p98;
	setp.gt.s32 	%p99, %r67, 352;
	ld.shared.f32 	%f446, [_ZZN3cub18CUB_300001_SM_10006detail6reduce28DeviceReduceSingleTileKernelINS2_10policy_hubIfjN4cuda3std3__44plusIfEEE10Policy1000EPfPdiS9_dfNS7_10__identityEEEvT0_T1_T2_T3_T4_T6_E12temp_storage+60];
	add.f32 	%f447, %f446, %f445;
	selp.f32 	%f448, %f447, %f445, %p99;
	setp.gt.s32 	%p100, %r67, 384;
	ld.shared.f32 	%f449, [_ZZN3cub18CUB_300001_SM_10006detail6reduce28DeviceReduceSingleTileKernelINS2_10policy_hubIfjN4cuda3std3__44plusIfEEE10Policy1000EPfPdiS9_dfNS7_10__identityEEEvT0_T1_T2_T3_T4_T6_E12temp_storage+64];
	add.f32 	%f450, %f449, %f448;
	selp.f32 	%f451, %f450, %f448, %p100;
	setp.gt.s32 	%p101, %r67, 416;
	ld.shared.f32 	%f452, [_ZZN3cub18CUB_300001_SM_10006detail6reduce28DeviceReduceSingleTileKernelINS2_10policy_hubIfjN4cuda3std3__44plusIfEEE10Policy1000EPfPdiS9_dfNS7_10__identityEEEvT0_T1_T2_T3_T4_T6_E12temp_storage+68];
	add.f32 	%f453, %f452, %f451;
	selp.f32 	%f454, %f453, %f451, %p101;
	setp.gt.s32 	%p102, %r67, 448;
	ld.shared.f32 	%f455, [_ZZN3cub18CUB_300001_SM_10006detail6reduce28DeviceReduceSingleTileKernelINS2_10policy_hubIfjN4cuda3std3__44plusIfEEE10Policy1000EPfPdiS9_dfNS7_10__identityEEEvT0_T1_T2_T3_T4_T6_E12temp_storage+72];
	add.f32 	%f456, %f455, %f454;
	selp.f32 	%f457, %f456, %f454, %p102;
	setp.gt.s32 	%p103, %r67, 480;
	ld.shared.f32 	%f458, [_ZZN3cub18CUB_300001_SM_10006detail6reduce28DeviceReduceSingleTileKernelINS2_10policy_hubIfjN4cuda3std3__44plusIfEEE10Policy1000EPfPdiS9_dfNS7_10__identityEEEvT0_T1_T2_T3_T4_T6_E12temp_storage+76];
	add.f32 	%f459, %f458, %f457;
	selp.f32 	%f530, %f459, %f457, %p103;
	bra.uni 	$L__BB4_72;
$L__BB4_22:
	mov.u32 	%r13, %tid.x;
	shl.b32 	%r224, %r13, 1;
	mul.wide.u32 	%rd90, %r224, 4;
	add.s64 	%rd75, %rd16, %rd90;
	// begin inline asm
	ld.global.nc.u64 %rd74, [%rd75];
	// end inline asm
	mov.b64 	{%r225, %r226}, %rd74;
	mov.b32 	%f280, %r226;
	mov.b32 	%f281, %r225;
	add.s64 	%rd77, %rd75, 4096;
	// begin inline asm
	ld.global.nc.u64 %rd76, [%rd77];
	// end inline asm
	mov.b64 	{%r227, %r228}, %rd76;
	mov.b32 	%f282, %r228;
	mov.b32 	%f283, %r227;
	add.s64 	%rd79, %rd75, 8192;
	// begin inline asm
	ld.global.nc.u64 %rd78, [%rd79];
	// end inline asm
	mov.b64 	{%r229, %r230}, %rd78;
	mov.b32 	%f284, %r230;
	mov.b32 	%f285, %r229;
	add.s64 	%rd81, %rd75, 12288;
	// begin inline asm
	ld.global.nc.u64 %rd80, [%rd81];
	// end inline asm
	mov.b64 	{%r231, %r232}, %rd80;
	mov.b32 	%f286, %r232;
	mov.b32 	%f287, %r231;
	add.s64 	%rd83, %rd75, 16384;
	// begin inline asm
	ld.global.nc.u64 %rd82, [%rd83];
	// end inline asm
	mov.b64 	{%r233, %r234}, %rd82;
	mov.b32 	%f288, %r234;
	mov.b32 	%f289, %r233;
	add.s64 	%rd85, %rd75, 20480;
	// begin inline asm
	ld.global.nc.u64 %rd84, [%rd85];
	// end inline asm
	mov.b64 	{%r235, %r236}, %rd84;
	mov.b32 	%f290, %r236;
	mov.b32 	%f291, %r235;
	add.s64 	%rd87, %rd75, 24576;
	// begin inline asm
	ld.global.nc.u64 %rd86, [%rd87];
	// end inline asm
	mov.b64 	{%r237, %r238}, %rd86;
	mov.b32 	%f292, %r238;
	mov.b32 	%f293, %r237;
	add.s64 	%rd89, %rd75, 28672;
	// begin inline asm
	ld.global.nc.u64 %rd88, [%rd89];
	// end inline asm
	mov.b64 	{%r239, %r240}, %rd88;
	mov.b32 	%f294, %r240;
	mov.b32 	%f295, %r239;
	add.f32 	%f296, %f281, %f280;
	add.f32 	%f297, %f283, %f282;
	add.f32 	%f298, %f285, %f284;
	add.f32 	%f299, %f287, %f286;
	add.f32 	%f300, %f289, %f288;
	add.f32 	%f301, %f291, %f290;
	add.f32 	%f302, %f293, %f292;
	add.f32 	%f303, %f295, %f294;
	add.f32 	%f304, %f296, %f297;
	add.f32 	%f305, %f298, %f299;
	add.f32 	%f306, %f300, %f301;
	add.f32 	%f307, %f302, %f303;
	add.f32 	%f308, %f304, %f305;
	add.f32 	%f309, %f306, %f307;
	add.f32 	%f516, %f308, %f309;
	setp.lt.u32 	%p58, %r67, 16384;
	mov.b32 	%r387, 8192;
	@%p58 bra 	$L__BB4_26;
	add.s32 	%r14, %r67, -8192;
	mov.b32 	%r387, 8192;
$L__BB4_24:
	mul.wide.s32 	%rd107, %r387, 4;
	add.s64 	%rd92, %rd75, %rd107;
	// begin inline asm
	ld.global.nc.u64 %rd91, [%rd92];
	// end inline asm
	mov.b64 	{%r242, %r243}, %rd91;
	mov.b32 	%f310, %r243;
	mov.b32 	%f311, %r242;
	add.s64 	%rd94, %rd92, 4096;
	// begin inline asm
	ld.global.nc.u64 %rd93, [%rd94];
	// end inline asm
	mov.b64 	{%r244, %r245}, %rd93;
	mov.b32 	%f312, %r245;
	mov.b32 	%f313, %r244;
	add.s64 	%rd96, %rd92, 8192;
	// begin inline asm
	ld.global.nc.u64 %rd95, [%rd96];
	// end inline asm
	mov.b64 	{%r246, %r247}, %rd95;
	mov.b32 	%f314, %r247;
	mov.b32 	%f315, %r246;
	add.s64 	%rd98, %rd92, 12288;
	// begin inline asm
	ld.global.nc.u64 %rd97, [%rd98];
	// end inline asm
	mov.b64 	{%r248, %r249}, %rd97;
	mov.b32 	%f316, %r249;
	mov.b32 	%f317, %r248;
	add.s64 	%rd100, %rd92, 16384;
	// begin inline asm
	ld.global.nc.u64 %rd99, [%rd100];
	// end inline asm
	mov.b64 	{%r250, %r251}, %rd99;
	mov.b32 	%f318, %r251;
	mov.b32 	%f319, %r250;
	add.s64 	%rd102, %rd92, 20480;
	// begin inline asm
	ld.global.nc.u64 %rd101, [%rd102];
	// end inline asm
	mov.b64 	{%r252, %r253}, %rd101;
	mov.b32 	%f320, %r253;
	mov.b32 	%f321, %r252;
	add.s64 	%rd104, %rd92, 24576;
	// begin inline asm
	ld.global.nc.u64 %rd103, [%rd104];
	// end inline asm
	mov.b64 	{%r254, %r255}, %rd103;
	mov.b32 	%f322, %r255;
	mov.b32 	%f323, %r254;
	add.s64 	%rd106, %rd92, 28672;
	// begin inline asm
	ld.global.nc.u64 %rd105, [%rd106];
	// end inline asm
	mov.b64 	{%r256, %r257}, %rd105;
	mov.b32 	%f324, %r257;
	mov.b32 	%f325, %r256;
	add.f32 	%f326, %f516, %f311;
	add.f32 	%f327, %f310, %f313;
	add.f32 	%f328, %f312, %f315;
	add.f32 	%f329, %f314, %f317;
	add.f32 	%f330, %f316, %f319;
	add.f32 	%f331, %f318, %f321;
	add.f32 	%f332, %f320, %f323;
	add.f32 	%f333, %f322, %f325;
	add.f32 	%f334, %f326, %f327;
	add.f32 	%f335, %f328, %f329;
	add.f32 	%f336, %f330, %f331;
	add.f32 	%f337, %f332, %f333;
	add.f32 	%f338, %f334, %f335;
	add.f32 	%f339, %f336, %f337;
	add.f32 	%f340, %f338, %f339;
	add.f32 	%f516, %f340, %f324;
	sub.s32 	%r258, %r67, %r387;
	setp.lt.s32 	%p59, %r258, 8192;
	@%p59 bra 	$L__BB4_34;
	add.s32 	%r387, %r387, 8192;
	setp.le.s32 	%p60, %r387, %r14;
	@%p60 bra 	$L__BB4_24;
$L__BB4_26:
	setp.le.s32 	%p61, %r67, %r387;
	@%p61 bra 	$L__BB4_34;
	sub.s32 	%r18, %r67, %r387;
	setp.ge.s32 	%p62, %r13, %r18;
	@%p62 bra 	$L__BB4_34;
	not.b32 	%r259, %r13;
	add.s32 	%r260, %r67, %r259;
	sub.s32 	%r19, %r260, %r387;
	and.b32  	%r261, %r19, 1536;
	setp.eq.s32 	%p63, %r261, 1536;
	mov.u32 	%r391, %r13;
	@%p63 bra 	$L__BB4_31;
	add.s32 	%r389, %r13, %r387;
	shr.u32 	%r262, %r19, 9;
	add.s32 	%r263, %r262, 1;
	and.b32  	%r264, %r263, 3;
	neg.s32 	%r388, %r264;
	mov.u32 	%r391, %r13;
$L__BB4_30:
	.pragma "nounroll";
	mul.wide.u32 	%rd109, %r389, 4;
	add.s64 	%rd108, %rd16, %rd109;
	// begin inline asm
	ld.global.nc.u32 %r265, [%rd108];
	// end inline asm
	mov.b32 	%f342, %r265;
	add.f32 	%f516, %f516, %f342;
	add.s32 	%r391, %r391, 512;
	add.s32 	%r389, %r389, 512;
	add.s32 	%r388, %r388, 1;
	setp.ne.s32 	%p64, %r388, 0;
	@%p64 bra 	$L__BB4_30;
$L__BB4_31:
	setp.lt.u32 	%p65, %r19, 1536;
	@%p65 bra 	$L__BB4_34;
	cvt.u64.u32 	%rd110, %r391;
	cvt.u64.u32 	%rd111, %r387;
	add.s64 	%rd112, %rd110, %rd111;
	shl.b64 	%rd113, %rd112, 2;
	add.s64 	%rd114, %rd113, %rd16;
	add.s64 	%rd130, %rd114, 4096;
	add.s32 	%r392, %r391, %r387;
$L__BB4_33:
	mul.wide.u32 	%rd119, %r392, 4;
	add.s64 	%rd115, %rd16, %rd119;
	// begin inline asm
	ld.global.nc.u32 %r266, [%rd115];
	// end inline asm
	mov.b32 	%f343, %r266;
	add.f32 	%f344, %f516, %f343;
	add.s64 	%rd116, %rd130, -2048;
	// begin inline asm
	ld.global.nc.u32 %r267, [%rd116];
	// end inline asm
	mov.b32 	%f345, %r267;
	add.f32 	%f346, %f344, %f345;
	// begin inline asm
	ld.global.nc.u32 %r268, [%rd130];
	// end inline asm
	mov.b32 	%f347, %r268;
	add.f32 	%f348, %f346, %f347;
	add.s64 	%rd118, %rd130, 2048;
	// begin inline asm
	ld.global.nc.u32 %r269, [%rd118];
	// end inline asm
	mov.b32 	%f349, %r269;
	add.f32 	%f516, %f348, %f349;
	add.s32 	%r391, %r391, 2048;
	add.s64 	%rd130, %rd130, 8192;
	add.s32 	%r392, %r392, 2048;
	setp.lt.s32 	%p66, %r391, %r18;
	@%p66 bra 	$L__BB4_33;
$L__BB4_34:
	// begin inline asm
	mov.u32 %r270, %laneid;
	// end inline asm
	mov.b32 	%r272, %f516;
	mov.b32 	%r273, 1;
	mov.b32 	%r294, 31;
	mov.b32 	%r295, -1;
	// begin inline asm
	shfl.sync.down.b32 %r271, %r272, %r273, %r294, %r295;
	// end inline asm
	setp.gt.s32 	%p67, %r270, 30;
	mov.b32 	%f350, %r271;
	add.f32 	%f351, %f516, %f350;
	selp.f32 	%f352, %f516, %f351, %p67;
	mov.b32 	%r277, %f352;
	mov.b32 	%r278, 2;
	// begin inline asm
	shfl.sync.down.b32 %r276, %r277, %r278, %r294, %r295;
	// end inline asm
	setp.gt.s32 	%p68, %r270, 29;
	mov.b32 	%f353, %r276;
	add.f32 	%f354, %f352, %f353;
	selp.f32 	%f355, %f352, %f354, %p68;
	mov.b32 	%r282, %f355;
	mov.b32 	%r283, 4;
	// begin inline asm
	shfl.sync.down.b32 %r281, %r282, %r283, %r294, %r295;
	// end inline asm
	setp.gt.s32 	%p69, %r270, 27;
	mov.b32 	%f356, %r281;
	add.f32 	%f357, %f355, %f356;
	selp.f32 	%f358, %f355, %f357, %p69;
	mov.b32 	%r287, %f358;
	mov.b32 	%r288, 8;
	// begin inline asm
	shfl.sync.down.b32 %r286, %r287, %r288, %r294, %r295;
	// end inline asm
	setp.gt.s32 	%p70, %r270, 23;
	mov.b32 	%f359, %r286;
	add.f32 	%f360, %f358, %f359;
	selp.f32 	%f361, %f358, %f360, %p70;
	mov.b32 	%r292, %f361;
	mov.b32 	%r293, 16;
	// begin inline asm
	shfl.sync.down.b32 %r291, %r292, %r293, %r294, %r295;
	// end inline asm
	setp.gt.s32 	%p71, %r270, 15;
	mov.b32 	%f362, %r291;
	add.f32 	%f26, %f361, %f362;
	selp.f32 	%f530, %f361, %f26, %p71;
	setp.ne.s32 	%p72, %r270, 0;
	@%p72 bra 	$L__BB4_36;
	shr.u32 	%r296, %r13, 3;
	and.b32  	%r297, %r296, 124;
	mov.u32 	%r298, _ZZN3cub18CUB_300001_SM_10006detail6reduce28DeviceReduceSingleTileKernelINS2_10policy_hubIfjN4cuda3std3__44plusIfEEE10Policy1000EPfPdiS9_dfNS7_10__identityEEEvT0_T1_T2_T3_T4_T6_E12temp_storage;
	add.s32 	%r299, %r298, %r297;
	st.shared.f32 	[%r299+16], %f26;
$L__BB4_36:
	bar.sync 	0;
	setp.ne.s32 	%p73, %r13, 0;
	@%p73 bra 	$L__BB4_72;
	ld.shared.f32 	%f363, [_ZZN3cub18CUB_300001_SM_10006detail6reduce28DeviceReduceSingleTileKernelINS2_10policy_hubIfjN4cuda3std3__44plusIfEEE10Policy1000EPfPdiS9_dfNS7_10__identityEEEvT0_T1_T2_T3_T4_T6_E12temp_storage+20];
	add.f32 	%f364, %f530, %f363;
	ld.shared.f32 	%f365, [_ZZN3cub18CUB_300001_SM_10006detail6reduce28DeviceReduceSingleTileKernelINS2_10policy_hubIfjN4cuda3std3__44plusIfEEE10Policy1000EPfPdiS9_dfNS7_10__identityEEEvT0_T1_T2_T3_T4_T6_E12temp_storage+24];
	add.f32 	%f366, %f364, %f365;
	ld.shared.f32 	%f367, [_ZZN3cub18CUB_300001_SM_10006detail6reduce28DeviceReduceSingleTileKernelINS2_10policy_hubIfjN4cuda3std3__44plusIfEEE10Policy1000EPfPdiS9_dfNS7_10__identityEEEvT0_T1_T2_T3_T4_T6_E12temp_storage+28];
	add.f32 	%f368, %f366, %f367;
	ld.shared.f32 	%f369, [_ZZN3cub18CUB_300001_SM_10006detail6reduce28DeviceReduceSingleTileKernelINS2_10policy_hubIfjN4cuda3std3__44plusIfEEE10Policy1000EPfPdiS9_dfNS7_10__identityEEEvT0_T1_T2_T3_T4_T6_E12temp_storage+32];
	add.f32 	%f370, %f368, %f369;
	ld.shared.f32 	%f371, [_ZZN3cub18CUB_300001_SM_10006detail6reduce28DeviceReduceSingleTileKernelINS2_10policy_hubIfjN4cuda3std3__44plusIfEEE10Policy1000EPfPdiS9_dfNS7_10__identityEEEvT0_T1_T2_T3_T4_T6_E12temp_storage+36];
	add.f32 	%f372, %f370, %f371;
	ld.shared.f32 	%f373, [_ZZN3cub18CUB_300001_SM_10006detail6reduce28DeviceReduceSingleTileKernelINS2_10policy_hubIfjN4cuda3std3__44plusIfEEE10Policy1000EPfPdiS9_dfNS7_10__identityEEEvT0_T1_T2_T3_T4_T6_E12temp_storage+40];
	add.f32 	%f374, %f372, %f373;
	ld.shared.f32 	%f375, [_ZZN3cub18CUB_300001_SM_10006detail6reduce28DeviceReduceSingleTileKernelINS2_10policy_hubIfjN4cuda3std3__44plusIfEEE10Policy1000EPfPdiS9_dfNS7_10__identityEEEvT0_T1_T2_T3_T4_T6_E12temp_storage+44];
	add.f32 	%f376, %f374, %f375;
	ld.shared.f32 	%f377, [_ZZN3cub18CUB_300001_SM_10006detail6reduce28DeviceReduceSingleTileKernelINS2_10policy_hubIfjN4cuda3std3__44plusIfEEE10Policy1000EPfPdiS9_dfNS7_10__identityEEEvT0_T1_T2_T3_T4_T6_E12temp_storage+48];
	add.f32 	%f378, %f376, %f377;
	ld.shared.f32 	%f379, [_ZZN3cub18CUB_300001_SM_10006detail6reduce28DeviceReduceSingleTileKernelINS2_10policy_hubIfjN4cuda3std3__44plusIfEEE10Policy1000EPfPdiS9_dfNS7_10__identityEEEvT0_T1_T2_T3_T4_T6_E12temp_storage+52];
	add.f32 	%f380, %f378, %f379;
	ld.shared.f32 	%f381, [_ZZN3cub18CUB_300001_SM_10006detail6reduce28DeviceReduceSingleTileKernelINS2_10policy_hubIfjN4cuda3std3__44plusIfEEE10Policy1000EPfPdiS9_dfNS7_10__identityEEEvT0_T1_T2_T3_T4_T6_E12temp_storage+56];
	add.f32 	%f382, %f380, %f381;
	ld.shared.f32 	%f383, [_ZZN3cub18CUB_300001_SM_10006detail6reduce28DeviceReduceSingleTileKernelINS2_10policy_hubIfjN4cuda3std3__44plusIfEEE10Policy1000EPfPdiS9_dfNS7_10__identityEEEvT0_T1_T2_T3_T4_T6_E12temp_storage+60];
	add.f32 	%f384, %f382, %f383;
	ld.shared.f32 	%f385, [_ZZN3cub18CUB_300001_SM_10006detail6reduce28DeviceReduceSingleTileKernelINS2_10policy_hubIfjN4cuda3std3__44plusIfEEE10Policy1000EPfPdiS9_dfNS7_10__identityEEEvT0_T1_T2_T3_T4_T6_E12temp_storage+64];
	add.f32 	%f386, %f384, %f385;
	ld.shared.f32 	%f387, [_ZZN3cub18CUB_300001_SM_10006detail6reduce28DeviceReduceSingleTileKernelINS2_10policy_hubIfjN4cuda3std3__44plusIfEEE10Policy1000EPfPdiS9_dfNS7_10__identityEEEvT0_T1_T2_T3_T4_T6_E12temp_storage+68];
	add.f32 	%f388, %f386, %f387;
	ld.shared.f32 	%f389, [_ZZN3cub18CUB_300001_SM_10006detail6reduce28DeviceReduceSingleTileKernelINS2_10policy_hubIfjN4cuda3std3__44plusIfEEE10Policy1000EPfPdiS9_dfNS7_10__identityEEEvT0_T1_T2_T3_T4_T6_E12temp_storage+72];
	add.f32 	%f390, %f388, %f389;
	ld.shared.f32 	%f391, [_ZZN3cub18CUB_300001_SM_10006detail6reduce28DeviceReduceSingleTileKernelINS2_10policy_hubIfjN4cuda3std3__44plusIfEEE10Policy1000EPfPdiS9_dfNS7_10__identityEEEvT0_T1_T2_T3_T4_T6_E12temp_storage+76];
	add.f32 	%f530, %f390, %f391;
	bra.uni 	$L__BB4_72;
$L__BB4_38:
	setp.gt.s32 	%p3, %r67, 8191;
	@%p3 bra 	$L__BB4_56;
	mov.u32 	%r34, %tid.x;
	setp.ge.s32 	%p20, %r34, %r67;
	mov.f32 	%f522, 0f00000000;
	mov.u32 	%r397, %r34;
	@%p20 bra 	$L__BB4_41;
	mul.wide.u32 	%rd66, %r34, 4;
	add.s64 	%rd65, %rd16, %rd66;
	// begin inline asm
	ld.global.nc.u32 %r144, [%rd65];
	// end inline asm
	mov.b32 	%f522, %r144;
	add.s32 	%r397, %r34, 512;
$L__BB4_41:
	setp.ge.s32 	%p21, %r397, %r67;
	@%p21 bra 	$L__BB4_47;
	not.b32 	%r145, %r397;
	add.s32 	%r37, %r67, %r145;
	and.b32  	%r146, %r37, 1536;
	setp.eq.s32 	%p22, %r146, 1536;
	@%p22 bra 	$L__BB4_45;
	mul.wide.u32 	%rd67, %r397, 4;
	add.s64 	%rd131, %rd16, %rd67;
	shr.u32 	%r147, %r37, 9;
	add.s32 	%r148, %r147, 1;
	and.b32  	%r149, %r148, 3;
	neg.s32 	%r395, %r149;
$L__BB4_44:
	.pragma "nounroll";
	// begin inline asm
	ld.global.nc.u32 %r150, [%rd131];
	// end inline asm
	mov.b32 	%f172, %r150;
	add.f32 	%f522, %f522, %f172;
	add.s32 	%r397, %r397, 512;
	add.s64 	%rd131, %rd131, 2048;
	add.s32 	%r395, %r395, 1;
	setp.ne.s32 	%p23, %r395, 0;
	@%p23 bra 	$L__BB4_44;
$L__BB4_45:
	setp.lt.u32 	%p24, %r37, 1536;
	@%p24 bra 	$L__BB4_47;
$L__BB4_46:
	mul.wide.s32 	%rd73, %r397, 4;
	add.s64 	%rd69, %rd16, %rd73;
	// begin inline asm
	ld.global.nc.u32 %r151, [%rd69];
	// end inline asm
	mov.b32 	%f173, %r151;
	add.f32 	%f174, %f522, %f173;
	add.s64 	%rd70, %rd69, 2048;
	// begin inline asm
	ld.global.nc.u32 %r152, [%rd70];
	// end inline asm
	mov.b32 	%f175, %r152;
	add.f32 	%f176, %f174, %f175;
	add.s64 	%rd71, %rd69, 4096;
	// begin inline asm
	ld.global.nc.u32 %r153, [%rd71];
	// end inline asm
	mov.b32 	%f177, %r153;
	add.f32 	%f178, %f176, %f177;
	add.s64 	%rd72, %rd69, 6144;
	// begin inline asm
	ld.global.nc.u32 %r154, [%rd72];
	// end inline asm
	mov.b32 	%f179, %r154;
	add.f32 	%f522, %f178, %f179;
	add.s32 	%r397, %r397, 2048;
	setp.lt.s32 	%p25, %r397, %r67;
	@%p25 bra 	$L__BB4_46;
$L__BB4_47:
	setp.lt.s32 	%p26, %r67, 512;
	@%p26 bra 	$L__BB4_52;
	// begin inline asm
	mov.u32 %r193, %laneid;
	// end inline asm
	mov.b32 	%r195, %f522;
	mov.b32 	%r196, 1;
	mov.b32 	%r217, 31;
	mov.b32 	%r218, -1;
	// begin inline asm
	shfl.sync.down.b32 %r194, %r195, %r196, %r217, %r218;
	// end inline asm
	setp.gt.s32 	%p50, %r193, 30;
	mov.b32 	%f238, %r194;
	add.f32 	%f239, %f522, %f238;
	selp.f32 	%f240, %f522, %f239, %p50;
	mov.b32 	%r200, %f240;
	mov.b32 	%r201, 2;
	// begin inline asm
	shfl.sync.down.b32 %r199, %r200, %r201, %r217, %r218;
	// end inline asm
	setp.gt.s32 	%p51, %r193, 29;
	mov.b32 	%f241, %r199;
	add.f32 	%f242, %f240, %f241;
	selp.f32 	%f243, %f240, %f242, %p51;
	mov.b32 	%r205, %f243;
	mov.b32 	%r206, 4;
	// begin inline asm
	shfl.sync.down.b32 %r204, %r205, %r206, %r217, %r218;
	// end inline asm
	setp.gt.s32 	%p52, %r193, 27;
	mov.b32 	%f244, %r204;
	add.f32 	%f245, %f243, %f244;
	selp.f32 	%f246, %f243, %f245, %p52;
	mov.b32 	%r210, %f246;
	mov.b32 	%r211, 8;
	// begin inline asm
	shfl.sync.down.b32 %r209, %r210, %r211, %r217, %r218;
	// end inline asm
	setp.gt.s32 	%p53, %r193, 23;
	mov.b32 	%f247, %r209;
	add.f32 	%f248, %f246, %f247;
	selp.f32 	%f249, %f246, %f248, %p53;
	mov.b32 	%r215, %f249;
	mov.b32 	%r216, 16;
	// begin inline asm
	shfl.sync.down.b32 %r214, %r215, %r216, %r217, %r218;
	// end inline asm
	setp.gt.s32 	%p54, %r193, 15;
	mov.b32 	%f250, %r214;
	add.f32 	%f38, %f249, %f250;
	selp.f32 	%f530, %f249, %f38, %p54;
	setp.ne.s32 	%p55, %r193, 0;
	@%p55 bra 	$L__BB4_50;
	shr.u32 	%r219, %r34, 3;
	and.b32  	%r220, %r219, 124;
	mov.u32 	%r221, _ZZN3cub18CUB_300001_SM_10006detail6reduce28DeviceReduceSingleTileKernelINS2_10policy_hubIfjN4cuda3std3__44plusIfEEE10Policy1000EPfPdiS9_dfNS7_10__identityEEEvT0_T1_T2_T3_T4_T6_E12temp_storage;
	add.s32 	%r222, %r221, %r220;
	st.shared.f32 	[%r222+16], %f38;
$L__BB4_50:
	bar.sync 	0;
	setp.ne.s32 	%p56, %r34, 0;
	@%p56 bra 	$L__BB4_72;
	ld.shared.f32 	%f251, [_ZZN3cub18CUB_300001_SM_10006detail6reduce28DeviceReduceSingleTileKernelINS2_10policy_hubIfjN4cuda3std3__44plusIfEEE10Policy1000EPfPdiS9_dfNS7_10__identityEEEvT0_T1_T2_T3_T4_T6_E12temp_storage+20];
	add.f32 	%f252, %f530, %f251;
	ld.shared.f32 	%f253, [_ZZN3cub18CUB_300001_SM_10006detail6reduce28DeviceReduceSingleTileKernelINS2_10policy_hubIfjN4cuda3std3__44plusIfEEE10Policy1000EPfPdiS9_dfNS7_10__identityEEEvT0_T1_T2_T3_T4_T6_E12temp_storage+24];
	add.f32 	%f254, %f252, %f253;
	ld.shared.f32 	%f255, [_ZZN3cub18CUB_300001_SM_10006detail6reduce28DeviceReduceSingleTileKernelINS2_10policy_hubIfjN4cuda3std3__44plusIfEEE10Policy1000EPfPdiS9_dfNS7_10__identityEEEvT0_T1_T2_T3_T4_T6_E12temp_storage+28];
	add.f32 	%f256, %f254, %f255;
	ld.shared.f32 	%f257, [_ZZN3cub18CUB_300001_SM_10006detail6reduce28DeviceReduceSingleTileKernelINS2_10policy_hubIfjN4cuda3std3__44plusIfEEE10Policy1000EPfPdiS9_dfNS7_10__identityEEEvT0_T1_T2_T3_T4_T6_E12temp_storage+32];
	add.f32 	%f258, %f256, %f257;
	ld.shared.f32 	%f259, [_ZZN3cub18CUB_300001_SM_10006detail6reduce28DeviceReduceSingleTileKernelINS2_10policy_hubIfjN4cuda3std3__44plusIfEEE10Policy1000EPfPdiS9_dfNS7_10__identityEEEvT0_T1_T2_T3_T4_T6_E12temp_storage+36];
	add.f32 	%f260, %f258, %f259;
	ld.shared.f32 	%f261, [_ZZN3cub18CUB_300001_SM_10006detail6reduce28DeviceReduceSingleTileKernelINS2_10policy_hubIfjN4cuda3std3__44plusIfEEE10Policy1000EPfPdiS9_dfNS7_10__identityEEEvT0_T1_T2_T3_T4_T6_E12temp_storage+40];
	add.f32 	%f262, %f260, %f261;
	ld.shared.f32 	%f263, [_ZZN3cub18CUB_300001_SM_10006detail6reduce28DeviceReduceSingleTileKernelINS2_10policy_hubIfjN4cuda3std3__44plusIfEEE10Policy1000EPfPdiS9_dfNS7_10__identityEEEvT0_T1_T2_T3_T4_T6_E12temp_storage+44];
	add.f32 	%f264, %f262, %f263;
	ld.shared.f32 	%f265, [_ZZN3cub18CUB_300001_SM_10006detail6reduce28DeviceReduceSingleTileKernelINS2_10policy_hubIfjN4cuda3std3__44plusIfEEE10Policy1000EPfPdiS9_dfNS7_10__identityEEEvT0_T1_T2_T3_T4_T6_E12temp_storage+48];
	add.f32 	%f266, %f264, %f265;
	ld.shared.f32 	%f267, [_ZZN3cub18CUB_300001_SM_10006detail6reduce28DeviceReduceSingleTileKernelINS2_10policy_hubIfjN4cuda3std3__44plusIfEEE10Policy1000EPfPdiS9_dfNS7_10__identityEEEvT0_T1_T2_T3_T4_T6_E12temp_storage+52];
	add.f32 	%f268, %f266, %f267;
	ld.shared.f32 	%f269, [_ZZN3cub18CUB_300001_SM_10006detail6reduce28DeviceReduceSingleTileKernelINS2_10policy_hubIfjN4cuda3std3__44plusIfEEE10Policy1000EPfPdiS9_dfNS7_10__identityEEEvT0_T1_T2_T3_T4_T6_E12temp_storage+56];
	add.f32 	%f270, %f268, %f269;
	ld.shared.f32 	%f271, [_ZZN3cub18CUB_300001_SM_10006detail6reduce28DeviceReduceSingleTileKernelINS2_10policy_hubIfjN4cuda3std3__44plusIfEEE10Policy1000EPfPdiS9_dfNS7_10__identityEEEvT0_T1_T2_T3_T4_T6_E12temp_storage+60];
	add.f32 	%f272, %f270, %f271;
	ld.shared.f32 	%f273, [_ZZN3cub18CUB_300001_SM_10006detail6reduce28DeviceReduceSingleTileKernelINS2_10policy_hubIfjN4cuda3std3__44plusIfEEE10Policy1000EPfPdiS9_dfNS7_10__identityEEEvT0_T1_T2_T3_T4_T6_E12temp_storage+64];
	add.f32 	%f274, %f272, %f273;
	ld.shared.f32 	%f275, [_ZZN3cub18CUB_300001_SM_10006detail6reduce28DeviceReduceSingleTileKernelINS2_10policy_hubIfjN4cuda3std3__44plusIfEEE10Policy1000EPfPdiS9_dfNS7_10__identityEEEvT0_T1_T2_T3_T4_T6_E12temp_storage+68];
	add.f32 	%f276, %f274, %f275;
	ld.shared.f32 	%f277, [_ZZN3cub18CUB_300001_SM_10006detail6reduce28DeviceReduceSingleTileKernelINS2_10policy_hubIfjN4cuda3std3__44plusIfEEE10Policy1000EPfPdiS9_dfNS7_10__identityEEEvT0_T1_T2_T3_T4_T6_E12temp_storage+72];
	add.f32 	%f278, %f276, %f277;
	ld.shared.f32 	%f279, [_ZZN3cub18CUB_300001_SM_10006detail6reduce28DeviceReduceSingleTileKernelINS2_10policy_hubIfjN4cuda3std3__44plusIfEEE10Policy1000EPfPdiS9_dfNS7_10__identityEEEvT0_T1_T2_T3_T4_T6_E12temp_storage+76];
	add.f32 	%f530, %f278, %f279;
	bra.uni 	$L__BB4_72;
$L__BB4_52:
	// begin inline asm
	mov.u32 %r155, %laneid;
	// end inline asm
	and.b32  	%r181, %r34, 992;
	add.s32 	%r182, %r181, 32;
	setp.gt.s32 	%p27, %r182, %r67;
	not.b32 	%r183, %r181;
	add.s32 	%r184, %r67, %r183;
	selp.b32 	%r179, %r184, 31, %p27;
	mov.b32 	%r157, %f522;
	mov.b32 	%r158, 1;
	mov.b32 	%r180, -1;
	// begin inline asm
	shfl.sync.down.b32 %r156, %r157, %r158, %r179, %r180;
	// end inline asm
	setp.lt.s32 	%p28, %r155, %r179;
	mov.b32 	%f180, %r156;
	add.f32 	%f181, %f522, %f180;
	selp.f32 	%f182, %f181, %f522, %p28;
	mov.b32 	%r162, %f182;
	mov.b32 	%r163, 2;
	// begin inline asm
	shfl.sync.down.b32 %r161, %r162, %r163, %r179, %r180;
	// end inline asm
	add.s32 	%r185, %r155, 2;
	setp.gt.s32 	%p29, %r185, %r179;
	mov.b32 	%f183, %r161;
	add.f32 	%f184, %f182, %f183;
	selp.f32 	%f185, %f182, %f184, %p29;
	mov.b32 	%r167, %f185;
	mov.b32 	%r168, 4;
	// begin inline asm
	shfl.sync.down.b32 %r166, %r167, %r168, %r179, %r180;
	// end inline asm
	add.s32 	%r186, %r155, 4;
	setp.gt.s32 	%p30, %r186, %r179;
	mov.b32 	%f186, %r166;
	add.f32 	%f187, %f185, %f186;
	selp.f32 	%f188, %f185, %f187, %p30;
	mov.b32 	%r172, %f188;
	mov.b32 	%r173, 8;
	// begin inline asm
	shfl.sync.down.b32 %r171, %r172, %r173, %r179, %r180;
	// end inline asm
	add.s32 	%r187, %r155, 8;
	setp.gt.s32 	%p31, %r187, %r179;
	mov.b32 	%f189, %r171;
	add.f32 	%f190, %f188, %f189;
	selp.f32 	%f191, %f188, %f190, %p31;
	mov.b32 	%r177, %f191;
	mov.b32 	%r178, 16;
	// begin inline asm
	shfl.sync.down.b32 %r176, %r177, %r178, %r179, %r180;
	// end inline asm
	add.s32 	%r188, %r155, 16;
	setp.gt.s32 	%p32, %r188, %r179;
	mov.b32 	%f192, %r176;
	add.f32 	%f193, %f191, %f192;
	selp.f32 	%f530, %f191, %f193, %p32;
	setp.ne.s32 	%p33, %r155, 0;
	@%p33 bra 	$L__BB4_54;
	shr.u32 	%r189, %r34, 3;
	and.b32  	%r190, %r189, 124;
	mov.u32 	%r191, _ZZN3cub18CUB_300001_SM_10006detail6reduce28DeviceReduceSingleTileKernelINS2_10policy_hubIfjN4cuda3std3__44plusIfEEE10Policy1000EPfPdiS9_dfNS7_10__identityEEEvT0_T1_T2_T3_T4_T6_E12temp_storage;
	add.s32 	%r192, %r191, %r190;
	st.shared.f32 	[%r192+16], %f530;
$L__BB4_54:
	bar.sync 	0;
	setp.ne.s32 	%p34, %r34, 0;
	@%p34 bra 	$L__BB4_72;
	setp.gt.s32 	%p35, %r67, 32;
	ld.shared.f32 	%f194, [_ZZN3cub18CUB_300001_SM_10006detail6reduce28DeviceReduceSingleTileKernelINS2_10policy_hubIfjN4cuda3std3__44plusIfEEE10Policy1000EPfPdiS9_dfNS7_10__identityEEEvT0_T1_T2_T3_T4_T6_E12temp_storage+20];
	add.f32 	%f195, %f530, %f194;
	selp.f32 	%f196, %f195, %f530, %p35;
	setp.gt.s32 	%p36, %r67, 64;
	ld.shared.f32 	%f197, [_ZZN3cub18CUB_300001_SM_10006detail6reduce28DeviceReduceSingleTileKernelINS2_10policy_hubIfjN4cuda3std3__44plusIfEEE10Policy1000EPfPdiS9_dfNS7_10__identityEEEvT0_T1_T2_T3_T4_T6_E12temp_storage+24];
	add.f32 	%f198, %f197, %f196;
	selp.f32 	%f199, %f198, %f196, %p36;
	setp.gt.s32 	%p37, %r67, 96;
	ld.shared.f32 	%f200, [_ZZN3cub18CUB_300001_SM_10006detail6reduce28DeviceReduceSingleTileKernelINS2_10policy_hubIfjN4cuda3std3__44plusIfEEE10Policy1000EPfPdiS9_dfNS7_10__identityEEEvT0_T1_T2_T3_T4_T6_E12temp_storage+28];
	add.f32 	%f201, %f200, %f199;
	selp.f32 	%f202, %f201, %f199, %p37;
	setp.gt.s32 	%p38, %r67, 128;
	ld.shared.f32 	%f203, [_ZZN3cub18CUB_300001_SM_10006detail6reduce28DeviceReduceSingleTileKernelINS2_10policy_hubIfjN4cuda3std3__44plusIfEEE10Policy1000EPfPdiS9_dfNS7_10__identityEEEvT0_T1_T2_T3_T4_T6_E12temp_storage+32];
	add.f32 	%f204, %f203, %f202;
	selp.f32 	%f205, %f204, %f202, %p38;
	setp.gt.s32 	%p39, %r67, 160;
	ld.shared.f32 	%f206, [_ZZN3cub18CUB_300001_SM_10006detail6reduce28DeviceReduceSingleTileKernelINS2_10policy_hubIfjN4cuda3std3__44plusIfEEE10Policy1000EPfPdiS9_dfNS7_10__identityEEEvT0_T1_T2_T3_T4_T6_E12temp_storage+36];
	add.f32 	%f207, %f206, %f205;
	selp.f32 	%f208, %f207, %f205, %p39;
	setp.gt.s32 	%p40, %r67, 192;
	ld.shared.f32 	%f209, [_ZZN3cub18CUB_300001_SM_10006detail6reduce28DeviceReduceSingleTileKernelINS2_10policy_hubIfjN4cuda3std3__44plusIfEEE10Policy1000EPfPdiS9_dfNS7_10__identityEEEvT0_T1_T2_T3_T4_T6_E12temp_storage+40];
	add.f32 	%f210, %f209, %f208;
	selp.f32 	%f211, %f210, %f208, %p40;
	setp.gt.s32 	%p41, %r67, 224;
	ld.shared.f32 	%f212, [_ZZN3cub18CUB_300001_SM_10006detail6reduce28DeviceReduceSingleTileKernelINS2_10policy_hubIfjN4cuda3std3__44plusIfEEE10Policy1000EPfPdiS9_dfNS7_10__identityEEEvT0_T1_T2_T3_T4_T6_E12temp_storage+44];
	add.f32 	%f213, %f212, %f211;
	selp.f32 	%f214, %f213, %f211, %p41;
	setp.gt.s32 	%p42, %r67, 256;
	ld.shared.f32 	%f215, [_ZZN3cub18CUB_300001_SM_10006detail6reduce28DeviceReduceSingleTileKernelINS2_10policy_hubIfjN4cuda3std3__44plusIfEEE10Policy1000EPfPdiS9_dfNS7_10__identityEEEvT0_T1_T2_T3_T4_T6_E12temp_storage+48];
	add.f32 	%f216, %f215, %f214;
	selp.f32 	%f217, %f216, %f214, %p42;
	setp.gt.s32 	%p43, %r67, 288;
	ld.shared.f32 	%f218, [_ZZN3cub18CUB_300001_SM_10006detail6reduce28DeviceReduceSingleTileKernelINS2_10policy_hubIfjN4cuda3std3__44plusIfEEE10Policy1000EPfPdiS9_dfNS7_10__identityEEEvT0_T1_T2_T3_T4_T6_E12temp_storage+52];
	add.f32 	%f219, %f218, %f217;
	selp.f32 	%f220, %f219, %f217, %p43;
	setp.gt.s32 	%p44, %r67, 320;
	ld.shared.f32 	%f221, [_ZZN3cub18CUB_300001_SM_10006detail6reduce28DeviceReduceSingleTileKernelINS2_10policy_hubIfjN4cuda3std3__44plusIfEEE10Policy1000EPfPdiS9_dfNS7_10__identityEEEvT0_T1_T2_T3_T4_T6_E12temp_storage+56];
	add.f32 	%f222, %f221, %f220;
	selp.f32 	%f223, %f222, %f220, %p44;
	setp.gt.s32 	%p45, %r67, 352;
	ld.shared.f32 	%f224, [_ZZN3cub18CUB_300001_SM_10006detail6reduce28DeviceReduceSingleTileKernelINS2_10policy_hubIfjN4cuda3std3__44plusIfEEE10Policy1000EPfPdiS9_dfNS7_10__identityEEEvT0_T1_T2_T3_T4_T6_E12temp_storage+60];
	add.f32 	%f225, %f224, %f223;
	selp.f32 	%f226, %f225, %f223, %p45;
	setp.gt.s32 	%p46, %r67, 384;
	ld.shared.f32 	%f227, [_ZZN3cub18CUB_300001_SM_10006detail6reduce28DeviceReduceSingleTileKernelINS2_10policy_hubIfjN4cuda3std3__44plusIfEEE10Policy1000EPfPdiS9_dfNS7_10__identityEEEvT0_T1_T2_T3_T4_T6_E12temp_storage+64];
	add.f32 	%f228, %f227, %f226;
	selp.f32 	%f229, %f228, %f226, %p46;
	setp.gt.s32 	%p47, %r67, 416;
	ld.shared.f32 	%f230, [_ZZN3cub18CUB_300001_SM_10006detail6reduce28DeviceReduceSingleTileKernelINS2_10policy_hubIfjN4cuda3std3__44plusIfEEE10Policy1000EPfPdiS9_dfNS7_10__identityEEEvT0_T1_T2_T3_T4_T6_E12temp_storage+68];
	add.f32 	%f231, %f230, %f229;
	selp.f32 	%f232, %f231, %f229, %p47;
	setp.gt.s32 	%p48, %r67, 448;
	ld.shared.f32 	%f233, [_ZZN3cub18CUB_300001_SM_10006detail6reduce28DeviceReduceSingleTileKernelINS2_10policy_hubIfjN4cuda3std3__44plusIfEEE10Policy1000EPfPdiS9_dfNS7_10__identityEEEvT0_T1_T2_T3_T4_T6_E12temp_storage+72];
	add.f32 	%f234, %f233, %f232;
	selp.f32 	%f235, %f234, %f232, %p48;
	setp.gt.s32 	%p49, %r67, 480;
	ld.shared.f32 	%f236, [_ZZN3cub18CUB_300001_SM_10006detail6reduce28DeviceReduceSingleTileKernelINS2_10policy_hubIfjN4cuda3std3__44plusIfEEE10Policy1000EPfPdiS9_dfNS7_10__identityEEEvT0_T1_T2_T3_T4_T6_E12temp_storage+76];
	add.f32 	%f237, %f236, %f235;
	selp.f32 	%f530, %f237, %f235, %p49;
	bra.uni 	$L__BB4_72;
$L__BB4_56:
	mov.u32 	%r46, %tid.x;
	mul.wide.u32 	%rd35, %r46, 4;
	add.s64 	%rd19, %rd16, %rd35;
	// begin inline asm
	ld.global.nc.u32 %r68, [%rd19];
	// end inline asm
	mov.b32 	%f58, %r68;
	add.s64 	%rd20, %rd19, 2048;
	// begin inline asm
	ld.global.nc.u32 %r69, [%rd20];
	// end inline asm
	mov.b32 	%f59, %r69;
	add.s64 	%rd21, %rd19, 4096;
	// begin inline asm
	ld.global.nc.u32 %r70, [%rd21];
	// end inline asm
	mov.b32 	%f60, %r70;
	add.s64 	%rd22, %rd19, 6144;
	// begin inline asm
	ld.global.nc.u32 %r71, [%rd22];
	// end inline asm
	mov.b32 	%f61, %r71;
	add.s64 	%rd23, %rd19, 8192;
	// begin inline asm
	ld.global.nc.u32 %r72, [%rd23];
	// end inline asm
	mov.b32 	%f62, %r72;
	add.s64 	%rd24, %rd19, 10240;
	// begin inline asm
	ld.global.nc.u32 %r73, [%rd24];
	// end inline asm
	mov.b32 	%f63, %r73;
	add.s64 	%rd25, %rd19, 12288;
	// begin inline asm
	ld.global.nc.u32 %r74, [%rd25];
	// end inline asm
	mov.b32 	%f64, %r74;
	add.s64 	%rd26, %rd19, 14336;
	// begin inline asm
	ld.global.nc.u32 %r75, [%rd26];
	// end inline asm
	mov.b32 	%f65, %r75;
	add.s64 	%rd27, %rd19, 16384;
	// begin inline asm
	ld.global.nc.u32 %r76, [%rd27];
	// end inline asm
	mov.b32 	%f66, %r76;
	add.s64 	%rd28, %rd19, 18432;
	// begin inline asm
	ld.global.nc.u32 %r77, [%rd28];
	// end inline asm
	mov.b32 	%f67, %r77;
	add.s64 	%rd29, %rd19, 20480;
	// begin inline asm
	ld.global.nc.u32 %r78, [%rd29];
	// end inline asm
	mov.b32 	%f68, %r78;
	add.s64 	%rd30, %rd19, 22528;
	// begin inline asm
	ld.global.nc.u32 %r79, [%rd30];
	// end inline asm
	mov.b32 	%f69, %r79;
	add.s64 	%rd31, %rd19, 24576;
	// begin inline asm
	ld.global.nc.u32 %r80, [%rd31];
	// end inline asm
	mov.b32 	%f70, %r80;
	add.s64 	%rd32, %rd19, 26624;
	// begin inline asm
	ld.global.nc.u32 %r81, [%rd32];
	// end inline asm
	mov.b32 	%f71, %r81;
	add.s64 	%rd33, %rd19, 28672;
	// begin inline asm
	ld.global.nc.u32 %r82, [%rd33];
	// end inline asm
	mov.b32 	%f72, %r82;
	add.s64 	%rd34, %rd19, 30720;
	// begin inline asm
	ld.global.nc.u32 %r83, [%rd34];
	// end inline asm
	mov.b32 	%f73, %r83;
	add.f32 	%f74, %f58, %f59;
	add.f32 	%f75, %f60, %f61;
	add.f32 	%f76, %f62, %f63;
	add.f32 	%f77, %f64, %f65;
	add.f32 	%f78, %f66, %f67;
	add.f32 	%f79, %f68, %f69;
	add.f32 	%f80, %f70, %f71;
	add.f32 	%f81, %f72, %f73;
	add.f32 	%f82, %f74, %f75;
	add.f32 	%f83, %f76, %f77;
	add.f32 	%f84, %f78, %f79;
	add.f32 	%f85, %f80, %f81;
	add.f32 	%f86, %f82, %f83;
	add.f32 	%f87, %f84, %f85;
	add.f32 	%f529, %f86, %f87;
	setp.lt.u32 	%p4, %r67, 16384;
	mov.b32 	%r400, 8192;
	@%p4 bra 	$L__BB4_60;
	add.s32 	%r47, %r67, -8192;
	mov.b32 	%r400, 8192;
$L__BB4_58:
	mul.wide.s32 	%rd52, %r400, 4;
	add.s64 	%rd36, %rd19, %rd52;
	// begin inline asm
	ld.global.nc.u32 %r86, [%rd36];
	// end inline asm
	mov.b32 	%f88, %r86;
	add.s64 	%rd37, %rd36, 2048;
	// begin inline asm
	ld.global.nc.u32 %r87, [%rd37];
	// end inline asm
	mov.b32 	%f89, %r87;
	add.s64 	%rd38, %rd36, 4096;
	// begin inline asm
	ld.global.nc.u32 %r88, [%rd38];
	// end inline asm
	mov.b32 	%f90, %r88;
	add.s64 	%rd39, %rd36, 6144;
	// begin inline asm
	ld.global.nc.u32 %r89, [%rd39];
	// end inline asm
	mov.b32 	%f91, %r89;
	add.s64 	%rd40, %rd36, 8192;
	// begin inline asm
	ld.global.nc.u32 %r90, [%rd40];
	// end inline asm
	mov.b32 	%f92, %r90;
	add.s64 	%rd41, %rd36, 10240;
	// begin inline asm
	ld.global.nc.u32 %r91, [%rd41];
	// end inline asm
	mov.b32 	%f93, %r91;
	add.s64 	%rd42, %rd36, 12288;
	// begin inline asm
	ld.global.nc.u32 %r92, [%rd42];
	// end inline asm
	mov.b32 	%f94, %r92;
	add.s64 	%rd43, %rd36, 14336;
	// begin inline asm
	ld.global.nc.u32 %r93, [%rd43];
	// end inline asm
	mov.b32 	%f95, %r93;
	add.s64 	%rd44, %rd36, 16384;
	// begin inline asm
	ld.global.nc.u32 %r94, [%rd44];
	// end inline asm
	mov.b32 	%f96, %r94;
	add.s64 	%rd45, %rd36, 18432;
	// begin inline asm
	ld.global.nc.u32 %r95, [%rd45];
	// end inline asm
	mov.b32 	%f97, %r95;
	add.s64 	%rd46, %rd36, 20480;
	// begin inline asm
	ld.global.nc.u32 %r96, [%rd46];
	// end inline asm
	mov.b32 	%f98, %r96;
	add.s64 	%rd47, %rd36, 22528;
	// begin inline asm
	ld.global.nc.u32 %r97, [%rd47];
	// end inline asm
	mov.b32 	%f99, %r97;
	add.s64 	%rd48, %rd36, 24576;
	// begin inline asm
	ld.global.nc.u32 %r98, [%rd48];
	// end inline asm
	mov.b32 	%f100, %r98;
	add.s64 	%rd49, %rd36, 26624;
	// begin inline asm
	ld.global.nc.u32 %r99, [%rd49];
	// end inline asm
	mov.b32 	%f101, %r99;
	add.s64 	%rd50, %rd36, 28672;
	// begin inline asm
	ld.global.nc.u32 %r100, [%rd50];
	// end inline asm
	mov.b32 	%f102, %r100;
	add.s64 	%rd51, %rd36, 30720;
	// begin inline asm
	ld.global.nc.u32 %r101, [%rd51];
	// end inline asm
	mov.b32 	%f103, %r101;
	add.f32 	%f104, %f529, %f88;
	add.f32 	%f105, %f89, %f90;
	add.f32 	%f106, %f91, %f92;
	add.f32 	%f107, %f93, %f94;
	add.f32 	%f108, %f95, %f96;
	add.f32 	%f109, %f97, %f98;
	add.f32 	%f110, %f99, %f100;
	add.f32 	%f111, %f101, %f102;
	add.f32 	%f112, %f104, %f105;
	add.f32 	%f113, %f106, %f107;
	add.f32 	%f114, %f108, %f109;
	add.f32 	%f115, %f110, %f111;
	add.f32 	%f116, %f112, %f113;
	add.f32 	%f117, %f114, %f115;
	add.f32 	%f118, %f116, %f117;
	add.f32 	%f529, %f118, %f103;
	sub.s32 	%r102, %r67, %r400;
	setp.lt.s32 	%p5, %r102, 8192;
	@%p5 bra 	$L__BB4_68;
	add.s32 	%r400, %r400, 8192;
	setp.le.s32 	%p6, %r400, %r47;
	@%p6 bra 	$L__BB4_58;
$L__BB4_60:
	setp.le.s32 	%p7, %r67, %r400;
	@%p7 bra 	$L__BB4_68;
	sub.s32 	%r51, %r67, %r400;
	setp.ge.s32 	%p8, %r46, %r51;
	@%p8 bra 	$L__BB4_68;
	not.b32 	%r103, %r46;
	add.s32 	%r104, %r67, %r103;
	sub.s32 	%r52, %r104, %r400;
	and.b32  	%r105, %r52, 1536;
	setp.eq.s32 	%p9, %r105, 1536;
	mov.u32 	%r404, %r46;
	@%p9 bra 	$L__BB4_65;
	add.s32 	%r402, %r46, %r400;
	shr.u32 	%r106, %r52, 9;
	add.s32 	%r107, %r106, 1;
	and.b32  	%r108, %r107, 3;
	neg.s32 	%r401, %r108;
	mov.u32 	%r404, %r46;
$L__BB4_64:
	.pragma "nounroll";
	mul.wide.u32 	%rd54, %r402, 4;
	add.s64 	%rd53, %rd16, %rd54;
	// begin inline asm
	ld.global.nc.u32 %r109, [%rd53];
	// end inline asm
	mov.b32 	%f120, %r109;
	add.f32 	%f529, %f529, %f120;
	add.s32 	%r404, %r404, 512;
	add.s32 	%r402, %r402, 512;
	add.s32 	%r401, %r401, 1;
	setp.ne.s32 	%p10, %r401, 0;
	@%p10 bra 	$L__BB4_64;
$L__BB4_65:
	setp.lt.u32 	%p11, %r52, 1536;
	@%p11 bra 	$L__BB4_68;
	cvt.u64.u32 	%rd55, %r404;
	cvt.u64.u32 	%rd56, %r400;
	add.s64 	%rd57, %rd55, %rd56;
	shl.b64 	%rd58, %rd57, 2;
	add.s64 	%rd59, %rd58, %rd16;
	add.s64 	%rd132, %rd59, 4096;
	add.s32 	%r405, %r404, %r400;
$L__BB4_67:
	mul.wide.u32 	%rd64, %r405, 4;
	add.s64 	%rd60, %rd16, %rd64;
	// begin inline asm
	ld.global.nc.u32 %r110, [%rd60];
	// end inline asm
	mov.b32 	%f121, %r110;
	add.f32 	%f122, %f529, %f121;
	add.s64 	%rd61, %rd132, -2048;
	// begin inline asm
	ld.global.nc.u32 %r111, [%rd61];
	// end inline asm
	mov.b32 	%f123, %r111;
	add.f32 	%f124, %f122, %f123;
	// begin inline asm
	ld.global.nc.u32 %r112, [%rd132];
	// end inline asm
	mov.b32 	%f125, %r112;
	add.f32 	%f126, %f124, %f125;
	add.s64 	%rd63, %rd132, 2048;
	// begin inline asm
	ld.global.nc.u32 %r113, [%rd63];
	// end inline asm
	mov.b32 	%f127, %r113;
	add.f32 	%f529, %f126, %f127;
	add.s32 	%r404, %r404, 2048;
	add.s64 	%rd132, %rd132, 8192;
	add.s32 	%r405, %r405, 2048;
	setp.lt.s32 	%p12, %r404, %r51;
	@%p12 bra 	$L__BB4_67;
$L__BB4_68:
	// begin inline asm
	mov.u32 %r114, %laneid;
	// end inline asm
	mov.b32 	%r116, %f529;
	mov.b32 	%r117, 1;
	mov.b32 	%r138, 31;
	mov.b32 	%r139, -1;
	// begin inline asm
	shfl.sync.down.b32 %r115, %r116, %r117, %r138, %r139;
	// end inline asm
	setp.gt.s32 	%p13, %r114, 30;
	mov.b32 	%f128, %r115;
	add.f32 	%f129, %f529, %f128;
	selp.f32 	%f130, %f529, %f129, %p13;
	mov.b32 	%r121, %f130;
	mov.b32 	%r122, 2;
	// begin inline asm
	shfl.sync.down.b32 %r120, %r121, %r122, %r138, %r139;
	// end inline asm
	setp.gt.s32 	%p14, %r114, 29;
	mov.b32 	%f131, %r120;
	add.f32 	%f132, %f130, %f131;
	selp.f32 	%f133, %f130, %f132, %p14;
	mov.b32 	%r126, %f133;
	mov.b32 	%r127, 4;
	// begin inline asm
	shfl.sync.down.b32 %r125, %r126, %r127, %r138, %r139;
	// end inline asm
	setp.gt.s32 	%p15, %r114, 27;
	mov.b32 	%f134, %r125;
	add.f32 	%f135, %f133, %f134;
	selp.f32 	%f136, %f133, %f135, %p15;
	mov.b32 	%r131, %f136;
	mov.b32 	%r132, 8;
	// begin inline asm
	shfl.sync.down.b32 %r130, %r131, %r132, %r138, %r139;
	// end inline asm
	setp.gt.s32 	%p16, %r114, 23;
	mov.b32 	%f137, %r130;
	add.f32 	%f138, %f136, %f137;
	selp.f32 	%f139, %f136, %f138, %p16;
	mov.b32 	%r136, %f139;
	mov.b32 	%r137, 16;
	// begin inline asm
	shfl.sync.down.b32 %r135, %r136, %r137, %r138, %r139;
	// end inline asm
	setp.gt.s32 	%p17, %r114, 15;
	mov.b32 	%f140, %r135;
	add.f32 	%f54, %f139, %f140;
	selp.f32 	%f530, %f139, %f54, %p17;
	setp.ne.s32 	%p18, %r114, 0;
	@%p18 bra 	$L__BB4_70;
	shr.u32 	%r140, %r46, 3;
	and.b32  	%r141, %r140, 124;
	mov.u32 	%r142, _ZZN3cub18CUB_300001_SM_10006detail6reduce28DeviceReduceSingleTileKernelINS2_10policy_hubIfjN4cuda3std3__44plusIfEEE10Policy1000EPfPdiS9_dfNS7_10__identityEEEvT0_T1_T2_T3_T4_T6_E12temp_storage;
	add.s32 	%r143, %r142, %r141;
	st.shared.f32 	[%r143+16], %f54;
$L__BB4_70:
	bar.sync 	0;
	setp.ne.s32 	%p19, %r46, 0;
	@%p19 bra 	$L__BB4_72;
	ld.shared.f32 	%f141, [_ZZN3cub18CUB_300001_SM_10006detail6reduce28DeviceReduceSingleTileKernelINS2_10policy_hubIfjN4cuda3std3__44plusIfEEE10Policy1000EPfPdiS9_dfNS7_10__identityEEEvT0_T1_T2_T3_T4_T6_E12temp_storage+20];
	add.f32 	%f142, %f530, %f141;
	ld.shared.f32 	%f143, [_ZZN3cub18CUB_300001_SM_10006detail6reduce28DeviceReduceSingleTileKernelINS2_10policy_hubIfjN4cuda3std3__44plusIfEEE10Policy1000EPfPdiS9_dfNS7_10__identityEEEvT0_T1_T2_T3_T4_T6_E12temp_storage+24];
	add.f32 	%f144, %f142, %f143;
	ld.shared.f32 	%f145, [_ZZN3cub18CUB_300001_SM_10006detail6reduce28DeviceReduceSingleTileKernelINS2_10policy_hubIfjN4cuda3std3__44plusIfEEE10Policy1000EPfPdiS9_dfNS7_10__identityEEEvT0_T1_T2_T3_T4_T6_E12temp_storage+28];
	add.f32 	%f146, %f144, %f145;
	ld.shared.f32 	%f147, [_ZZN3cub18CUB_300001_SM_10006detail6reduce28DeviceReduceSingleTileKernelINS2_10policy_hubIfjN4cuda3std3__44plusIfEEE10Policy1000EPfPdiS9_dfNS7_10__identityEEEvT0_T1_T2_T3_T4_T6_E12temp_storage+32];
	add.f32 	%f148, %f146, %f147;
	ld.shared.f32 	%f149, [_ZZN3cub18CUB_300001_SM_10006detail6reduce28DeviceReduceSingleTileKernelINS2_10policy_hubIfjN4cuda3std3__44plusIfEEE10Policy1000EPfPdiS9_dfNS7_10__identityEEEvT0_T1_T2_T3_T4_T6_E12temp_storage+36];
	add.f32 	%f150, %f148, %f149;
	ld.shared.f32 	%f151, [_ZZN3cub18CUB_300001_SM_10006detail6reduce28DeviceReduceSingleTileKernelINS2_10policy_hubIfjN4cuda3std3__44plusIfEEE10Policy1000EPfPdiS9_dfNS7_10__identityEEEvT0_T1_T2_T3_T4_T6_E12temp_storage+40];
	add.f32 	%f152, %f150, %f151;
	ld.shared.f32 	%f153, [_ZZN3cub18CUB_300001_SM_10006detail6reduce28DeviceReduceSingleTileKernelINS2_10policy_hubIfjN4cuda3std3__44plusIfEEE10Policy1000EPfPdiS9_dfNS7_10__identityEEEvT0_T1_T2_T3_T4_T6_E12temp_storage+44];
	add.f32 	%f154, %f152, %f153;
	ld.shared.f32 	%f155, [_ZZN3cub18CUB_300001_SM_10006detail6reduce28DeviceReduceSingleTileKernelINS2_10policy_hubIfjN4cuda3std3__44plusIfEEE10Policy1000EPfPdiS9_dfNS7_10__identityEEEvT0_T1_T2_T3_T4_T6_E12temp_storage+48];
	add.f32 	%f156, %f154, %f155;
	ld.shared.f32 	%f157, [_ZZN3cub18CUB_300001_SM_10006detail6reduce28DeviceReduceSingleTileKernelINS2_10policy_hubIfjN4cuda3std3__44plusIfEEE10Policy1000EPfPdiS9_dfNS7_10__identityEEEvT0_T1_T2_T3_T4_T6_E12temp_storage+52];
	add.f32 	%f158, %f156, %f157;
	ld.shared.f32 	%f159, [_ZZN3cub18CUB_300001_SM_10006detail6reduce28DeviceReduceSingleTileKernelINS2_10policy_hubIfjN4cuda3std3__44plusIfEEE10Policy1000EPfPdiS9_dfNS7_10__identityEEEvT0_T1_T2_T3_T4_T6_E12temp_storage+56];
	add.f32 	%f160, %f158, %f159;
	ld.shared.f32 	%f161, [_ZZN3cub18CUB_300001_SM_10006detail6reduce28DeviceReduceSingleTileKernelINS2_10policy_hubIfjN4cuda3std3__44plusIfEEE10Policy1000EPfPdiS9_dfNS7_10__identityEEEvT0_T1_T2_T3_T4_T6_E12temp_storage+60];
	add.f32 	%f162, %f160, %f161;
	ld.shared.f32 	%f163, [_ZZN3cub18CUB_300001_SM_10006detail6reduce28DeviceReduceSingleTileKernelINS2_10policy_hubIfjN4cuda3std3__44plusIfEEE10Policy1000EPfPdiS9_dfNS7_10__identityEEEvT0_T1_T2_T3_T4_T6_E12temp_storage+64];
	add.f32 	%f164, %f162, %f163;
	ld.shared.f32 	%f165, [_ZZN3cub18CUB_300001_SM_10006detail6reduce28DeviceReduceSingleTileKernelINS2_10policy_hubIfjN4cuda3std3__44plusIfEEE10Policy1000EPfPdiS9_dfNS7_10__identityEEEvT0_T1_T2_T3_T4_T6_E12temp_storage+68];
	add.f32 	%f166, %f164, %f165;
	ld.shared.f32 	%f167, [_ZZN3cub18CUB_300001_SM_10006detail6reduce28DeviceReduceSingleTileKernelINS2_10policy_hubIfjN4cuda3std3__44plusIfEEE10Policy1000EPfPdiS9_dfNS7_10__identityEEEvT0_T1_T2_T3_T4_T6_E12temp_storage+72];
	add.f32 	%f168, %f166, %f167;
	ld.shared.f32 	%f169, [_ZZN3cub18CUB_300001_SM_10006detail6reduce28DeviceReduceSingleTileKernelINS2_10policy_hubIfjN4cuda3std3__44plusIfEEE10Policy1000EPfPdiS9_dfNS7_10__identityEEEvT0_T1_T2_T3_T4_T6_E12temp_storage+76];
	add.f32 	%f530, %f168, %f169;
$L__BB4_72:
	mov.u32 	%r379, %tid.x;
	setp.ne.s32 	%p111, %r379, 0;
	@%p111 bra 	$L__BB4_74;
	cvt.rn.f32.f64 	%f502, %fd1;
	add.f32 	%f503, %f530, %f502;
	cvt.f64.f32 	%fd2, %f503;
	st.global.f64 	[%rd1], %fd2;
$L__BB4_74:
	ret;

}
	// .globl	_ZN3cub18CUB_300001_SM_10006detail6reduce28DeviceReduceSingleTileKernelINS2_10policy_hubIfyN4cuda3std3__44plusIfEEE10Policy1000EPfPdyS9_dfNS7_10__identityEEEvT0_T1_T2_T3_T4_T6_
.visible .entry _ZN3cub18CUB_300001_SM_10006detail6reduce28DeviceReduceSingleTileKernelINS2_10policy_hubIfyN4cuda3std3__44plusIfEEE10Policy1000EPfPdyS9_dfNS7_10__identityEEEvT0_T1_T2_T3_T4_T6_(
	.param .u64 .ptr .align 1 _ZN3cub18CUB_300001_SM_10006detail6reduce28DeviceReduceSingleTileKernelINS2_10policy_hubIfyN4cuda3std3__44plusIfEEE10Policy1000EPfPdyS9_dfNS7_10__identityEEEvT0_T1_T2_T3_T4_T6__param_0,
	.param .u64 .ptr .align 1 _ZN3cub18CUB_300001_SM_10006detail6reduce28DeviceReduceSingleTileKernelINS2_10policy_hubIfyN4cuda3std3__44plusIfEEE10Policy1000EPfPdyS9_dfNS7_10__identityEEEvT0_T1_T2_T3_T4_T6__param_1,
	.param .u64 _ZN3cub18CUB_300001_SM_10006detail6reduce28DeviceReduceSingleTileKernelINS2_10policy_hubIfyN4cuda3std3__44plusIfEEE10Policy1000EPfPdyS9_dfNS7_10__identityEEEvT0_T1_T2_T3_T4_T6__param_2,
	.param .align 1 .b8 _ZN3cub18CUB_300001_SM_10006detail6reduce28DeviceReduceSingleTileKernelINS2_10policy_hubIfyN4cuda3std3__44plusIfEEE10Policy1000EPfPdyS9_dfNS7_10__identityEEEvT0_T1_T2_T3_T4_T6__param_3[1],
	.param .f64 _ZN3cub18CUB_300001_SM_10006detail6reduce28DeviceReduceSingleTileKernelINS2_10policy_hubIfyN4cuda3std3__44plusIfEEE10Policy1000EPfPdyS9_dfNS7_10__identityEEEvT0_T1_T2_T3_T4_T6__param_4,
	.param .align 1 .b8 _ZN3cub18CUB_300001_SM_10006detail6reduce28DeviceReduceSingleTileKernelINS2_10policy_hubIfyN4cuda3std3__44plusIfEEE10Policy1000EPfPdyS9_dfNS7_10__identityEEEvT0_T1_T2_T3_T4_T6__param_5[1]
)
.maxntid 256
.minnctapersm 1
{
	.reg .pred 	%p<97>;
	.reg .b32 	%r<382>;
	.reg .b32 	%f<419>;
	.reg .b64 	%rd<150>;
	.reg .b64 	%fd<3>;
	// demoted variable
	.shared .align 4 .b8 _ZZN3cub18CUB_300001_SM_10006detail6reduce28DeviceReduceSingleTileKernelINS2_10policy_hubIfyN4cuda3std3__44plusIfEEE10Policy1000EPfPdyS9_dfNS7_10__identityEEEvT0_T1_T2_T3_T4_T6_E12temp_storage[44];
	ld.param.u64 	%rd31, [_ZN3cub18CUB_300001_SM_10006detail6reduce28DeviceReduceSingleTileKernelINS2_10policy_hubIfyN4cuda3std3__44plusIfEEE10Policy1000EPfPdyS9_dfNS7_10__identityEEEvT0_T1_T2_T3_T4_T6__param_0];
	ld.param.u64 	%rd33, [_ZN3cub18CUB_300001_SM_10006detail6reduce28DeviceReduceSingleTileKernelINS2_10policy_hubIfyN4cuda3std3__44plusIfEEE10Policy1000EPfPdyS9_dfNS7_10__identityEEEvT0_T1_T2_T3_T4_T6__param_1];
	ld.param.u64 	%rd32, [_ZN3cub18CUB_300001_SM_10006detail6reduce28DeviceReduceSingleTileKernelINS2_10policy_hubIfyN4cuda3std3__44plusIfEEE10Policy1000EPfPdyS9_dfNS7_10__identityEEEvT0_T1_T2_T3_T4_T6__param_2];
	ld.param.f64 	%fd1, [_ZN3cub18CUB_300001_SM_10006detail6reduce28DeviceReduceSingleTileKernelINS2_10policy_hubIfyN4cuda3std3__44plusIfEEE10Policy1000EPfPdyS9_dfNS7_10__identityEEEvT0_T1_T2_T3_T4_T6__param_4];
	cvta.to.global.u64 	%rd1, %rd33;
	setp.ne.s64 	%p1, %rd32, 0;
	@%p1 bra 	$L__BB5_3;
	mov.u32 	%r363, %tid.x;
	setp.ne.s32 	%p96, %r363, 0;
	@%p96 bra 	$L__BB5_74;
	st.global.f64 	[%rd1], %fd1;
	bra.uni 	$L__BB5_74;
$L__BB5_3:
	and.b64  	%rd34, %rd31, 15;
	setp.ne.s64 	%p2, %rd34, 0;
	@%p2 bra 	$L__BB5_38;
	setp.gt.u64 	%p49, %rd32, 4095;
	@%p49 bra 	$L__BB5_22;
	cvt.u32.u64 	%r1, %rd32;
	mov.u32 	%r2, %tid.x;
	setp.ge.u32 	%p66, %r2, %r1;
	mov.f32 	%f397, 0f00000000;
	mov.u32 	%r367, %r2;
	@%p66 bra 	$L__BB5_7;
	mul.wide.u32 	%rd132, %r2, 4;
	add.s64 	%rd131, %rd31, %rd132;
	// begin inline asm
	ld.global.nc.u32 %r283, [%rd131];
	// end inline asm
	mov.b32 	%f397, %r283;
	add.s32 	%r367, %r2, 256;
$L__BB5_7:
	setp.ge.u32 	%p67, %r367, %r1;
	@%p67 bra 	$L__BB5_13;
	not.b32 	%r284, %r367;
	add.s32 	%r5, %r284, %r1;
	and.b32  	%r285, %r5, 768;
	setp.eq.s32 	%p68, %r285, 768;
	@%p68 bra 	$L__BB5_11;
	mul.wide.u32 	%rd133, %r367, 4;
	add.s64 	%rd140, %rd31, %rd133;
	shr.u32 	%r286, %r5, 8;
	add.s32 	%r287, %r286, 1;
	and.b32  	%r288, %r287, 3;
	neg.s32 	%r365, %r288;
$L__BB5_10:
	.pragma "nounroll";
	// begin inline asm
	ld.global.nc.u32 %r289, [%rd140];
	// end inline asm
	mov.b32 	%f322, %r289;
	add.f32 	%f397, %f397, %f322;
	add.s32 	%r367, %r367, 256;
	add.s64 	%rd140, %rd140, 1024;
	add.s32 	%r365, %r365, 1;
	setp.ne.s32 	%p69, %r365, 0;
	@%p69 bra 	$L__BB5_10;
$L__BB5_11:
	setp.lt.u32 	%p70, %r5, 768;
	@%p70 bra 	$L__BB5_13;
$L__BB5_12:
	mul.wide.s32 	%rd139, %r367, 4;
	add.s64 	%rd135, %rd31, %rd139;
	// begin inline asm
	ld.global.nc.u32 %r290, [%rd135];
	// end inline asm
	mov.b32 	%f323, %r290;
	add.f32 	%f324, %f397, %f323;
	add.s64 	%rd136, %rd135, 1024;
	// begin inline asm
	ld.global.nc.u32 %r291, [%rd136];
	// end inline asm
	mov.b32 	%f325, %r291;
	add.f32 	%f326, %f324, %f325;
	add.s64 	%rd137, %rd135, 2048;
	// begin inline asm
	ld.global.nc.u32 %r292, [%rd137];
	// end inline asm
	mov.b32 	%f327, %r292;
	add.f32 	%f328, %f326, %f327;
	add.s64 	%rd138, %rd135, 3072;
	// begin inline asm
	ld.global.nc.u32 %r293, [%rd138];
	// end inline asm
	mov.b32 	%f329, %r293;
	add.f32 	%f397, %f328, %f329;
	add.s32 	%r367, %r367, 1024;
	setp.lt.s32 	%p71, %r367, %r1;
	@%p71 bra 	$L__BB5_12;
$L__BB5_13:
	setp.lt.u64 	%p72, %rd32, 256;
	@%p72 bra 	$L__BB5_18;
	// begin inline asm
	mov.u32 %r332, %laneid;
	// end inline asm
	mov.b32 	%r334, %f397;
	mov.b32 	%r335, 1;
	mov.b32 	%r356, 31;
	mov.b32 	%r357, -1;
	// begin inline asm
	shfl.sync.down.b32 %r333, %r334, %r335, %r356, %r357;
	// end inline asm
	setp.gt.s32 	%p88, %r332, 30;
	mov.b32 	%f364, %r333;
	add.f32 	%f365, %f397, %f364;
	selp.f32 	%f366, %f397, %f365, %p88;
	mov.b32 	%r339, %f366;
	mov.b32 	%r340, 2;
	// begin inline asm
	shfl.sync.down.b32 %r338, %r339, %r340, %r356, %r357;
	// end inline asm
	setp.gt.s32 	%p89, %r332, 29;
	mov.b32 	%f367, %r338;
	add.f32 	%f368, %f366, %f367;
	selp.f32 	%f369, %f366, %f368, %p89;
	mov.b32 	%r344, %f369;
	mov.b32 	%r345, 4;
	// begin inline asm
	shfl.sync.down.b32 %r343, %r344, %r345, %r356, %r357;
	// end inline asm
	setp.gt.s32 	%p90, %r332, 27;
	mov.b32 	%f370, %r343;
	add.f32 	%f371, %f369, %f370;
	selp.f32 	%f372, %f369, %f371, %p90;
	mov.b32 	%r349, %f372;
	mov.b32 	%r350, 8;
	// begin inline asm
	shfl.sync.down.b32 %r348, %r349, %r350, %r356, %r357;
	// end inline asm
	setp.gt.s32 	%p91, %r332, 23;
	mov.b32 	%f373, %r348;
	add.f32 	%f374, %f372, %f373;
	selp.f32 	%f375, %f372, %f374, %p91;
	mov.b32 	%r354, %f375;
	mov.b32 	%r355, 16;
	// begin inline asm
	shfl.sync.down.b32 %r353, %r354, %r355, %r356, %r357;
	// end inline asm
	setp.gt.s32 	%p92, %r332, 15;
	mov.b32 	%f376, %r353;
	add.f32 	%f10, %f375, %f376;
	selp.f32 	%f418, %f375, %f10, %p92;
	setp.ne.s32 	%p93, %r332, 0;
	@%p93 bra 	$L__BB5_16;
	shr.u32 	%r358, %r2, 3;
	and.b32  	%r359, %r358, 124;
	mov.u32 	%r360, _ZZN3cub18CUB_300001_SM_10006detail6reduce28DeviceReduceSingleTileKernelINS2_10policy_hubIfyN4cuda3std3__44plusIfEEE10Policy1000EPfPdyS9_dfNS7_10__identityEEEvT0_T1_T2_T3_T4_T6_E12temp_storage;
	add.s32 	%r361, %r360, %r359;
	st.shared.f32 	[%r361+8], %f10;
$L__BB5_16:
	bar.sync 	0;
	setp.ne.s32 	%p94, %r2, 0;
	@%p94 bra 	$L__BB5_72;
	ld.shared.f32 	%f377, [_ZZN3cub18CUB_300001_SM_10006detail6reduce28DeviceReduceSingleTileKernelINS2_10policy_hubIfyN4cuda3std3__44plusIfEEE10Policy1000EPfPdyS9_dfNS7_10__identityEEEvT0_T1_T2_T3_T4_T6_E12temp_storage+12];
	add.f32 	%f378, %f418, %f377;
	ld.shared.f32 	%f379, [_ZZN3cub18CUB_300001_SM_10006detail6reduce28DeviceReduceSingleTileKernelINS2_10policy_hubIfyN4cuda3std3__44plusIfEEE10Policy1000EPfPdyS9_dfNS7_10__identityEEEvT0_T1_T2_T3_T4_T6_E12temp_storage+16];
	add.f32 	%f380, %f378, %f379;
	ld.shared.f32 	%f381, [_ZZN3cub18CUB_300001_SM_10006detail6reduce28DeviceReduceSingleTileKernelINS2_10policy_hubIfyN4cuda3std3__44plusIfEEE10Policy1000EPfPdyS9_dfNS7_10__identityEEEvT0_T1_T2_T3_T4_T6_E12temp_storage+20];
	add.f32 	%f382, %f380, %f381;
	ld.shared.f32 	%f383, [_ZZN3cub18CUB_300001_SM_10006detail6reduce28DeviceReduceSingleTileKernelINS2_10policy_hubIfyN4cuda3std3__44plusIfEEE10Policy1000EPfPdyS9_dfNS7_10__identityEEEvT0_T1_T2_T3_T4_T6_E12temp_storage+24];
	add.f32 	%f384, %f382, %f383;
	ld.shared.f32 	%f385, [_ZZN3cub18CUB_300001_SM_10006detail6reduce28DeviceReduceSingleTileKernelINS2_10policy_hubIfyN4cuda3std3__44plusIfEEE10Policy1000EPfPdyS9_dfNS7_10__identityEEEvT0_T1_T2_T3_T4_T6_E12temp_storage+28];
	add.f32 	%f386, %f384, %f385;
	ld.shared.f32 	%f387, [_ZZN3cub18CUB_300001_SM_10006detail6reduce28DeviceReduceSingleTileKernelINS2_10policy_hubIfyN4cuda3std3__44plusIfEEE10Policy1000EPfPdyS9_dfNS7_10__identityEEEvT0_T1_T2_T3_T4_T6_E12temp_storage+32];
	add.f32 	%f388, %f386, %f387;
	ld.shared.f32 	%f389, [_ZZN3cub18CUB_300001_SM_10006detail6reduce28DeviceReduceSingleTileKernelINS2_10policy_hubIfyN4cuda3std3__44plusIfEEE10Policy1000EPfPdyS9_dfNS7_10__identityEEEvT0_T1_T2_T3_T4_T6_E12temp_storage+36];
	add.f32 	%f418, %f388, %f389;
	bra.uni 	$L__BB5_72;
$L__BB5_18:
	// begin inline asm
	mov.u32 %r294, %laneid;
	// end inline asm
	and.b32  	%r320, %r2, 992;
	add.s32 	%r321, %r320, 32;
	setp.gt.u32 	%p73, %r321, %r1;
	not.b32 	%r322, %r320;
	add.s32 	%r323, %r1, %r322;
	selp.b32 	%r318, %r323, 31, %p73;
	mov.b32 	%r296, %f397;
	mov.b32 	%r297, 1;
	mov.b32 	%r319, -1;
	// begin inline asm
	shfl.sync.down.b32 %r295, %r296, %r297, %r318, %r319;
	// end inline asm
	setp.lt.s32 	%p74, %r294, %r318;
	mov.b32 	%f330, %r295;
	add.f32 	%f331, %f397, %f330;
	selp.f32 	%f332, %f331, %f397, %p74;
	mov.b32 	%r301, %f332;
	mov.b32 	%r302, 2;
	// begin inline asm
	shfl.sync.down.b32 %r300, %r301, %r302, %r318, %r319;
	// end inline asm
	add.s32 	%r324, %r294, 2;
	setp.gt.s32 	%p75, %r324, %r318;
	mov.b32 	%f333, %r300;
	add.f32 	%f334, %f332, %f333;
	selp.f32 	%f335, %f332, %f334, %p75;
	mov.b32 	%r306, %f335;
	mov.b32 	%r307, 4;
	// begin inline asm
	shfl.sync.down.b32 %r305, %r306, %r307, %r318, %r319;
	// end inline asm
	add.s32 	%r325, %r294, 4;
	setp.gt.s32 	%p76, %r325, %r318;
	mov.b32 	%f336, %r305;
	add.f32 	%f337, %f335, %f336;
	selp.f32 	%f338, %f335, %f337, %p76;
	mov.b32 	%r311, %f338;
	mov.b32 	%r312, 8;
	// begin inline asm
	shfl.sync.down.b32 %r310, %r311, %r312, %r318, %r319;
	// end inline asm
	add.s32 	%r326, %r294, 8;
	setp.gt.s32 	%p77, %r326, %r318;
	mov.b32 	%f339, %r310;
	add.f32 	%f340, %f338, %f339;
	selp.f32 	%f341, %f338, %f340, %p77;
	mov.b32 	%r316, %f341;
	mov.b32 	%r317, 16;
	// begin inline asm
	shfl.sync.down.b32 %r315, %r316, %r317, %r318, %r319;
	// end inline asm
	add.s32 	%r327, %r294, 16;
	setp.gt.s32 	%p78, %r327, %r318;
	mov.b32 	%f342, %r315;
	add.f32 	%f343, %f341, %f342;
	selp.f32 	%f418, %f341, %f343, %p78;
	setp.ne.s32 	%p79, %r294, 0;
	@%p79 bra 	$L__BB5_20;
	shr.u32 	%r328, %r2, 3;
	and.b32  	%r329, %r328, 124;
	mov.u32 	%r330, _ZZN3cub18CUB_300001_SM_10006detail6reduce28DeviceReduceSingleTileKernelINS2_10policy_hubIfyN4cuda3std3__44plusIfEEE10Policy1000EPfPdyS9_dfNS7_10__identityEEEvT0_T1_T2_T3_T4_T6_E12temp_storage;
	add.s32 	%r331, %r330, %r329;
	st.shared.f32 	[%r331+8], %f418;
$L__BB5_20:
	bar.sync 	0;
	setp.ne.s32 	%p80, %r2, 0;
	@%p80 bra 	$L__BB5_72;
	setp.gt.u64 	%p81, %rd32, 32;
	ld.shared.f32 	%f344, [_ZZN3cub18CUB_300001_SM_10006detail6reduce28DeviceReduceSingleTileKernelINS2_10policy_hubIfyN4cuda3std3__44plusIfEEE10Policy1000EPfPdyS9_dfNS7_10__identityEEEvT0_T1_T2_T3_T4_T6_E12temp_storage+12];
	add.f32 	%f345, %f418, %f344;
	selp.f32 	%f346, %f345, %f418, %p81;
	setp.gt.u64 	%p82, %rd32, 64;
	ld.shared.f32 	%f347, [_ZZN3cub18CUB_300001_SM_10006detail6reduce28DeviceReduceSingleTileKernelINS2_10policy_hubIfyN4cuda3std3__44plusIfEEE10Policy1000EPfPdyS9_dfNS7_10__identityEEEvT0_T1_T2_T3_T4_T6_E12temp_storage+16];
	add.f32 	%f348, %f347, %f346;
	selp.f32 	%f349, %f348, %f346, %p82;
	setp.gt.u64 	%p83, %rd32, 96;
	ld.shared.f32 	%f350, [_ZZN3cub18CUB_300001_SM_10006detail6reduce28DeviceReduceSingleTileKernelINS2_10policy_hubIfyN4cuda3std3__44plusIfEEE10Policy1000EPfPdyS9_dfNS7_10__identityEEEvT0_T1_T2_T3_T4_T6_E12temp_storage+20];
	add.f32 	%f351, %f350, %f349;
	selp.f32 	%f352, %f351, %f349, %p83;
	setp.gt.u64 	%p84, %rd32, 128;
	ld.shared.f32 	%f353, [_ZZN3cub18CUB_300001_SM_10006detail6reduce28DeviceReduceSingleTileKernelINS2_10policy_hubIfyN4cuda3std3__44plusIfEEE10Policy1000EPfPdyS9_dfNS7_10__identityEEEvT0_T1_T2_T3_T4_T6_E12temp_storage+24];
	add.f32 	%f354, %f353, %f352;
	selp.f32 	%f355, %f354, %f352, %p84;
	setp.gt.u64 	%p85, %rd32, 160;
	ld.shared.f32 	%f356, [_ZZN3cub18CUB_300001_SM_10006detail6reduce28DeviceReduceSingleTileKernelINS2_10policy_hubIfyN4cuda3std3__44plusIfEEE10Policy1000EPfPdyS9_dfNS7_10__identityEEEvT0_T1_T2_T3_T4_T6_E12temp_storage+28];
	add.f32 	%f357, %f356, %f355;
	selp.f32 	%f358, %f357, %f355, %p85;
	setp.gt.u64 	%p86, %rd32, 192;
	ld.shared.f32 	%f359, [_ZZN3cub18CUB_300001_SM_10006detail6reduce28DeviceReduceSingleTileKernelINS2_10policy_hubIfyN4cuda3std3__44plusIfEEE10Policy1000EPfPdyS9_dfNS7_10__identityEEEvT0_T1_T2_T3_T4_T6_E12temp_storage+32];
	add.f32 	%f360, %f359, %f358;
	selp.f32 	%f361, %f360, %f358, %p86;
	setp.gt.u64 	%p87, %rd32, 224;
	ld.shared.f32 	%f362, [_ZZN3cub18CUB_300001_SM_10006detail6reduce28DeviceReduceSingleTileKernelINS2_10policy_hubIfyN4cuda3std3__44plusIfEEE10Policy1000EPfPdyS9_dfNS7_10__identityEEEvT0_T1_T2_T3_T4_T6_E12temp_storage+36];
	add.f32 	%f363, %f362, %f361;
	selp.f32 	%f418, %f363, %f361, %p87;
	bra.uni 	$L__BB5_72;
$L__BB5_22:
	mov.u32 	%r14, %tid.x;
	shl.b32 	%r205, %r14, 2;
	mul.wide.u32 	%rd104, %r205, 4;
	add.s64 	%rd93, %rd31, %rd104;
	// begin inline asm
	ld.global.nc.v2.u64 {%rd91, %rd92}, [%rd93];
	// end inline asm
	mov.b64 	{%r206, %r207}, %rd92;
	mov.b64 	{%r208, %r209}, %rd91;
	mov.b32 	%f224, %r209;
	mov.b32 	%f225, %r208;
	mov.b32 	%f226, %r207;
	mov.b32 	%f227, %r206;
	add.s64 	%rd96, %rd93, 4096;
	// begin inline asm
	ld.global.nc.v2.u64 {%rd94, %rd95}, [%rd96];
	// end inline asm
	mov.b64 	{%r210, %r211}, %rd95;
	mov.b64 	{%r212, %r213}, %rd94;
	mov.b32 	%f228, %r213;
	mov.b32 	%f229, %r212;
	mov.b32 	%f230, %r211;
	mov.b32 	%f231, %r210;
	add.s64 	%rd99, %rd93, 8192;
	// begin inline asm
	ld.global.nc.v2.u64 {%rd97, %rd98}, [%rd99];
	// end inline asm
	mov.b64 	{%r214, %r215}, %rd98;
	mov.b64 	{%r216, %r217}, %rd97;
	mov.b32 	%f232, %r217;
	mov.b32 	%f233, %r216;
	mov.b32 	%f234, %r215;
	mov.b32 	%f235, %r214;
	add.s64 	%rd102, %rd93, 12288;
	// begin inline asm
	ld.global.nc.v2.u64 {%rd100, %rd101}, [%rd102];
	// end inline asm
	mov.b64 	{%r218, %r219}, %rd101;
	mov.b64 	{%r220, %r221}, %rd100;
	mov.b32 	%f236, %r221;
	mov.b32 	%f237, %r220;
	mov.b32 	%f238, %r219;
	mov.b32 	%f239, %r218;
	add.f32 	%f240, %f225, %f224;
	add.f32 	%f241, %f227, %f226;
	add.f32 	%f242, %f229, %f228;
	add.f32 	%f243, %f231, %f230;
	add.f32 	%f244, %f233, %f232;
	add.f32 	%f245, %f235, %f234;
	add.f32 	%f246, %f237, %f236;
	add.f32 	%f247, %f239, %f238;
	add.f32 	%f248, %f240, %f241;
	add.f32 	%f249, %f242, %f243;
	add.f32 	%f250, %f244, %f245;
	add.f32 	%f251, %f246, %f247;
	add.f32 	%f252, %f248, %f249;
	add.f32 	%f253, %f250, %f251;
	add.f32 	%f404, %f252, %f253;
	add.s64 	%rd6, %rd32, -4096;
	setp.lt.u64 	%p50, %rd6, 4096;
	mov.b64 	%rd142, 4096;
	@%p50 bra 	$L__BB5_26;
	mov.b64 	%rd142, 4096;
$L__BB5_24:
	shl.b64 	%rd118, %rd142, 2;
	add.s64 	%rd108, %rd93, %rd118;
	// begin inline asm
	ld.global.nc.v2.u64 {%rd106, %rd107}, [%rd108];
	// end inline asm
	mov.b64 	{%r222, %r223}, %rd107;
	mov.b64 	{%r224, %r225}, %rd106;
	mov.b32 	%f254, %r225;
	mov.b32 	%f255, %r224;
	mov.b32 	%f256, %r223;
	mov.b32 	%f257, %r222;
	add.s64 	%rd111, %rd108, 4096;
	// begin inline asm
	ld.global.nc.v2.u64 {%rd109, %rd110}, [%rd111];
	// end inline asm
	mov.b64 	{%r226, %r227}, %rd110;
	mov.b64 	{%r228, %r229}, %rd109;
	mov.b32 	%f258, %r229;
	mov.b32 	%f259, %r228;
	mov.b32 	%f260, %r227;
	mov.b32 	%f261, %r226;
	add.s64 	%rd114, %rd108, 8192;
	// begin inline asm
	ld.global.nc.v2.u64 {%rd112, %rd113}, [%rd114];
	// end inline asm
	mov.b64 	{%r230, %r231}, %rd113;
	mov.b64 	{%r232, %r233}, %rd112;
	mov.b32 	%f262, %r233;
	mov.b32 	%f263, %r232;
	mov.b32 	%f264, %r231;
	mov.b32 	%f265, %r230;
	add.s64 	%rd117, %rd108, 12288;
	// begin inline asm
	ld.global.nc.v2.u64 {%rd115, %rd116}, [%rd117];
	// end inline asm
	mov.b64 	{%r234, %r235}, %rd116;
	mov.b64 	{%r236, %r237}, %rd115;
	mov.b32 	%f266, %r237;
	mov.b32 	%f267, %r236;
	mov.b32 	%f268, %r235;
	mov.b32 	%f269, %r234;
	add.f32 	%f270, %f404, %f255;
	add.f32 	%f271, %f254, %f257;
	add.f32 	%f272, %f256, %f259;
	add.f32 	%f273, %f258, %f261;
	add.f32 	%f274, %f260, %f263;
	add.f32 	%f275, %f262, %f265;
	add.f32 	%f276, %f264, %f267;
	add.f32 	%f277, %f266, %f269;
	add.f32 	%f278, %f270, %f271;
	add.f32 	%f279, %f272, %f273;
	add.f32 	%f280, %f274, %f275;
	add.f32 	%f281, %f276, %f277;
	add.f32 	%f282, %f278, %f279;
	add.f32 	%f283, %f280, %f281;
	add.f32 	%f284, %f282, %f283;
	add.f32 	%f404, %f284, %f268;
	sub.s64 	%rd119, %rd32, %rd142;
	setp.lt.u64 	%p51, %rd119, 4096;
	@%p51 bra 	$L__BB5_34;
	add.s64 	%rd142, %rd142, 4096;
	setp.le.u64 	%p52, %rd142, %rd6;
	@%p52 bra 	$L__BB5_24;
$L__BB5_26:
	setp.le.u64 	%p53, %rd32, %rd142;
	@%p53 bra 	$L__BB5_34;
	cvt.u32.u64 	%r238, %rd142;
	cvt.u32.u64 	%r239, %rd32;
	sub.s32 	%r15, %r239, %r238;
	setp.ge.s32 	%p54, %r14, %r15;
	@%p54 bra 	$L__BB5_34;
	not.b32 	%r241, %r14;
	add.s32 	%r242, %r241, %r239;
	sub.s32 	%r16, %r242, %r238;
	and.b32  	%r244, %r16, 768;
	setp.eq.s32 	%p55, %r244, 768;
	mov.u32 	%r371, %r14;
	@%p55 bra 	$L__BB5_31;
	cvt.u64.u32 	%rd120, %r14;
	add.s64 	%rd121, %rd142, %rd120;
	shl.b64 	%rd122, %rd121, 2;
	add.s64 	%rd143, %rd31, %rd122;
	shr.u32 	%r245, %r16, 8;
	add.s32 	%r246, %r245, 1;
	and.b32  	%r247, %r246, 3;
	neg.s32 	%r369, %r247;
	mov.u32 	%r371, %r14;
$L__BB5_30:
	.pragma "nounroll";
	// begin inline asm
	ld.global.nc.u32 %r248, [%rd143];
	// end inline asm
	mov.b32 	%f286, %r248;
	add.f32 	%f404, %f404, %f286;
	add.s32 	%r371, %r371, 256;
	add.s64 	%rd143, %rd143, 1024;
	add.s32 	%r369, %r369, 1;
	setp.ne.s32 	%p56, %r369, 0;
	@%p56 bra 	$L__BB5_30;
$L__BB5_31:
	setp.lt.u32 	%p57, %r16, 768;
	@%p57 bra 	$L__BB5_34;
	cvt.u64.u32 	%rd124, %r371;
	add.s64 	%rd125, %rd142, %rd124;
	shl.b64 	%rd126, %rd125, 2;
	add.s64 	%rd144, %rd31, %rd126;
$L__BB5_33:
	// begin inline asm
	ld.global.nc.u32 %r249, [%rd144];
	// end inline asm
	mov.b32 	%f287, %r249;
	add.f32 	%f288, %f404, %f287;
	add.s64 	%rd128, %rd144, 1024;
	// begin inline asm
	ld.global.nc.u32 %r250, [%rd128];
	// end inline asm
	mov.b32 	%f289, %r250;
	add.f32 	%f290, %f288, %f289;
	add.s64 	%rd129, %rd144, 2048;
	// begin inline asm
	ld.global.nc.u32 %r251, [%rd129];
	// end inline asm
	mov.b32 	%f291, %r251;
	add.f32 	%f292, %f290, %f291;
	add.s64 	%rd130, %rd144, 3072;
	// begin inline asm
	ld.global.nc.u32 %r252, [%rd130];
	// end inline asm
	mov.b32 	%f293, %r252;
	add.f32 	%f404, %f292, %f293;
	add.s32 	%r371, %r371, 1024;
	add.s64 	%rd144, %rd144, 4096;
	setp.lt.s32 	%p58, %r371, %r15;
	@%p58 bra 	$L__BB5_33;
$L__BB5_34:
	// begin inline asm
	mov.u32 %r253, %laneid;
	// end inline asm
	mov.b32 	%r255, %f404;
	mov.b32 	%r256, 1;
	mov.b32 	%r277, 31;
	mov.b32 	%r278, -1;
	// begin inline asm
	shfl.sync.down.b32 %r254, %r255, %r256, %r277, %r278;
	// end inline asm
	setp.gt.s32 	%p59, %r253, 30;
	mov.b32 	%f294, %r254;
	add.f32 	%f295, %f404, %f294;
	selp.f32 	%f296, %f404, %f295, %p59;
	mov.b32 	%r260, %f296;
	mov.b32 	%r261, 2;
	// begin inline asm
	shfl.sync.down.b32 %r259, %r260, %r261, %r277, %r278;
	// end inline asm
	setp.gt.s32 	%p60, %r253, 29;
	mov.b32 	%f297, %r259;
	add.f32 	%f298, %f296, %f297;
	selp.f32 	%f299, %f296, %f298, %p60;
	mov.b32 	%r265, %f299;
	mov.b32 	%r266, 4;
	// begin inline asm
	shfl.sync.down.b32 %r264, %r265, %r266, %r277, %r278;
	// end inline asm
	setp.gt.s32 	%p61, %r253, 27;
	mov.b32 	%f300, %r264;
	add.f32 	%f301, %f299, %f300;
	selp.f32 	%f302, %f299, %f301, %p61;
	mov.b32 	%r270, %f302;
	mov.b32 	%r271, 8;
	// begin inline asm
	shfl.sync.down.b32 %r269, %r270, %r271, %r277, %r278;
	// end inline asm
	setp.gt.s32 	%p62, %r253, 23;
	mov.b32 	%f303, %r269;
	add.f32 	%f304, %f302, %f303;
	selp.f32 	%f305, %f302, %f304, %p62;
	mov.b32 	%r275, %f305;
	mov.b32 	%r276, 16;
	// begin inline asm
	shfl.sync.down.b32 %r274, %r275, %r276, %r277, %r278;
	// end inline asm
	setp.gt.s32 	%p63, %r253, 15;
	mov.b32 	%f306, %r274;
	add.f32 	%f26, %f305, %f306;
	selp.f32 	%f418, %f305, %f26, %p63;
	setp.ne.s32 	%p64, %r253, 0;
	@%p64 bra 	$L__BB5_36;
	shr.u32 	%r279, %r14, 3;
	and.b32  	%r280, %r279, 124;
	mov.u32 	%r281, _ZZN3cub18CUB_300001_SM_10006detail6reduce28DeviceReduceSingleTileKernelINS2_10policy_hubIfyN4cuda3std3__44plusIfEEE10Policy1000EPfPdyS9_dfNS7_10__identityEEEvT0_T1_T2_T3_T4_T6_E12temp_storage;
	add.s32 	%r282, %r281, %r280;
	st.shared.f32 	[%r282+8], %f26;
$L__BB5_36:
	bar.sync 	0;
	setp.ne.s32 	%p65, %r14, 0;
	@%p65 bra 	$L__BB5_72;
	ld.shared.f32 	%f307, [_ZZN3cub18CUB_300001_SM_10006detail6reduce28DeviceReduceSingleTileKernelINS2_10policy_hubIfyN4cuda3std3__44plusIfEEE10Policy1000EPfPdyS9_dfNS7_10__identityEEEvT0_T1_T2_T3_T4_T6_E12temp_storage+12];
	add.f32 	%f308, %f418, %f307;
	ld.shared.f32 	%f309, [_ZZN3cub18CUB_300001_SM_10006detail6reduce28DeviceReduceSingleTileKernelINS2_10policy_hubIfyN4cuda3std3__44plusIfEEE10Policy1000EPfPdyS9_dfNS7_10__identityEEEvT0_T1_T2_T3_T4_T6_E12temp_storage+16];
	add.f32 	%f310, %f308, %f309;
	ld.shared.f32 	%f311, [_ZZN3cub18CUB_300001_SM_10006detail6reduce28DeviceReduceSingleTileKernelINS2_10policy_hubIfyN4cuda3std3__44plusIfEEE10Policy1000EPfPdyS9_dfNS7_10__identityEEEvT0_T1_T2_T3_T4_T6_E12temp_storage+20];
	add.f32 	%f312, %f310, %f311;
	ld.shared.f32 	%f313, [_ZZN3cub18CUB_300001_SM_10006detail6reduce28DeviceReduceSingleTileKernelINS2_10policy_hubIfyN4cuda3std3__44plusIfEEE10Policy1000EPfPdyS9_dfNS7_10__identityEEEvT0_T1_T2_T3_T4_T6_E12temp_storage+24];
	add.f32 	%f314, %f312, %f313;
	ld.shared.f32 	%f315, [_ZZN3cub18CUB_300001_SM_10006detail6reduce28DeviceReduceSingleTileKernelINS2_10policy_hubIfyN4cuda3std3__44plusIfEEE10Policy1000EPfPdyS9_dfNS7_10__identityEEEvT0_T1_T2_T3_T4_T6_E12temp_storage+28];
	add.f32 	%f316, %f314, %f315;
	ld.shared.f32 	%f317, [_ZZN3cub18CUB_300001_SM_10006detail6reduce28DeviceReduceSingleTileKernelINS2_10policy_hubIfyN4cuda3std3__44plusIfEEE10Policy1000EPfPdyS9_dfNS7_10__identityEEEvT0_T1_T2_T3_T4_T6_E12temp_storage+32];
	add.f32 	%f318, %f316, %f317;
	ld.shared.f32 	%f319, [_ZZN3cub18CUB_300001_SM_10006detail6reduce28DeviceReduceSingleTileKernelINS2_10policy_hubIfyN4cuda3std3__44plusIfEEE10Policy1000EPfPdyS9_dfNS7_10__identityEEEvT0_T1_T2_T3_T4_T6_E12temp_storage+36];
	add.f32 	%f418, %f318, %f319;
	bra.uni 	$L__BB5_72;
$L__BB5_38:
	setp.gt.u64 	%p3, %rd32, 4095;
	@%p3 bra 	$L__BB5_56;
	cvt.u32.u64 	%r25, %rd32;
	mov.u32 	%r26, %tid.x;
	setp.ge.u32 	%p20, %r26, %r25;
	mov.f32 	%f410, 0f00000000;
	mov.u32 	%r376, %r26;
	@%p20 bra 	$L__BB5_41;
	mul.wide.u32 	%rd83, %r26, 4;
	add.s64 	%rd82, %rd31, %rd83;
	// begin inline asm
	ld.global.nc.u32 %r126, [%rd82];
	// end inline asm
	mov.b32 	%f410, %r126;
	add.s32 	%r376, %r26, 256;
$L__BB5_41:
	setp.ge.u32 	%p21, %r376, %r25;
	@%p21 bra 	$L__BB5_47;
	not.b32 	%r127, %r376;
	add.s32 	%r29, %r127, %r25;
	and.b32  	%r128, %r29, 768;
	setp.eq.s32 	%p22, %r128, 768;
	@%p22 bra 	$L__BB5_45;
	mul.wide.u32 	%rd84, %r376, 4;
	add.s64 	%rd145, %rd31, %rd84;
	shr.u32 	%r129, %r29, 8;
	add.s32 	%r130, %r129, 1;
	and.b32  	%r131, %r130, 3;
	neg.s32 	%r374, %r131;
$L__BB5_44:
	.pragma "nounroll";
	// begin inline asm
	ld.global.nc.u32 %r132, [%rd145];
	// end inline asm
	mov.b32 	%f156, %r132;
	add.f32 	%f410, %f410, %f156;
	add.s32 	%r376, %r376, 256;
	add.s64 	%rd145, %rd145, 1024;
	add.s32 	%r374, %r374, 1;
	setp.ne.s32 	%p23, %r374, 0;
	@%p23 bra 	$L__BB5_44;
$L__BB5_45:
	setp.lt.u32 	%p24, %r29, 768;
	@%p24 bra 	$L__BB5_47;
$L__BB5_46:
	mul.wide.s32 	%rd90, %r376, 4;
	add.s64 	%rd86, %rd31, %rd90;
	// begin inline asm
	ld.global.nc.u32 %r133, [%rd86];
	// end inline asm
	mov.b32 	%f157, %r133;
	add.f32 	%f158, %f410, %f157;
	add.s64 	%rd87, %rd86, 1024;
	// begin inline asm
	ld.global.nc.u32 %r134, [%rd87];
	// end inline asm
	mov.b32 	%f159, %r134;
	add.f32 	%f160, %f158, %f159;
	add.s64 	%rd88, %rd86, 2048;
	// begin inline asm
	ld.global.nc.u32 %r135, [%rd88];
	// end inline asm
	mov.b32 	%f161, %r135;
	add.f32 	%f162, %f160, %f161;
	add.s64 	%rd89, %rd86, 3072;
	// begin inline asm
	ld.global.nc.u32 %r136, [%rd89];
	// end inline asm
	mov.b32 	%f163, %r136;
	add.f32 	%f410, %f162, %f163;
	add.s32 	%r376, %r376, 1024;
	setp.lt.s32 	%p25, %r376, %r25;
	@%p25 bra 	$L__BB5_46;
$L__BB5_47:
	setp.lt.u64 	%p26, %rd32, 256;
	@%p26 bra 	$L__BB5_52;
	// begin inline asm
	mov.u32 %r175, %laneid;
	// end inline asm
	mov.b32 	%r177, %f410;
	mov.b32 	%r178, 1;
	mov.b32 	%r199, 31;
	mov.b32 	%r200, -1;
	// begin inline asm
	shfl.sync.down.b32 %r176, %r177, %r178, %r199, %r200;
	// end inline asm
	setp.gt.s32 	%p42, %r175, 30;
	mov.b32 	%f198, %r176;
	add.f32 	%f199, %f410, %f198;
	selp.f32 	%f200, %f410, %f199, %p42;
	mov.b32 	%r182, %f200;
	mov.b32 	%r183, 2;
	// begin inline asm
	shfl.sync.down.b32 %r181, %r182, %r183, %r199, %r200;
	// end inline asm
	setp.gt.s32 	%p43, %r175, 29;
	mov.b32 	%f201, %r181;
	add.f32 	%f202, %f200, %f201;
	selp.f32 	%f203, %f200, %f202, %p43;
	mov.b32 	%r187, %f203;
	mov.b32 	%r188, 4;
	// begin inline asm
	shfl.sync.down.b32 %r186, %r187, %r188, %r199, %r200;
	// end inline asm
	setp.gt.s32 	%p44, %r175, 27;
	mov.b32 	%f204, %r186;
	add.f32 	%f205, %f203, %f204;
	selp.f32 	%f206, %f203, %f205, %p44;
	mov.b32 	%r192, %f206;
	mov.b32 	%r193, 8;
	// begin inline asm
	shfl.sync.down.b32 %r191, %r192, %r193, %r199, %r200;
	// end inline asm
	setp.gt.s32 	%p45, %r175, 23;
	mov.b32 	%f207, %r191;
	add.f32 	%f208, %f206, %f207;
	selp.f32 	%f209, %f206, %f208, %p45;
	mov.b32 	%r197, %f209;
	mov.b32 	%r198, 16;
	// begin inline asm
	shfl.sync.down.b32 %r196, %r197, %r198, %r199, %r200;
	// end inline asm
	setp.gt.s32 	%p46, %r175, 15;
	mov.b32 	%f210, %r196;
	add.f32 	%f38, %f209, %f210;
	selp.f32 	%f418, %f209, %f38, %p46;
	setp.ne.s32 	%p47, %r175, 0;
	@%p47 bra 	$L__BB5_50;
	shr.u32 	%r201, %r26, 3;
	and.b32  	%r202, %r201, 124;
	mov.u32 	%r203, _ZZN3cub18CUB_300001_SM_10006detail6reduce28DeviceReduceSingleTileKernelINS2_10policy_hubIfyN4cuda3std3__44plusIfEEE10Policy1000EPfPdyS9_dfNS7_10__identityEEEvT0_T1_T2_T3_T4_T6_E12temp_storage;
	add.s32 	%r204, %r203, %r202;
	st.shared.f32 	[%r204+8], %f38;
$L__BB5_50:
	bar.sync 	0;
	setp.ne.s32 	%p48, %r26, 0;
	@%p48 bra 	$L__BB5_72;
	ld.shared.f32 	%f211, [_ZZN3cub18CUB_300001_SM_10006detail6reduce28DeviceReduceSingleTileKernelINS2_10policy_hubIfyN4cuda3std3__44plusIfEEE10Policy1000EPfPdyS9_dfNS7_10__identityEEEvT0_T1_T2_T3_T4_T6_E12temp_storage+12];
	add.f32 	%f212, %f418, %f211;
	ld.shared.f32 	%f213, [_ZZN3cub18CUB_300001_SM_10006detail6reduce28DeviceReduceSingleTileKernelINS2_10policy_hubIfyN4cuda3std3__44plusIfEEE10Policy1000EPfPdyS9_dfNS7_10__identityEEEvT0_T1_T2_T3_T4_T6_E12temp_storage+16];
	add.f32 	%f214, %f212, %f213;
	ld.shared.f32 	%f215, [_ZZN3cub18CUB_300001_SM_10006detail6reduce28DeviceReduceSingleTileKernelINS2_10policy_hubIfyN4cuda3std3__44plusIfEEE10Policy1000EPfPdyS9_dfNS7_10__identityEEEvT0_T1_T2_T3_T4_T6_E12temp_storage+20];
	add.f32 	%f216, %f214, %f215;
	ld.shared.f32 	%f217, [_ZZN3cub18CUB_300001_SM_10006detail6reduce28DeviceReduceSingleTileKernelINS2_10policy_hubIfyN4cuda3std3__44plusIfEEE10Policy1000EPfPdyS9_dfNS7_10__identityEEEvT0_T1_T2_T3_T4_T6_E12temp_storage+24];
	add.f32 	%f218, %f216, %f217;
	ld.shared.f32 	%f219, [_ZZN3cub18CUB_300001_SM_10006detail6reduce28DeviceReduceSingleTileKernelINS2_10policy_hubIfyN4cuda3std3__44plusIfEEE10Policy1000EPfPdyS9_dfNS7_10__identityEEEvT0_T1_T2_T3_T4_T6_E12temp_storage+28];
	add.f32 	%f220, %f218, %f219;
	ld.shared.f32 	%f221, [_ZZN3cub18CUB_300001_SM_10006detail6reduce28DeviceReduceSingleTileKernelINS2_10policy_hubIfyN4cuda3std3__44plusIfEEE10Policy1000EPfPdyS9_dfNS7_10__identityEEEvT0_T1_T2_T3_T4_T6_E12temp_storage+32];
	add.f32 	%f222, %f220, %f221;
	ld.shared.f32 	%f223, [_ZZN3cub18CUB_300001_SM_10006detail6reduce28DeviceReduceSingleTileKernelINS2_10policy_hubIfyN4cuda3std3__44plusIfEEE10Policy1000EPfPdyS9_dfNS7_10__identityEEEvT0_T1_T2_T3_T4_T6_E12temp_storage+36];
	add.f32 	%f418, %f222, %f223;
	bra.uni 	$L__BB5_72;
$L__BB5_52:
	// begin inline asm
	mov.u32 %r137, %laneid;
	// end inline asm
	and.b32  	%r163, %r26, 992;
	add.s32 	%r164, %r163, 32;
	setp.gt.u32 	%p27, %r164, %r25;
	not.b32 	%r165, %r163;
	add.s32 	%r166, %r25, %r165;
	selp.b32 	%r161, %r166, 31, %p27;
	mov.b32 	%r139, %f410;
	mov.b32 	%r140, 1;
	mov.b32 	%r162, -1;
	// begin inline asm
	shfl.sync.down.b32 %r138, %r139, %r140, %r161, %r162;
	// end inline asm
	setp.lt.s32 	%p28, %r137, %r161;
	mov.b32 	%f164, %r138;
	add.f32 	%f165, %f410, %f164;
	selp.f32 	%f166, %f165, %f410, %p28;
	mov.b32 	%r144, %f166;
	mov.b32 	%r145, 2;
	// begin inline asm
	shfl.sync.down.b32 %r143, %r144, %r145, %r161, %r162;
	// end inline asm
	add.s32 	%r167, %r137, 2;
	setp.gt.s32 	%p29, %r167, %r161;
	mov.b32 	%f167, %r143;
	add.f32 	%f168, %f166, %f167;
	selp.f32 	%f169, %f166, %f168, %p29;
	mov.b32 	%r149, %f169;
	mov.b32 	%r150, 4;
	// begin inline asm
	shfl.sync.down.b32 %r148, %r149, %r150, %r161, %r162;
	// end inline asm
	add.s32 	%r168, %r137, 4;
	setp.gt.s32 	%p30, %r168, %r161;
	mov.b32 	%f170, %r148;
	add.f32 	%f171, %f169, %f170;
	selp.f32 	%f172, %f169, %f171, %p30;
	mov.b32 	%r154, %f172;
	mov.b32 	%r155, 8;
	// begin inline asm
	shfl.sync.down.b32 %r153, %r154, %r155, %r161, %r162;
	// end inline asm
	add.s32 	%r169, %r137, 8;
	setp.gt.s32 	%p31, %r169, %r161;
	mov.b32 	%f173, %r153;
	add.f32 	%f174, %f172, %f173;
	selp.f32 	%f175, %f172, %f174, %p31;
	mov.b32 	%r159, %f175;
	mov.b32 	%r160, 16;
	// begin inline asm
	shfl.sync.down.b32 %r158, %r159, %r160, %r161, %r162;
	// end inline asm
	add.s32 	%r170, %r137, 16;
	setp.gt.s32 	%p32, %r170, %r161;
	mov.b32 	%f176, %r158;
	add.f32 	%f177, %f175, %f176;
	selp.f32 	%f418, %f175, %f177, %p32;
	setp.ne.s32 	%p33, %r137, 0;
	@%p33 bra 	$L__BB5_54;
	shr.u32 	%r171, %r26, 3;
	and.b32  	%r172, %r171, 124;
	mov.u32 	%r173, _ZZN3cub18CUB_300001_SM_10006detail6reduce28DeviceReduceSingleTileKernelINS2_10policy_hubIfyN4cuda3std3__44plusIfEEE10Policy1000EPfPdyS9_dfNS7_10__identityEEEvT0_T1_T2_T3_T4_T6_E12temp_storage;
	add.s32 	%r174, %r173, %r172;
	st.shared.f32 	[%r174+8], %f418;
$L__BB5_54:
	bar.sync 	0;
	setp.ne.s32 	%p34, %r26, 0;
	@%p34 bra 	$L__BB5_72;
	setp.gt.u64 	%p35, %rd32, 32;
	ld.shared.f32 	%f178, [_ZZN3cub18CUB_300001_SM_10006detail6reduce28DeviceReduceSingleTileKernelINS2_10policy_hubIfyN4cuda3std3__44plusIfEEE10Policy1000EPfPdyS9_dfNS7_10__identityEEEvT0_T1_T2_T3_T4_T6_E12temp_storage+12];
	add.f32 	%f179, %f418, %f178;
	selp.f32 	%f180, %f179, %f418, %p35;
	setp.gt.u64 	%p36, %rd32, 64;
	ld.shared.f32 	%f181, [_ZZN3cub18CUB_300001_SM_10006detail6reduce28DeviceReduceSingleTileKernelINS2_10policy_hubIfyN4cuda3std3__44plusIfEEE10Policy1000EPfPdyS9_dfNS7_10__identityEEEvT0_T1_T2_T3_T4_T6_E12temp_storage+16];
	add.f32 	%f182, %f181, %f180;
	selp.f32 	%f183, %f182, %f180, %p36;
	setp.gt.u64 	%p37, %rd32, 96;
	ld.shared.f32 	%f184, [_ZZN3cub18CUB_300001_SM_10006detail6reduce28DeviceReduceSingleTileKernelINS2_10policy_hubIfyN4cuda3std3__44plusIfEEE10Policy1000EPfPdyS9_dfNS7_10__identityEEEvT0_T1_T2_T3_T4_T6_E12temp_storage+20];
	add.f32 	%f185, %f184, %f183;
	selp.f32 	%f186, %f185, %f183, %p37;
	setp.gt.u64 	%p38, %rd32, 128;
	ld.shared.f32 	%f187, [_ZZN3cub18CUB_300001_SM_10006detail6reduce28DeviceReduceSingleTileKernelINS2_10policy_hubIfyN4cuda3std3__44plusIfEEE10Policy1000EPfPdyS9_dfNS7_10__identityEEEvT0_T1_T2_T3_T4_T6_E12temp_storage+24];
	add.f32 	%f188, %f187, %f186;
	selp.f32 	%f189, %f188, %f186, %p38;
	setp.gt.u64 	%p39, %rd32, 160;
	ld.shared.f32 	%f190, [_ZZN3cub18CUB_300001_SM_10006detail6reduce28DeviceReduceSingleTileKernelINS2_10policy_hubIfyN4cuda3std3__44plusIfEEE10Policy1000EPfPdyS9_dfNS7_10__identityEEEvT0_T1_T2_T3_T4_T6_E12temp_storage+28];
	add.f32 	%f191, %f190, %f189;
	selp.f32 	%f192, %f191, %f189, %p39;
	setp.gt.u64 	%p40, %rd32, 192;
	ld.shared.f32 	%f193, [_ZZN3cub18CUB_300001_SM_10006detail6reduce28DeviceReduceSingleTileKernelINS2_10policy_hubIfyN4cuda3std3__44plusIfEEE10Policy1000EPfPdyS9_dfNS7_10__identityEEEvT0_T1_T2_T3_T4_T6_E12temp_storage+32];
	add.f32 	%f194, %f193, %f192;
	selp.f32 	%f195, %f194, %f192, %p40;
	setp.gt.u64 	%p41, %rd32, 224;
	ld.shared.f32 	%f196, [_ZZN3cub18CUB_300001_SM_10006detail6reduce28DeviceReduceSingleTileKernelINS2_10policy_hubIfyN4cuda3std3__44plusIfEEE10Policy1000EPfPdyS9_dfNS7_10__identityEEEvT0_T1_T2_T3_T4_T6_E12temp_storage+36];
	add.f32 	%f197, %f196, %f195;
	selp.f32 	%f418, %f197, %f195, %p41;
	bra.uni 	$L__BB5_72;
$L__BB5_56:
	mov.u32 	%r38, %tid.x;
	cvt.u64.u32 	%rd19, %r38;
	mul.wide.u32 	%rd52, %r38, 4;
	add.s64 	%rd35, %rd31, %rd52;
	// begin inline asm
	ld.global.nc.u32 %r49, [%rd35];
	// end inline asm
	mov.b32 	%f58, %r49;
	add.s64 	%rd36, %rd35, 1024;
	// begin inline asm
	ld.global.nc.u32 %r50, [%rd36];
	// end inline asm
	mov.b32 	%f59, %r50;
	add.s64 	%rd37, %rd35, 2048;
	// begin inline asm
	ld.global.nc.u32 %r51, [%rd37];
	// end inline asm
	mov.b32 	%f60, %r51;
	add.s64 	%rd38, %rd35, 3072;
	// begin inline asm
	ld.global.nc.u32 %r52, [%rd38];
	// end inline asm
	mov.b32 	%f61, %r52;
	add.s64 	%rd39, %rd35, 4096;
	// begin inline asm
	ld.global.nc.u32 %r53, [%rd39];
	// end inline asm
	mov.b32 	%f62, %r53;
	add.s64 	%rd40, %rd35, 5120;
	// begin inline asm
	ld.global.nc.u32 %r54, [%rd40];
	// end inline asm
	mov.b32 	%f63, %r54;
	add.s64 	%rd41, %rd35, 6144;
	// begin inline asm
	ld.global.nc.u32 %r55, [%rd41];
	// end inline asm
	mov.b32 	%f64, %r55;
	add.s64 	%rd42, %rd35, 7168;
	// begin inline asm
	ld.global.nc.u32 %r56, [%rd42];
	// end inline asm
	mov.b32 	%f65, %r56;
	add.s64 	%rd43, %rd35, 8192;
	// begin inline asm
	ld.global.nc.u32 %r57, [%rd43];
	// end inline asm
	mov.b32 	%f66, %r57;
	add.s64 	%rd44, %rd35, 9216;
	// begin inline asm
	ld.global.nc.u32 %r58, [%rd44];
	// end inline asm
	mov.b32 	%f67, %r58;
	add.s64 	%rd45, %rd35, 10240;
	// begin inline asm
	ld.global.nc.u32 %r59, [%rd45];
	// end inline asm
	mov.b32 	%f68, %r59;
	add.s64 	%rd46, %rd35, 11264;
	// begin inline asm
	ld.global.nc.u32 %r60, [%rd46];
	// end inline asm
	mov.b32 	%f69, %r60;
	add.s64 	%rd47, %rd35, 12288;
	// begin inline asm
	ld.global.nc.u32 %r61, [%rd47];
	// end inline asm
	mov.b32 	%f70, %r61;
	add.s64 	%rd48, %rd35, 13312;
	// begin inline asm
	ld.global.nc.u32 %r62, [%rd48];
	// end inline asm
	mov.b32 	%f71, %r62;
	add.s64 	%rd49, %rd35, 14336;
	// begin inline asm
	ld.global.nc.u32 %r63, [%rd49];
	// end inline asm
	mov.b32 	%f72, %r63;
	add.s64 	%rd50, %rd35, 15360;
	// begin inline asm
	ld.global.nc.u32 %r64, [%rd50];
	// end inline asm
	mov.b32 	%f73, %r64;
	add.f32 	%f74, %f58, %f59;
	add.f32 	%f75, %f60, %f61;
	add.f32 	%f76, %f62, %f63;
	add.f32 	%f77, %f64, %f65;
	add.f32 	%f78, %f66, %f67;
	add.f32 	%f79, %f68, %f69;
	add.f32 	%f80, %f70, %f71;
	add.f32 	%f81, %f72, %f73;
	add.f32 	%f82, %f74, %f75;
	add.f32 	%f83, %f76, %f77;
	add.f32 	%f84, %f78, %f79;
	add.f32 	%f85, %f80, %f81;
	add.f32 	%f86, %f82, %f83;
	add.f32 	%f87, %f84, %f85;
	add.f32 	%f417, %f86, %f87;
	add.s64 	%rd21, %rd32, -4096;
	setp.lt.u64 	%p4, %rd21, 4096;
	mov.b64 	%rd147, 4096;
	@%p4 bra 	$L__BB5_60;
	mov.b64 	%rd147, 4096;
$L__BB5_58:
	shl.b64 	%rd70, %rd147, 2;
	add.s64 	%rd54, %rd35, %rd70;
	// begin inline asm
	ld.global.nc.u32 %r65, [%rd54];
	// end inline asm
	mov.b32 	%f88, %r65;
	add.s64 	%rd55, %rd54, 1024;
	// begin inline asm
	ld.global.nc.u32 %r66, [%rd55];
	// end inline asm
	mov.b32 	%f89, %r66;
	add.s64 	%rd56, %rd54, 2048;
	// begin inline asm
	ld.global.nc.u32 %r67, [%rd56];
	// end inline asm
	mov.b32 	%f90, %r67;
	add.s64 	%rd57, %rd54, 3072;
	// begin inline asm
	ld.global.nc.u32 %r68, [%rd57];
	// end inline asm
	mov.b32 	%f91, %r68;
	add.s64 	%rd58, %rd54, 4096;
	// begin inline asm
	ld.global.nc.u32 %r69, [%rd58];
	// end inline asm
	mov.b32 	%f92, %r69;
	add.s64 	%rd59, %rd54, 5120;
	// begin inline asm
	ld.global.nc.u32 %r70, [%rd59];
	// end inline asm
	mov.b32 	%f93, %r70;
	add.s64 	%rd60, %rd54, 6144;
	// begin inline asm
	ld.global.nc.u32 %r71, [%rd60];
	// end inline asm
	mov.b32 	%f94, %r71;
	add.s64 	%rd61, %rd54, 7168;
	// begin inline asm
	ld.global.nc.u32 %r72, [%rd61];
	// end inline asm
	mov.b32 	%f95, %r72;
	add.s64 	%rd62, %rd54, 8192;
	// begin inline asm
	ld.global.nc.u32 %r73, [%rd62];
	// end inline asm
	mov.b32 	%f96, %r73;
	add.s64 	%rd63, %rd54, 9216;
	// begin inline asm
	ld.global.nc.u32 %r74, [%rd63];
	// end inline asm
	mov.b32 	%f97, %r74;
	add.s64 	%rd64, %rd54, 10240;
	// begin inline asm
	ld.global.nc.u32 %r75, [%rd64];
	// end inline asm
	mov.b32 	%f98, %r75;
	add.s64 	%rd65, %rd54, 11264;
	// begin inline asm
	ld.global.nc.u32 %r76, [%rd65];
	// end inline asm
	mov.b32 	%f99, %r76;
	add.s64 	%rd66, %rd54, 12288;
	// begin inline asm
	ld.global.nc.u32 %r77, [%rd66];
	// end inline asm
	mov.b32 	%f100, %r77;
	add.s64 	%rd67, %rd54, 13312;
	// begin inline asm
	ld.global.nc.u32 %r78, [%rd67];
	// end inline asm
	mov.b32 	%f101, %r78;
	add.s64 	%rd68, %rd54, 14336;
	// begin inline asm
	ld.global.nc.u32 %r79, [%rd68];
	// end inline asm
	mov.b32 	%f102, %r79;
	add.s64 	%rd69, %rd54, 15360;
	// begin inline asm
	ld.global.nc.u32 %r80, [%rd69];
	// end inline asm
	mov.b32 	%f103, %r80;
	add.f32 	%f104, %f417, %f88;
	add.f32 	%f105, %f89, %f90;
	add.f32 	%f106, %f91, %f92;
	add.f32 	%f107, %f93, %f94;
	add.f32 	%f108, %f95, %f96;
	add.f32 	%f109, %f97, %f98;
	add.f32 	%f110, %f99, %f100;
	add.f32 	%f111, %f101, %f102;
	add.f32 	%f112, %f104, %f105;
	add.f32 	%f113, %f106, %f107;
	add.f32 	%f114, %f108, %f109;
	add.f32 	%f115, %f110, %f111;
	add.f32 	%f116, %f112, %f113;
	add.f32 	%f117, %f114, %f115;
	add.f32 	%f118, %f116, %f117;
	add.f32 	%f417, %f118, %f103;
	sub.s64 	%rd71, %rd32, %rd147;
	setp.lt.u64 	%p5, %rd71, 4096;
	@%p5 bra 	$L__BB5_68;
	add.s64 	%rd147, %rd147, 4096;
	setp.le.u64 	%p6, %rd147, %rd21;
	@%p6 bra 	$L__BB5_58;
$L__BB5_60:
	setp.le.u64 	%p7, %rd32, %rd147;
	@%p7 bra 	$L__BB5_68;
	cvt.u32.u64 	%r81, %rd147;
	cvt.u32.u64 	%r82, %rd32;
	sub.s32 	%r39, %r82, %r81;
	setp.ge.s32 	%p8, %r38, %r39;
	@%p8 bra 	$L__BB5_68;
	not.b32 	%r84, %r38;
	add.s32 	%r85, %r84, %r82;
	sub.s32 	%r40, %r85, %r81;
	and.b32  	%r87, %r40, 768;
	setp.eq.s32 	%p9, %r87, 768;
	mov.u32 	%r380, %r38;
	@%p9 bra 	$L__BB5_65;
	add.s64 	%rd72, %rd147, %rd19;
	shl.b64 	%rd73, %rd72, 2;
	add.s64 	%rd148, %rd31, %rd73;
	shr.u32 	%r88, %r40, 8;
	add.s32 	%r89, %r88, 1;
	and.b32  	%r90, %r89, 3;
	neg.s32 	%r378, %r90;
	mov.u32 	%r380, %r38;
$L__BB5_64:
	.pragma "nounroll";
	// begin inline asm
	ld.global.nc.u32 %r91, [%rd148];
	// end inline asm
	mov.b32 	%f120, %r91;
	add.f32 	%f417, %f417, %f120;
	add.s32 	%r380, %r380, 256;
	add.s64 	%rd148, %rd148, 1024;
	add.s32 	%r378, %r378, 1;
	setp.ne.s32 	%p10, %r378, 0;
	@%p10 bra 	$L__BB5_64;
$L__BB5_65:
	setp.lt.u32 	%p11, %r40, 768;
	@%p11 bra 	$L__BB5_68;
	cvt.u64.u32 	%rd75, %r380;
	add.s64 	%rd76, %rd147, %rd75;
	shl.b64 	%rd77, %rd76, 2;
	add.s64 	%rd149, %rd31, %rd77;
$L__BB5_67:
	// begin inline asm
	ld.global.nc.u32 %r92, [%rd149];
	// end inline asm
	mov.b32 	%f121, %r92;
	add.f32 	%f122, %f417, %f121;
	add.s64 	%rd79, %rd149, 1024;
	// begin inline asm
	ld.global.nc.u32 %r93, [%rd79];
	// end inline asm
	mov.b32 	%f123, %r93;
	add.f32 	%f124, %f122, %f123;
	add.s64 	%rd80, %rd149, 2048;
	// begin inline asm
	ld.global.nc.u32 %r94, [%rd80];
	// end inline asm
	mov.b32 	%f125, %r94;
	add.f32 	%f126, %f124, %f125;
	add.s64 	%rd81, %rd149, 3072;
	// begin inline asm
	ld.global.nc.u32 %r95, [%rd81];
	// end inline asm
	mov.b32 	%f127, %r95;
	add.f32 	%f417, %f126, %f127;
	add.s32 	%r380, %r380, 1024;
	add.s64 	%rd149, %rd149, 4096;
	setp.lt.s32 	%p12, %r380, %r39;
	@%p12 bra 	$L__BB5_67;
$L__BB5_68:
	// begin inline asm
	mov.u32 %r96, %laneid;
	// end inline asm
	mov.b32 	%r98, %f417;
	mov.b32 	%r99, 1;
	mov.b32 	%r120, 31;
	mov.b32 	%r121, -1;
	// begin inline asm
	shfl.sync.down.b32 %r97, %r98, %r99, %r120, %r121;
	// end inline asm
	setp.gt.s32 	%p13, %r96, 30;
	mov.b32 	%f128, %r97;
	add.f32 	%f129, %f417, %f128;
	selp.f32 	%f130, %f417, %f129, %p13;
	mov.b32 	%r103, %f130;
	mov.b32 	%r104, 2;
	// begin inline asm
	shfl.sync.down.b32 %r102, %r103, %r104, %r120, %r121;
	// end inline asm
	setp.gt.s32 	%p14, %r96, 29;
	mov.b32 	%f131, %r102;
	add.f32 	%f132, %f130, %f131;
	selp.f32 	%f133, %f130, %f132, %p14;
	mov.b32 	%r108, %f133;
	mov.b32 	%r109, 4;
	// begin inline asm
	shfl.sync.down.b32 %r107, %r108, %r109, %r120, %r121;
	// end inline asm
	setp.gt.s32 	%p15, %r96, 27;
	mov.b32 	%f134, %r107;
	add.f32 	%f135, %f133, %f134;
	selp.f32 	%f136, %f133, %f135, %p15;
	mov.b32 	%r113, %f136;
	mov.b32 	%r114, 8;
	// begin inline asm
	shfl.sync.down.b32 %r112, %r113, %r114, %r120, %r121;
	// end inline asm
	setp.gt.s32 	%p16, %r96, 23;
	mov.b32 	%f137, %r112;
	add.f32 	%f138, %f136, %f137;
	selp.f32 	%f139, %f136, %f138, %p16;
	mov.b32 	%r118, %f139;
	mov.b32 	%r119, 16;
	// begin inline asm
	shfl.sync.down.b32 %r117, %r118, %r119, %r120, %r121;
	// end inline asm
	setp.gt.s32 	%p17, %r96, 15;
	mov.b32 	%f140, %r117;
	add.f32 	%f54, %f139, %f140;
	selp.f32 	%f418, %f139, %f54, %p17;
	setp.ne.s32 	%p18, %r96, 0;
	@%p18 bra 	$L__BB5_70;
	shr.u32 	%r122, %r38, 3;
	and.b32  	%r123, %r122, 124;
	mov.u32 	%r124, _ZZN3cub18CUB_300001_SM_10006detail6reduce28DeviceReduceSingleTileKernelINS2_10policy_hubIfyN4cuda3std3__44plusIfEEE10Policy1000EPfPdyS9_dfNS7_10__identityEEEvT0_T1_T2_T3_T4_T6_E12temp_storage;
	add.s32 	%r125, %r124, %r123;
	st.shared.f32 	[%r125+8], %f54;
$L__BB5_70:
	bar.sync 	0;
	setp.ne.s32 	%p19, %r38, 0;
	@%p19 bra 	$L__BB5_72;
	ld.shared.f32 	%f141, [_ZZN3cub18CUB_300001_SM_10006detail6reduce28DeviceReduceSingleTileKernelINS2_10policy_hubIfyN4cuda3std3__44plusIfEEE10Policy1000EPfPdyS9_dfNS7_10__identityEEEvT0_T1_T2_T3_T4_T6_E12temp_storage+12];
	add.f32 	%f142, %f418, %f141;
	ld.shared.f32 	%f143, [_ZZN3cub18CUB_300001_SM_10006detail6reduce28DeviceReduceSingleTileKernelINS2_10policy_hubIfyN4cuda3std3__44plusIfEEE10Policy1000EPfPdyS9_dfNS7_10__identityEEEvT0_T1_T2_T3_T4_T6_E12temp_storage+16];
	add.f32 	%f144, %f142, %f143;
	ld.shared.f32 	%f145, [_ZZN3cub18CUB_300001_SM_10006detail6reduce28DeviceReduceSingleTileKernelINS2_10policy_hubIfyN4cuda3std3__44plusIfEEE10Policy1000EPfPdyS9_dfNS7_10__identityEEEvT0_T1_T2_T3_T4_T6_E12temp_storage+20];
	add.f32 	%f146, %f144, %f145;
	ld.shared.f32 	%f147, [_ZZN3cub18CUB_300001_SM_10006detail6reduce28DeviceReduceSingleTileKernelINS2_10policy_hubIfyN4cuda3std3__44plusIfEEE10Policy1000EPfPdyS9_dfNS7_10__identityEEEvT0_T1_T2_T3_T4_T6_E12temp_storage+24];
	add.f32 	%f148, %f146, %f147;
	ld.shared.f32 	%f149, [_ZZN3cub18CUB_300001_SM_10006detail6reduce28DeviceReduceSingleTileKernelINS2_10policy_hubIfyN4cuda3std3__44plusIfEEE10Policy1000EPfPdyS9_dfNS7_10__identityEEEvT0_T1_T2_T3_T4_T6_E12temp_storage+28];
	add.f32 	%f150, %f148, %f149;
	ld.shared.f32 	%f151, [_ZZN3cub18CUB_300001_SM_10006detail6reduce28DeviceReduceSingleTileKernelINS2_10policy_hubIfyN4cuda3std3__44plusIfEEE10Policy1000EPfPdyS9_dfNS7_10__identityEEEvT0_T1_T2_T3_T4_T6_E12temp_storage+32];
	add.f32 	%f152, %f150, %f151;
	ld.shared.f32 	%f153, [_ZZN3cub18CUB_300001_SM_10006detail6reduce28DeviceReduceSingleTileKernelINS2_10policy_hubIfyN4cuda3std3__44plusIfEEE10Policy1000EPfPdyS9_dfNS7_10__identityEEEvT0_T1_T2_T3_T4_T6_E12temp_storage+36];
	add.f32 	%f418, %f152, %f153;
$L__BB5_72:
	mov.u32 	%r362, %tid.x;
	setp.ne.s32 	%p95, %r362, 0;
	@%p95 bra 	$L__BB5_74;
	cvt.rn.f32.f64 	%f390, %fd1;
	add.f32 	%f391, %f418, %f390;
	cvt.f64.f32 	%fd2, %f391;
	st.global.f64 	[%rd1], %fd2;
$L__BB5_74:
	ret;

}
	// .globl	_ZN3cub18CUB_300001_SM_10006detail6reduce18DeviceReduceKernelINS2_10policy_hubIfyN4cuda3std3__44plusIfEEE10Policy1000EPfyS9_fNS7_10__identityEEEvT0_PT3_T1_NS0_13GridEvenShareISH_EET2_T4_
.visible .entry _ZN3cub18CUB_300001_SM_10006detail6reduce18DeviceReduceKernelINS2_10policy_hubIfyN4cuda3std3__44plusIfEEE10Policy1000EPfyS9_fNS7_10__identityEEEvT0_PT3_T1_NS0_13GridEvenShareISH_EET2_T4_(
	.param .u64 .ptr .align 1 _ZN3cub18CUB_300001_SM_10006detail6reduce18DeviceReduceKernelINS2_10policy_hubIfyN4cuda3std3__44plusIfEEE10Policy1000EPfyS9_fNS7_10__identityEEEvT0_PT3_T1_NS0_13GridEvenShareISH_EET2_T4__param_0,
	.param .u64 .ptr .align 1 _ZN3cub18CUB_300001_SM_10006detail6reduce18DeviceReduceKernelINS2_10policy_hubIfyN4cuda3std3__44plusIfEEE10Policy1000EPfyS9_fNS7_10__identityEEEvT0_PT3_T1_NS0_13GridEvenShareISH_EET2_T4__param_1,
	.param .u64 _ZN3cub18CUB_300001_SM_10006detail6reduce18DeviceReduceKernelINS2_10policy_hubIfyN4cuda3std3__44plusIfEEE10Policy1000EPfyS9_fNS7_10__identityEEEvT0_PT3_T1_NS0_13GridEvenShareISH_EET2_T4__param_2,
	.param .align 8 .b8 _ZN3cub18CUB_300001_SM_10006detail6reduce18DeviceReduceKernelINS2_10policy_hubIfyN4cuda3std3__44plusIfEEE10Policy1000EPfyS9_fNS7_10__identityEEEvT0_PT3_T1_NS0_13GridEvenShareISH_EET2_T4__param_3[72],
	.param .align 1 .b8 _ZN3cub18CUB_300001_SM_10006detail6reduce18DeviceReduceKernelINS2_10policy_hubIfyN4cuda3std3__44plusIfEEE10Policy1000EPfyS9_fNS7_10__identityEEEvT0_PT3_T1_NS0_13GridEvenShareISH_EET2_T4__param_4[1],
	.param .align 1 .b8 _ZN3cub18CUB_300001_SM_10006detail6reduce18DeviceReduceKernelINS2_10policy_hubIfyN4cuda3std3__44plusIfEEE10Policy1000EPfyS9_fNS7_10__identityEEEvT0_PT3_T1_NS0_13GridEvenShareISH_EET2_T4__param_5[1]
)
.maxntid 256
{
	.reg .pred 	%p<95>;
	.reg .b32 	%r<420>;
	.reg .b32 	%f<413>;
	.reg .b64 	%rd<174>;
	// demoted variable
	.shared .align 4 .b8 _ZZN3cub18CUB_300001_SM_10006detail6reduce18DeviceReduceKernelINS2_10policy_hubIfyN4cuda3std3__44plusIfEEE10Policy1000EPfyS9_fNS7_10__identityEEEvT0_PT3_T1_NS0_13GridEvenShareISH_EET2_T4_E12temp_storage[44];
	ld.param.u64 	%rd1, [_ZN3cub18CUB_300001_SM_10006detail6reduce18DeviceReduceKernelINS2_10policy_hubIfyN4cuda3std3__44plusIfEEE10Policy1000EPfyS9_fNS7_10__identityEEEvT0_PT3_T1_NS0_13GridEvenShareISH_EET2_T4__param_3+32];
	ld.param.u64 	%rd39, [_ZN3cub18CUB_300001_SM_10006detail6reduce18DeviceReduceKernelINS2_10policy_hubIfyN4cuda3std3__44plusIfEEE10Policy1000EPfyS9_fNS7_10__identityEEEvT0_PT3_T1_NS0_13GridEvenShareISH_EET2_T4__param_0];
	ld.param.u32 	%r1, [_ZN3cub18CUB_300001_SM_10006detail6reduce18DeviceReduceKernelINS2_10policy_hubIfyN4cuda3std3__44plusIfEEE10Policy1000EPfyS9_fNS7_10__identityEEEvT0_PT3_T1_NS0_13GridEvenShareISH_EET2_T4__param_3+40];
	mov.u32 	%r2, %ctaid.x;
	shl.b32 	%r59, %r1, 12;
	cvt.s64.s32 	%rd2, %r59;
	shl.b32 	%r60, %r2, 12;
	cvt.u64.u32 	%rd3, %r60;
	and.b64  	%rd41, %rd39, 15;
	setp.ne.s64 	%p1, %rd41, 0;
	@%p1 bra 	$L__BB6_35;
	sub.s64 	%rd4, %rd1, %rd3;
	setp.gt.u64 	%p48, %rd4, 4095;
	@%p48 bra 	$L__BB6_19;
	cvt.u32.u64 	%r315, %rd3;
	cvt.u32.u64 	%r3, %rd1;
	sub.s32 	%r4, %r3, %r315;
	mov.u32 	%r5, %tid.x;
	setp.ge.s32 	%p65, %r5, %r4;
	mov.f32 	%f393, 0f00000000;
	mov.u32 	%r403, %r5;
	@%p65 bra 	$L__BB6_4;
	add.s32 	%r318, %r315, %r5;
	mul.wide.u32 	%rd146, %r318, 4;
	add.s64 	%rd145, %rd39, %rd146;
	// begin inline asm
	ld.global.nc.u32 %r316, [%rd145];
	// end inline asm
	mov.b32 	%f393, %r316;
	add.s32 	%r403, %r5, 256;
$L__BB6_4:
	setp.ge.s32 	%p66, %r403, %r4;
	@%p66 bra 	$L__BB6_10;
	not.b32 	%r319, %r403;
	add.s32 	%r8, %r319, %r3;
	and.b32  	%r320, %r8, 768;
	setp.eq.s32 	%p67, %r320, 768;
	@%p67 bra 	$L__BB6_8;
	cvt.u64.u32 	%rd147, %r403;
	add.s64 	%rd148, %rd147, %rd3;
	shl.b64 	%rd149, %rd148, 2;
	add.s64 	%rd162, %rd39, %rd149;
	shr.u32 	%r321, %r8, 8;
	add.s32 	%r322, %r321, 1;
	and.b32  	%r323, %r322, 3;
	neg.s32 	%r401, %r323;
$L__BB6_7:
	.pragma "nounroll";
	// begin inline asm
	ld.global.nc.u32 %r324, [%rd162];
	// end inline asm
	mov.b32 	%f320, %r324;
	add.f32 	%f393, %f393, %f320;
	add.s32 	%r403, %r403, 256;
	add.s64 	%rd162, %rd162, 1024;
	add.s32 	%r401, %r401, 1;
	setp.ne.s32 	%p68, %r401, 0;
	@%p68 bra 	$L__BB6_7;
$L__BB6_8:
	sub.s32 	%r326, %r8, %r315;
	setp.lt.u32 	%p69, %r326, 768;
	@%p69 bra 	$L__BB6_10;
$L__BB6_9:
	cvt.s64.s32 	%rd155, %r403;
	add.s64 	%rd156, %rd3, %rd155;
	shl.b64 	%rd157, %rd156, 2;
	add.s64 	%rd151, %rd39, %rd157;
	// begin inline asm
	ld.global.nc.u32 %r327, [%rd151];
	// end inline asm
	mov.b32 	%f321, %r327;
	add.f32 	%f322, %f393, %f321;
	add.s64 	%rd152, %rd151, 1024;
	// begin inline asm
	ld.global.nc.u32 %r328, [%rd152];
	// end inline asm
	mov.b32 	%f323, %r328;
	add.f32 	%f324, %f322, %f323;
	add.s64 	%rd153, %rd151, 2048;
	// begin inline asm
	ld.global.nc.u32 %r329, [%rd153];
	// end inline asm
	mov.b32 	%f325, %r329;
	add.f32 	%f326, %f324, %f325;
	add.s64 	%rd154, %rd151, 3072;
	// begin inline asm
	ld.global.nc.u32 %r330, [%rd154];
	// end inline asm
	mov.b32 	%f327, %r330;
	add.f32 	%f393, %f326, %f327;
	add.s32 	%r403, %r403, 1024;
	setp.lt.s32 	%p70, %r403, %r4;
	@%p70 bra 	$L__BB6_9;
$L__BB6_10:
	setp.lt.s32 	%p71, %r4, 256;
	@%p71 bra 	$L__BB6_15;
	// begin inline asm
	mov.u32 %r369, %laneid;
	// end inline asm
	mov.b32 	%r371, %f393;
	mov.b32 	%r372, 1;
	mov.b32 	%r393, 31;
	mov.b32 	%r394, -1;
	// begin inline asm
	shfl.sync.down.b32 %r370, %r371, %r372, %r393, %r394;
	// end inline asm
	setp.gt.s32 	%p87, %r369, 30;
	mov.b32 	%f362, %r370;
	add.f32 	%f363, %f393, %f362;
	selp.f32 	%f364, %f393, %f363, %p87;
	mov.b32 	%r376, %f364;
	mov.b32 	%r377, 2;
	// begin inline asm
	shfl.sync.down.b32 %r375, %r376, %r377, %r393, %r394;
	// end inline asm
	setp.gt.s32 	%p88, %r369, 29;
	mov.b32 	%f365, %r375;
	add.f32 	%f366, %f364, %f365;
	selp.f32 	%f367, %f364, %f366, %p88;
	mov.b32 	%r381, %f367;
	mov.b32 	%r382, 4;
	// begin inline asm
	shfl.sync.down.b32 %r380, %r381, %r382, %r393, %r394;
	// end inline asm
	setp.gt.s32 	%p89, %r369, 27;
	mov.b32 	%f368, %r380;
	add.f32 	%f369, %f367, %f368;
	selp.f32 	%f370, %f367, %f369, %p89;
	mov.b32 	%r386, %f370;
	mov.b32 	%r387, 8;
	// begin inline asm
	shfl.sync.down.b32 %r385, %r386, %r387, %r393, %r394;
	// end inline asm
	setp.gt.s32 	%p90, %r369, 23;
	mov.b32 	%f371, %r385;
	add.f32 	%f372, %f370, %f371;
	selp.f32 	%f373, %f370, %f372, %p90;
	mov.b32 	%r391, %f373;
	mov.b32 	%r392, 16;
	// begin inline asm
	shfl.sync.down.b32 %r390, %r391, %r392, %r393, %r394;
	// end inline asm
	setp.gt.s32 	%p91, %r369, 15;
	mov.b32 	%f374, %r390;
	add.f32 	%f10, %f373, %f374;
	selp.f32 	%f412, %f373, %f10, %p91;
	setp.ne.s32 	%p92, %r369, 0;
	@%p92 bra 	$L__BB6_13;
	shr.u32 	%r395, %r5, 3;
	and.b32  	%r396, %r395, 124;
	mov.u32 	%r397, _ZZN3cub18CUB_300001_SM_10006detail6reduce18DeviceReduceKernelINS2_10policy_hubIfyN4cuda3std3__44plusIfEEE10Policy1000EPfyS9_fNS7_10__identityEEEvT0_PT3_T1_NS0_13GridEvenShareISH_EET2_T4_E12temp_storage;
	add.s32 	%r398, %r397, %r396;
	st.shared.f32 	[%r398+8], %f10;
$L__BB6_13:
	bar.sync 	0;
	setp.ne.s32 	%p93, %r5, 0;
	@%p93 bra 	$L__BB6_69;
	ld.shared.f32 	%f375, [_ZZN3cub18CUB_300001_SM_10006detail6reduce18DeviceReduceKernelINS2_10policy_hubIfyN4cuda3std3__44plusIfEEE10Policy1000EPfyS9_fNS7_10__identityEEEvT0_PT3_T1_NS0_13GridEvenShareISH_EET2_T4_E12temp_storage+12];
	add.f32 	%f376, %f412, %f375;
	ld.shared.f32 	%f377, [_ZZN3cub18CUB_300001_SM_10006detail6reduce18DeviceReduceKernelINS2_10policy_hubIfyN4cuda3std3__44plusIfEEE10Policy1000EPfyS9_fNS7_10__identityEEEvT0_PT3_T1_NS0_13GridEvenShareISH_EET2_T4_E12temp_storage+16];
	add.f32 	%f378, %f376, %f377;
	ld.shared.f32 	%f379, [_ZZN3cub18CUB_300001_SM_10006detail6reduce18DeviceReduceKernelINS2_10policy_hubIfyN4cuda3std3__44plusIfEEE10Policy1000EPfyS9_fNS7_10__identityEEEvT0_PT3_T1_NS0_13GridEvenShareISH_EET2_T4_E12temp_storage+20];
	add.f32 	%f380, %f378, %f379;
	ld.shared.f32 	%f381, [_ZZN3cub18CUB_300001_SM_10006detail6reduce18DeviceReduceKernelINS2_10policy_hubIfyN4cuda3std3__44plusIfEEE10Policy1000EPfyS9_fNS7_10__identityEEEvT0_PT3_T1_NS0_13GridEvenShareISH_EET2_T4_E12temp_storage+24];
	add.f32 	%f382, %f380, %f381;
	ld.shared.f32 	%f383, [_ZZN3cub18CUB_300001_SM_10006detail6reduce18DeviceReduceKernelINS2_10policy_hubIfyN4cuda3std3__44plusIfEEE10Policy1000EPfyS9_fNS7_10__identityEEEvT0_PT3_T1_NS0_13GridEvenShareISH_EET2_T4_E12temp_storage+28];
	add.f32 	%f384, %f382, %f383;
	ld.shared.f32 	%f385, [_ZZN3cub18CUB_300001_SM_10006detail6reduce18DeviceReduceKernelINS2_10policy_hubIfyN4cuda3std3__44plusIfEEE10Policy1000EPfyS9_fNS7_10__identityEEEvT0_PT3_T1_NS0_13GridEvenShareISH_EET2_T4_E12temp_storage+32];
	add.f32 	%f386, %f384, %f385;
	ld.shared.f32 	%f387, [_ZZN3cub18CUB_300001_SM_10006detail6reduce18DeviceReduceKernelINS2_10policy_hubIfyN4cuda3std3__44plusIfEEE10Policy1000EPfyS9_fNS7_10__identityEEEvT0_PT3_T1_NS0_13GridEvenShareISH_EET2_T4_E12temp_storage+36];
	add.f32 	%f412, %f386, %f387;
	bra.uni 	$L__BB6_69;
$L__BB6_15:
	// begin inline asm
	mov.u32 %r331, %laneid;
	// end inline asm
	and.b32  	%r357, %r5, 992;
	add.s32 	%r358, %r357, 32;
	setp.gt.s32 	%p72, %r358, %r4;
	not.b32 	%r359, %r357;
	add.s32 	%r360, %r4, %r359;
	selp.b32 	%r355, %r360, 31, %p72;
	mov.b32 	%r333, %f393;
	mov.b32 	%r334, 1;
	mov.b32 	%r356, -1;
	// begin inline asm
	shfl.sync.down.b32 %r332, %r333, %r334, %r355, %r356;
	// end inline asm
	setp.lt.s32 	%p73, %r331, %r355;
	mov.b32 	%f328, %r332;
	add.f32 	%f329, %f393, %f328;
	selp.f32 	%f330, %f329, %f393, %p73;
	mov.b32 	%r338, %f330;
	mov.b32 	%r339, 2;
	// begin inline asm
	shfl.sync.down.b32 %r337, %r338, %r339, %r355, %r356;
	// end inline asm
	add.s32 	%r361, %r331, 2;
	setp.gt.s32 	%p74, %r361, %r355;
	mov.b32 	%f331, %r337;
	add.f32 	%f332, %f330, %f331;
	selp.f32 	%f333, %f330, %f332, %p74;
	mov.b32 	%r343, %f333;
	mov.b32 	%r344, 4;
	// begin inline asm
	shfl.sync.down.b32 %r342, %r343, %r344, %r355, %r356;
	// end inline asm
	add.s32 	%r362, %r331, 4;
	setp.gt.s32 	%p75, %r362, %r355;
	mov.b32 	%f334, %r342;
	add.f32 	%f335, %f333, %f334;
	selp.f32 	%f336, %f333, %f335, %p75;
	mov.b32 	%r348, %f336;
	mov.b32 	%r349, 8;
	// begin inline asm
	shfl.sync.down.b32 %r347, %r348, %r349, %r355, %r356;
	// end inline asm
	add.s32 	%r363, %r331, 8;
	setp.gt.s32 	%p76, %r363, %r355;
	mov.b32 	%f337, %r347;
	add.f32 	%f338, %f336, %f337;
	selp.f32 	%f339, %f336, %f338, %p76;
	mov.b32 	%r353, %f339;
	mov.b32 	%r354, 16;
	// begin inline asm
	shfl.sync.down.b32 %r352, %r353, %r354, %r355, %r356;
	// end inline asm
	add.s32 	%r364, %r331, 16;
	setp.gt.s32 	%p77, %r364, %r355;
	mov.b32 	%f340, %r352;
	add.f32 	%f341, %f339, %f340;
	selp.f32 	%f412, %f339, %f341, %p77;
	setp.ne.s32 	%p78, %r331, 0;
	@%p78 bra 	$L__BB6_17;
	shr.u32 	%r365, %r5, 3;
	and.b32  	%r366, %r365, 124;
	mov.u32 	%r367, _ZZN3cub18CUB_300001_SM_10006detail6reduce18DeviceReduceKernelINS2_10policy_hubIfyN4cuda3std3__44plusIfEEE10Policy1000EPfyS9_fNS7_10__identityEEEvT0_PT3_T1_NS0_13GridEvenShareISH_EET2_T4_E12temp_storage;
	add.s32 	%r368, %r367, %r366;
	st.shared.f32 	[%r368+8], %f412;
$L__BB6_17:
	bar.sync 	0;
	setp.ne.s32 	%p79, %r5, 0;
	@%p79 bra 	$L__BB6_69;
	setp.gt.s32 	%p80, %r4, 32;
	ld.shared.f32 	%f342, [_ZZN3cub18CUB_300001_SM_10006detail6reduce18DeviceReduceKernelINS2_10policy_hubIfyN4cuda3std3__44plusIfEEE10Policy1000EPfyS9_fNS7_10__identityEEEvT0_PT3_T1_NS0_13GridEvenShareISH_EET2_T4_E12temp_storage+12];
	add.f32 	%f343, %f412, %f342;
	selp.f32 	%f344, %f343, %f412, %p80;
	setp.gt.s32 	%p81, %r4, 64;
	ld.shared.f32 	%f345, [_ZZN3cub18CUB_300001_SM_10006detail6reduce18DeviceReduceKernelINS2_10policy_hubIfyN4cuda3std3__44plusIfEEE10Policy1000EPfyS9_fNS7_10__identityEEEvT0_PT3_T1_NS0_13GridEvenShareISH_EET2_T4_E12temp_storage+16];
	add.f32 	%f346, %f345, %f344;
	selp.f32 	%f347, %f346, %f344, %p81;
	setp.gt.s32 	%p82, %r4, 96;
	ld.shared.f32 	%f348, [_ZZN3cub18CUB_300001_SM_10006detail6reduce18DeviceReduceKernelINS2_10policy_hubIfyN4cuda3std3__44plusIfEEE10Policy1000EPfyS9_fNS7_10__identityEEEvT0_PT3_T1_NS0_13GridEvenShareISH_EET2_T4_E12temp_storage+20];
	add.f32 	%f349, %f348, %f347;
	selp.f32 	%f350, %f349, %f347, %p82;
	setp.gt.s32 	%p83, %r4, 128;
	ld.shared.f32 	%f351, [_ZZN3cub18CUB_300001_SM_10006detail6reduce18DeviceReduceKernelINS2_10policy_hubIfyN4cuda3std3__44plusIfEEE10Policy1000EPfyS9_fNS7_10__identityEEEvT0_PT3_T1_NS0_13GridEvenShareISH_EET2_T4_E12temp_storage+24];
	add.f32 	%f352, %f351, %f350;
	selp.f32 	%f353, %f352, %f350, %p83;
	setp.gt.s32 	%p84, %r4, 160;
	ld.shared.f32 	%f354, [_ZZN3cub18CUB_300001_SM_10006detail6reduce18DeviceReduceKernelINS2_10policy_hubIfyN4cuda3std3__44plusIfEEE10Policy1000EPfyS9_fNS7_10__identityEEEvT0_PT3_T1_NS0_13GridEvenShareISH_EET2_T4_E12temp_storage+28];
	add.f32 	%f355, %f354, %f353;
	selp.f32 	%f356, %f355, %f353, %p84;
	setp.gt.s32 	%p85, %r4, 192;
	ld.shared.f32 	%f357, [_ZZN3cub18CUB_300001_SM_10006detail6reduce18DeviceReduceKernelINS2_10policy_hubIfyN4cuda3std3__44plusIfEEE10Policy1000EPfyS9_fNS7_10__identityEEEvT0_PT3_T1_NS0_13GridEvenShareISH_EET2_T4_E12temp_storage+32];
	add.f32 	%f358, %f357, %f356;
	selp.f32 	%f359, %f358, %f356, %p85;
	setp.gt.s32 	%p86, %r4, 224;
	ld.shared.f32 	%f360, [_ZZN3cub18CUB_300001_SM_10006detail6reduce18DeviceReduceKernelINS2_10policy_hubIfyN4cuda3std3__44plusIfEEE10Policy1000EPfyS9_fNS7_10__identityEEEvT0_PT3_T1_NS0_13GridEvenShareISH_EET2_T4_E12temp_storage+36];
	add.f32 	%f361, %f360, %f359;
	selp.f32 	%f412, %f361, %f359, %p86;
	bra.uni 	$L__BB6_69;
$L__BB6_19:
	cvt.u32.u64 	%r229, %rd3;
	mov.u32 	%r17, %tid.x;
	shl.b32 	%r230, %r17, 2;
	add.s32 	%r231, %r229, %r230;
	mul.wide.u32 	%rd115, %r231, 4;
	add.s64 	%rd105, %rd39, %rd115;
	// begin inline asm
	ld.global.nc.v2.u64 {%rd103, %rd104}, [%rd105];
	// end inline asm
	mov.b64 	{%r232, %r233}, %rd104;
	mov.b64 	{%r234, %r235}, %rd103;
	mov.b32 	%f222, %r235;
	mov.b32 	%f223, %r234;
	mov.b32 	%f224, %r233;
	mov.b32 	%f225, %r232;
	add.s64 	%rd108, %rd105, 4096;
	// begin inline asm
	ld.global.nc.v2.u64 {%rd106, %rd107}, [%rd108];
	// end inline asm
	mov.b64 	{%r236, %r237}, %rd107;
	mov.b64 	{%r238, %r239}, %rd106;
	mov.b32 	%f226, %r239;
	mov.b32 	%f227, %r238;
	mov.b32 	%f228, %r237;
	mov.b32 	%f229, %r236;
	add.s64 	%rd111, %rd105, 8192;
	// begin inline asm
	ld.global.nc.v2.u64 {%rd109, %rd110}, [%rd111];
	// end inline asm
	mov.b64 	{%r240, %r241}, %rd110;
	mov.b64 	{%r242, %r243}, %rd109;
	mov.b32 	%f230, %r243;
	mov.b32 	%f231, %r242;
	mov.b32 	%f232, %r241;
	mov.b32 	%f233, %r240;
	add.s64 	%rd114, %rd105, 12288;
	// begin inline asm
	ld.global.nc.v2.u64 {%rd112, %rd113}, [%rd114];
	// end inline asm
	mov.b64 	{%r244, %r245}, %rd113;
	mov.b64 	{%r246, %r247}, %rd112;
	mov.b32 	%f234, %r247;
	mov.b32 	%f235, %r246;
	mov.b32 	%f236, %r245;
	mov.b32 	%f237, %r244;
	add.f32 	%f238, %f223, %f222;
	add.f32 	%f239, %f225, %f224;
	add.f32 	%f240, %f227, %f226;
	add.f32 	%f241, %f229, %f228;
	add.f32 	%f242, %f231, %f230;
	add.f32 	%f243, %f233, %f232;
	add.f32 	%f244, %f235, %f234;
	add.f32 	%f245, %f237, %f236;
	add.f32 	%f246, %f238, %f239;
	add.f32 	%f247, %f240, %f241;
	add.f32 	%f248, %f242, %f243;
	add.f32 	%f249, %f244, %f245;
	add.f32 	%f250, %f246, %f247;
	add.f32 	%f251, %f248, %f249;
	add.f32 	%f399, %f250, %f251;
	setp.lt.u64 	%p49, %rd4, %rd2;
	@%p49 bra 	$L__BB6_31;
	add.s64 	%rd164, %rd2, %rd3;
	cvt.u64.u32 	%rd116, %r17;
	add.s64 	%rd117, %rd164, %rd116;
	shl.b64 	%rd118, %rd117, 2;
	add.s64 	%rd163, %rd39, %rd118;
	mov.b32 	%r405, 0;
$L__BB6_21:
	add.s64 	%rd3, %rd3, %rd2;
	add.s64 	%rd119, %rd1, -4096;
	setp.gt.u64 	%p50, %rd3, %rd119;
	@%p50 bra 	$L__BB6_23;
	cvt.u64.u32 	%rd132, %r230;
	add.s64 	%rd133, %rd3, %rd132;
	shl.b64 	%rd134, %rd133, 2;
	add.s64 	%rd122, %rd39, %rd134;
	// begin inline asm
	ld.global.nc.v2.u64 {%rd120, %rd121}, [%rd122];
	// end inline asm
	mov.b64 	{%r250, %r251}, %rd121;
	mov.b64 	{%r252, %r253}, %rd120;
	mov.b32 	%f252, %r253;
	mov.b32 	%f253, %r252;
	mov.b32 	%f254, %r251;
	mov.b32 	%f255, %r250;
	add.s64 	%rd125, %rd122, 4096;
	// begin inline asm
	ld.global.nc.v2.u64 {%rd123, %rd124}, [%rd125];
	// end inline asm
	mov.b64 	{%r254, %r255}, %rd124;
	mov.b64 	{%r256, %r257}, %rd123;
	mov.b32 	%f256, %r257;
	mov.b32 	%f257, %r256;
	mov.b32 	%f258, %r255;
	mov.b32 	%f259, %r254;
	add.s64 	%rd128, %rd122, 8192;
	// begin inline asm
	ld.global.nc.v2.u64 {%rd126, %rd127}, [%rd128];
	// end inline asm
	mov.b64 	{%r258, %r259}, %rd127;
	mov.b64 	{%r260, %r261}, %rd126;
	mov.b32 	%f260, %r261;
	mov.b32 	%f261, %r260;
	mov.b32 	%f262, %r259;
	mov.b32 	%f263, %r258;
	add.s64 	%rd131, %rd122, 12288;
	// begin inline asm
	ld.global.nc.v2.u64 {%rd129, %rd130}, [%rd131];
	// end inline asm
	mov.b64 	{%r262, %r263}, %rd130;
	mov.b64 	{%r264, %r265}, %rd129;
	mov.b32 	%f264, %r265;
	mov.b32 	%f265, %r264;
	mov.b32 	%f266, %r263;
	mov.b32 	%f267, %r262;
	add.f32 	%f268, %f399, %f253;
	add.f32 	%f269, %f252, %f255;
	add.f32 	%f270, %f254, %f257;
	add.f32 	%f271, %f256, %f259;
	add.f32 	%f272, %f258, %f261;
	add.f32 	%f273, %f260, %f263;
	add.f32 	%f274, %f262, %f265;
	add.f32 	%f275, %f264, %f267;
	add.f32 	%f276, %f268, %f269;
	add.f32 	%f277, %f270, %f271;
	add.f32 	%f278, %f272, %f273;
	add.f32 	%f279, %f274, %f275;
	add.f32 	%f280, %f276, %f277;
	add.f32 	%f281, %f278, %f279;
	add.f32 	%f282, %f280, %f281;
	add.f32 	%f399, %f282, %f266;
	sub.s64 	%rd135, %rd1, %rd3;
	setp.lt.u64 	%p51, %rd135, %rd2;
	add.s32 	%r405, %r405, 1;
	add.s64 	%rd164, %rd164, %rd2;
	shl.b64 	%rd136, %rd2, 2;
	add.s64 	%rd163, %rd163, %rd136;
	@%p51 bra 	$L__BB6_31;
	bra.uni 	$L__BB6_21;
$L__BB6_23:
	setp.le.u64 	%p52, %rd1, %rd3;
	@%p52 bra 	$L__BB6_31;
	cvt.u32.u64 	%r266, %rd3;
	cvt.u32.u64 	%r267, %rd1;
	sub.s32 	%r20, %r267, %r266;
	setp.ge.s32 	%p53, %r17, %r20;
	@%p53 bra 	$L__BB6_31;
	cvt.u32.u64 	%r269, %rd2;
	not.b32 	%r271, %r17;
	add.s32 	%r272, %r271, %r267;
	add.s32 	%r273, %r269, %r229;
	sub.s32 	%r274, %r272, %r273;
	mul.lo.s32 	%r275, %r1, %r405;
	shl.b32 	%r276, %r275, 12;
	sub.s32 	%r21, %r274, %r276;
	shr.u32 	%r277, %r272, 8;
	add.s32 	%r22, %r277, 1;
	and.b32  	%r278, %r272, 768;
	setp.eq.s32 	%p54, %r278, 768;
	mov.u32 	%r408, %r17;
	@%p54 bra 	$L__BB6_28;
	and.b32  	%r279, %r22, 3;
	neg.s32 	%r406, %r279;
	mov.u32 	%r408, %r17;
$L__BB6_27:
	.pragma "nounroll";
	// begin inline asm
	ld.global.nc.u32 %r280, [%rd163];
	// end inline asm
	mov.b32 	%f284, %r280;
	add.f32 	%f399, %f399, %f284;
	add.s32 	%r408, %r408, 256;
	add.s64 	%rd163, %rd163, 1024;
	add.s32 	%r406, %r406, 1;
	setp.ne.s32 	%p55, %r406, 0;
	@%p55 bra 	$L__BB6_27;
$L__BB6_28:
	setp.lt.u32 	%p56, %r21, 768;
	@%p56 bra 	$L__BB6_31;
	cvt.u64.u32 	%rd138, %r408;
	add.s64 	%rd139, %rd138, %rd164;
	shl.b64 	%rd140, %rd139, 2;
	add.s64 	%rd167, %rd39, %rd140;
$L__BB6_30:
	// begin inline asm
	ld.global.nc.u32 %r281, [%rd167];
	// end inline asm
	mov.b32 	%f285, %r281;
	add.f32 	%f286, %f399, %f285;
	add.s64 	%rd142, %rd167, 1024;
	// begin inline asm
	ld.global.nc.u32 %r282, [%rd142];
	// end inline asm
	mov.b32 	%f287, %r282;
	add.f32 	%f288, %f286, %f287;
	add.s64 	%rd143, %rd167, 2048;
	// begin inline asm
	ld.global.nc.u32 %r283, [%rd143];
	// end inline asm
	mov.b32 	%f289, %r283;
	add.f32 	%f290, %f288, %f289;
	add.s64 	%rd144, %rd167, 3072;
	// begin inline asm
	ld.global.nc.u32 %r284, [%rd144];
	// end inline asm
	mov.b32 	%f291, %r284;
	add.f32 	%f399, %f290, %f291;
	add.s32 	%r408, %r408, 1024;
	add.s64 	%rd167, %rd167, 4096;
	setp.lt.s32 	%p57, %r408, %r20;
	@%p57 bra 	$L__BB6_30;
$L__BB6_31:
	// begin inline asm
	mov.u32 %r285, %laneid;
	// end inline asm
	mov.b32 	%r287, %f399;
	mov.b32 	%r288, 1;
	mov.b32 	%r309, 31;
	mov.b32 	%r310, -1;
	// begin inline asm
	shfl.sync.down.b32 %r286, %r287, %r288, %r309, %r310;
	// end inline asm
	setp.gt.s32 	%p58, %r285, 30;
	mov.b32 	%f292, %r286;
	add.f32 	%f293, %f399, %f292;
	selp.f32 	%f294, %f399, %f293, %p58;
	mov.b32 	%r292, %f294;
	mov.b32 	%r293, 2;
	// begin inline asm
	shfl.sync.down.b32 %r291, %r292, %r293, %r309, %r310;
	// end inline asm
	setp.gt.s32 	%p59, %r285, 29;
	mov.b32 	%f295, %r291;
	add.f32 	%f296, %f294, %f295;
	selp.f32 	%f297, %f294, %f296, %p59;
	mov.b32 	%r297, %f297;
	mov.b32 	%r298, 4;
	// begin inline asm
	shfl.sync.down.b32 %r296, %r297, %r298, %r309, %r310;
	// end inline asm
	setp.gt.s32 	%p60, %r285, 27;
	mov.b32 	%f298, %r296;
	add.f32 	%f299, %f297, %f298;
	selp.f32 	%f300, %f297, %f299, %p60;
	mov.b32 	%r302, %f300;
	mov.b32 	%r303, 8;
	// begin inline asm
	shfl.sync.down.b32 %r301, %r302, %r303, %r309, %r310;
	// end inline asm
	setp.gt.s32 	%p61, %r285, 23;
	mov.b32 	%f301, %r301;
	add.f32 	%f302, %f300, %f301;
	selp.f32 	%f303, %f300, %f302, %p61;
	mov.b32 	%r307, %f303;
	mov.b32 	%r308, 16;
	// begin inline asm
	shfl.sync.down.b32 %r306, %r307, %r308, %r309, %r310;
	// end inline asm
	setp.gt.s32 	%p62, %r285, 15;
	mov.b32 	%f304, %r306;
	add.f32 	%f25, %f303, %f304;
	selp.f32 	%f412, %f303, %f25, %p62;
	setp.ne.s32 	%p63, %r285, 0;
	@%p63 bra 	$L__BB6_33;
	shr.u32 	%r311, %r17, 3;
	and.b32  	%r312, %r311, 124;
	mov.u32 	%r313, _ZZN3cub18CUB_300001_SM_10006detail6reduce18DeviceReduceKernelINS2_10policy_hubIfyN4cuda3std3__44plusIfEEE10Policy1000EPfyS9_fNS7_10__identityEEEvT0_PT3_T1_NS0_13GridEvenShareISH_EET2_T4_E12temp_storage;
	add.s32 	%r314, %r313, %r312;
	st.shared.f32 	[%r314+8], %f25;
$L__BB6_33:
	bar.sync 	0;
	setp.ne.s32 	%p64, %r17, 0;
	@%p64 bra 	$L__BB6_69;
	ld.shared.f32 	%f305, [_ZZN3cub18CUB_300001_SM_10006detail6reduce18DeviceReduceKernelINS2_10policy_hubIfyN4cuda3std3__44plusIfEEE10Policy1000EPfyS9_fNS7_10__identityEEEvT0_PT3_T1_NS0_13GridEvenShareISH_EET2_T4_E12temp_storage+12];
	add.f32 	%f306, %f412, %f305;
	ld.shared.f32 	%f307, [_ZZN3cub18CUB_300001_SM_10006detail6reduce18DeviceReduceKernelINS2_10policy_hubIfyN4cuda3std3__44plusIfEEE10Policy1000EPfyS9_fNS7_10__identityEEEvT0_PT3_T1_NS0_13GridEvenShareISH_EET2_T4_E12temp_storage+16];
	add.f32 	%f308, %f306, %f307;
	ld.shared.f32 	%f309, [_ZZN3cub18CUB_300001_SM_10006detail6reduce18DeviceReduceKernelINS2_10policy_hubIfyN4cuda3std3__44plusIfEEE10Policy1000EPfyS9_fNS7_10__identityEEEvT0_PT3_T1_NS0_13GridEvenShareISH_EET2_T4_E12temp_storage+20];
	add.f32 	%f310, %f308, %f309;
	ld.shared.f32 	%f311, [_ZZN3cub18CUB_300001_SM_10006detail6reduce18DeviceReduceKernelINS2_10policy_hubIfyN4cuda3std3__44plusIfEEE10Policy1000EPfyS9_fNS7_10__identityEEEvT0_PT3_T1_NS0_13GridEvenShareISH_EET2_T4_E12temp_storage+24];
	add.f32 	%f312, %f310, %f311;
	ld.shared.f32 	%f313, [_ZZN3cub18CUB_300001_SM_10006detail6reduce18DeviceReduceKernelINS2_10policy_hubIfyN4cuda3std3__44plusIfEEE10Policy1000EPfyS9_fNS7_10__identityEEEvT0_PT3_T1_NS0_13GridEvenShareISH_EET2_T4_E12temp_storage+28];
	add.f32 	%f314, %f312, %f313;
	ld.shared.f32 	%f315, [_ZZN3cub18CUB_300001_SM_10006detail6reduce18DeviceReduceKernelINS2_10policy_hubIfyN4cuda3std3__44plusIfEEE10Policy1000EPfyS9_fNS7_10__identityEEEvT0_PT3_T1_NS0_13GridEvenShareISH_EET2_T4_E12temp_storage+32];
	add.f32 	%f316, %f314, %f315;
	ld.shared.f32 	%f317, [_ZZN3cub18CUB_300001_SM_10006detail6reduce18DeviceReduceKernelINS2_10policy_hubIfyN4cuda3std3__44plusIfEEE10Policy1000EPfyS9_fNS7_10__identityEEEvT0_PT3_T1_NS0_13GridEvenShareISH_EET2_T4_E12temp_storage+36];
	add.f32 	%f412, %f316, %f317;
	bra.uni 	$L__BB6_69;
$L__BB6_35:
	sub.s64 	%rd21, %rd1, %rd3;
	setp.gt.u64 	%p2, %rd21, 4095;
	@%p2 bra 	$L__BB6_53;
	cvt.u32.u64 	%r145, %rd3;
	cvt.u32.u64 	%r31, %rd1;
	sub.s32 	%r32, %r31, %r145;
	mov.u32 	%r33, %tid.x;
	setp.ge.s32 	%p19, %r33, %r32;
	mov.f32 	%f405, 0f00000000;
	mov.u32 	%r413, %r33;
	@%p19 bra 	$L__BB6_38;
	add.s32 	%r148, %r145, %r33;
	mul.wide.u32 	%rd91, %r148, 4;
	add.s64 	%rd90, %rd39, %rd91;
	// begin inline asm
	ld.global.nc.u32 %r146, [%rd90];
	// end inline asm
	mov.b32 	%f405, %r146;
	add.s32 	%r413, %r33, 256;
$L__BB6_38:
	setp.ge.s32 	%p20, %r413, %r32;
	@%p20 bra 	$L__BB6_44;
	not.b32 	%r149, %r413;
	add.s32 	%r36, %r149, %r31;
	and.b32  	%r150, %r36, 768;
	setp.eq.s32 	%p21, %r150, 768;
	@%p21 bra 	$L__BB6_42;
	cvt.u64.u32 	%rd92, %r413;
	add.s64 	%rd93, %rd92, %rd3;
	shl.b64 	%rd94, %rd93, 2;
	add.s64 	%rd168, %rd39, %rd94;
	shr.u32 	%r151, %r36, 8;
	add.s32 	%r152, %r151, 1;
	and.b32  	%r153, %r152, 3;
	neg.s32 	%r411, %r153;
$L__BB6_41:
	.pragma "nounroll";
	// begin inline asm
	ld.global.nc.u32 %r154, [%rd168];
	// end inline asm
	mov.b32 	%f154, %r154;
	add.f32 	%f405, %f405, %f154;
	add.s32 	%r413, %r413, 256;
	add.s64 	%rd168, %rd168, 1024;
	add.s32 	%r411, %r411, 1;
	setp.ne.s32 	%p22, %r411, 0;
	@%p22 bra 	$L__BB6_41;
$L__BB6_42:
	sub.s32 	%r156, %r36, %r145;
	setp.lt.u32 	%p23, %r156, 768;
	@%p23 bra 	$L__BB6_44;
$L__BB6_43:
	cvt.s64.s32 	%rd100, %r413;
	add.s64 	%rd101, %rd3, %rd100;
	shl.b64 	%rd102, %rd101, 2;
	add.s64 	%rd96, %rd39, %rd102;
	// begin inline asm
	ld.global.nc.u32 %r157, [%rd96];
	// end inline asm
	mov.b32 	%f155, %r157;
	add.f32 	%f156, %f405, %f155;
	add.s64 	%rd97, %rd96, 1024;
	// begin inline asm
	ld.global.nc.u32 %r158, [%rd97];
	// end inline asm
	mov.b32 	%f157, %r158;
	add.f32 	%f158, %f156, %f157;
	add.s64 	%rd98, %rd96, 2048;
	// begin inline asm
	ld.global.nc.u32 %r159, [%rd98];
	// end inline asm
	mov.b32 	%f159, %r159;
	add.f32 	%f160, %f158, %f159;
	add.s64 	%rd99, %rd96, 3072;
	// begin inline asm
	ld.global.nc.u32 %r160, [%rd99];
	// end inline asm
	mov.b32 	%f161, %r160;
	add.f32 	%f405, %f160, %f161;
	add.s32 	%r413, %r413, 1024;
	setp.lt.s32 	%p24, %r413, %r32;
	@%p24 bra 	$L__BB6_43;
$L__BB6_44:
	setp.lt.s32 	%p25, %r32, 256;
	@%p25 bra 	$L__BB6_49;
	// begin inline asm
	mov.u32 %r199, %laneid;
	// end inline asm
	mov.b32 	%r201, %f405;
	mov.b32 	%r202, 1;
	mov.b32 	%r223, 31;
	mov.b32 	%r224, -1;
	// begin inline asm
	shfl.sync.down.b32 %r200, %r201, %r202, %r223, %r224;
	// end inline asm
	setp.gt.s32 	%p41, %r199, 30;
	mov.b32 	%f196, %r200;
	add.f32 	%f197, %f405, %f196;
	selp.f32 	%f198, %f405, %f197, %p41;
	mov.b32 	%r206, %f198;
	mov.b32 	%r207, 2;
	// begin inline asm
	shfl.sync.down.b32 %r205, %r206, %r207, %r223, %r224;
	// end inline asm
	setp.gt.s32 	%p42, %r199, 29;
	mov.b32 	%f199, %r205;
	add.f32 	%f200, %f198, %f199;
	selp.f32 	%f201, %f198, %f200, %p42;
	mov.b32 	%r211, %f201;
	mov.b32 	%r212, 4;
	// begin inline asm
	shfl.sync.down.b32 %r210, %r211, %r212, %r223, %r224;
	// end inline asm
	setp.gt.s32 	%p43, %r199, 27;
	mov.b32 	%f202, %r210;
	add.f32 	%f203, %f201, %f202;
	selp.f32 	%f204, %f201, %f203, %p43;
	mov.b32 	%r216, %f204;
	mov.b32 	%r217, 8;
	// begin inline asm
	shfl.sync.down.b32 %r215, %r216, %r217, %r223, %r224;
	// end inline asm
	setp.gt.s32 	%p44, %r199, 23;
	mov.b32 	%f205, %r215;
	add.f32 	%f206, %f204, %f205;
	selp.f32 	%f207, %f204, %f206, %p44;
	mov.b32 	%r221, %f207;
	mov.b32 	%r222, 16;
	// begin inline asm
	shfl.sync.down.b32 %r220, %r221, %r222, %r223, %r224;
	// end inline asm
	setp.gt.s32 	%p45, %r199, 15;
	mov.b32 	%f208, %r220;
	add.f32 	%f37, %f207, %f208;
	selp.f32 	%f412, %f207, %f37, %p45;
	setp.ne.s32 	%p46, %r199, 0;
	@%p46 bra 	$L__BB6_47;
	shr.u32 	%r225, %r33, 3;
	and.b32  	%r226, %r225, 124;
	mov.u32 	%r227, _ZZN3cub18CUB_300001_SM_10006detail6reduce18DeviceReduceKernelINS2_10policy_hubIfyN4cuda3std3__44plusIfEEE10Policy1000EPfyS9_fNS7_10__identityEEEvT0_PT3_T1_NS0_13GridEvenShareISH_EET2_T4_E12temp_storage;
	add.s32 	%r228, %r227, %r226;
	st.shared.f32 	[%r228+8], %f37;
$L__BB6_47:
	bar.sync 	0;
	setp.ne.s32 	%p47, %r33, 0;
	@%p47 bra 	$L__BB6_69;
	ld.shared.f32 	%f209, [_ZZN3cub18CUB_300001_SM_10006detail6reduce18DeviceReduceKernelINS2_10policy_hubIfyN4cuda3std3__44plusIfEEE10Policy1000EPfyS9_fNS7_10__identityEEEvT0_PT3_T1_NS0_13GridEvenShareISH_EET2_T4_E12temp_storage+12];
	add.f32 	%f210, %f412, %f209;
	ld.shared.f32 	%f211, [_ZZN3cub18CUB_300001_SM_10006detail6reduce18DeviceReduceKernelINS2_10policy_hubIfyN4cuda3std3__44plusIfEEE10Policy1000EPfyS9_fNS7_10__identityEEEvT0_PT3_T1_NS0_13GridEvenShareISH_EET2_T4_E12temp_storage+16];
	add.f32 	%f212, %f210, %f211;
	ld.shared.f32 	%f213, [_ZZN3cub18CUB_300001_SM_10006detail6reduce18DeviceReduceKernelINS2_10policy_hubIfyN4cuda3std3__44plusIfEEE10Policy1000EPfyS9_fNS7_10__identityEEEvT0_PT3_T1_NS0_13GridEvenShareISH_EET2_T4_E12temp_storage+20];
	add.f32 	%f214, %f212, %f213;
	ld.shared.f32 	%f215, [_ZZN3cub18CUB_300001_SM_10006detail6reduce18DeviceReduceKernelINS2_10policy_hubIfyN4cuda3std3__44plusIfEEE10Policy1000EPfyS9_fNS7_10__identityEEEvT0_PT3_T1_NS0_13GridEvenShareISH_EET2_T4_E12temp_storage+24];
	add.f32 	%f216, %f214, %f215;
	ld.shared.f32 	%f217, [_ZZN3cub18CUB_300001_SM_10006detail6reduce18DeviceReduceKernelINS2_10policy_hubIfyN4cuda3std3__44plusIfEEE10Policy1000EPfyS9_fNS7_10__identityEEEvT0_PT3_T1_NS0_13GridEvenShareISH_EET2_T4_E12temp_storage+28];
	add.f32 	%f218, %f216, %f217;
	ld.shared.f32 	%f219, [_ZZN3cub18CUB_300001_SM_10006detail6reduce18DeviceReduceKernelINS2_10policy_hubIfyN4cuda3std3__44plusIfEEE10Policy1000EPfyS9_fNS7_10__identityEEEvT0_PT3_T1_NS0_13GridEvenShareISH_EET2_T4_E12temp_storage+32];
	add.f32 	%f220, %f218, %f219;
	ld.shared.f32 	%f221, [_ZZN3cub18CUB_300001_SM_10006detail6reduce18DeviceReduceKernelINS2_10policy_hubIfyN4cuda3std3__44plusIfEEE10Policy1000EPfyS9_fNS7_10__identityEEEvT0_PT3_T1_NS0_13GridEvenShareISH_EET2_T4_E12temp_storage+36];
	add.f32 	%f412, %f220, %f221;
	bra.uni 	$L__BB6_69;
$L__BB6_49:
	// begin inline asm
	mov.u32 %r161, %laneid;
	// end inline asm
	and.b32  	%r187, %r33, 992;
	add.s32 	%r188, %r187, 32;
	setp.gt.s32 	%p26, %r188, %r32;
	not.b32 	%r189, %r187;
	add.s32 	%r190, %r32, %r189;
	selp.b32 	%r185, %r190, 31, %p26;
	mov.b32 	%r163, %f405;
	mov.b32 	%r164, 1;
	mov.b32 	%r186, -1;
	// begin inline asm
	shfl.sync.down.b32 %r162, %r163, %r164, %r185, %r186;
	// end inline asm
	setp.lt.s32 	%p27, %r161, %r185;
	mov.b32 	%f162, %r162;
	add.f32 	%f163, %f405, %f162;
	selp.f32 	%f164, %f163, %f405, %p27;
	mov.b32 	%r168, %f164;
	mov.b32 	%r169, 2;
	// begin inline asm
	shfl.sync.down.b32 %r167, %r168, %r169, %r185, %r186;
	// end inline asm
	add.s32 	%r191, %r161, 2;
	setp.gt.s32 	%p28, %r191, %r185;
	mov.b32 	%f165, %r167;
	add.f32 	%f166, %f164, %f165;
	selp.f32 	%f167, %f164, %f166, %p28;
	mov.b32 	%r173, %f167;
	mov.b32 	%r174, 4;
	// begin inline asm
	shfl.sync.down.b32 %r172, %r173, %r174, %r185, %r186;
	// end inline asm
	add.s32 	%r192, %r161, 4;
	setp.gt.s32 	%p29, %r192, %r185;
	mov.b32 	%f168, %r172;
	add.f32 	%f169, %f167, %f168;
	selp.f32 	%f170, %f167, %f169, %p29;
	mov.b32 	%r178, %f170;
	mov.b32 	%r179, 8;
	// begin inline asm
	shfl.sync.down.b32 %r177, %r178, %r179, %r185, %r186;
	// end inline asm
	add.s32 	%r193, %r161, 8;
	setp.gt.s32 	%p30, %r193, %r185;
	mov.b32 	%f171, %r177;
	add.f32 	%f172, %f170, %f171;
	selp.f32 	%f173, %f170, %f172, %p30;
	mov.b32 	%r183, %f173;
	mov.b32 	%r184, 16;
	// begin inline asm
	shfl.sync.down.b32 %r182, %r183, %r184, %r185, %r186;
	// end inline asm
	add.s32 	%r194, %r161, 16;
	setp.gt.s32 	%p31, %r194, %r185;
	mov.b32 	%f174, %r182;
	add.f32 	%f175, %f173, %f174;
	selp.f32 	%f412, %f173, %f175, %p31;
	setp.ne.s32 	%p32, %r161, 0;
	@%p32 bra 	$L__BB6_51;
	shr.u32 	%r195, %r33, 3;
	and.b32  	%r196, %r195, 124;
	mov.u32 	%r197, _ZZN3cub18CUB_300001_SM_10006detail6reduce18DeviceReduceKernelINS2_10policy_hubIfyN4cuda3std3__44plusIfEEE10Policy1000EPfyS9_fNS7_10__identityEEEvT0_PT3_T1_NS0_13GridEvenShareISH_EET2_T4_E12temp_storage;
	add.s32 	%r198, %r197, %r196;
	st.shared.f32 	[%r198+8], %f412;
$L__BB6_51:
	bar.sync 	0;
	setp.ne.s32 	%p33, %r33, 0;
	@%p33 bra 	$L__BB6_69;
	setp.gt.s32 	%p34, %r32, 32;
	ld.shared.f32 	%f176, [_ZZN3cub18CUB_300001_SM_10006detail6reduce18DeviceReduceKernelINS2_10policy_hubIfyN4cuda3std3__44plusIfEEE10Policy1000EPfyS9_fNS7_10__identityEEEvT0_PT3_T1_NS0_13GridEvenShareISH_EET2_T4_E12temp_storage+12];
	add.f32 	%f177, %f412, %f176;
	selp.f32 	%f178, %f177, %f412, %p34;
	setp.gt.s32 	%p35, %r32, 64;
	ld.shared.f32 	%f179, [_ZZN3cub18CUB_300001_SM_10006detail6reduce18DeviceReduceKernelINS2_10policy_hubIfyN4cuda3std3__44plusIfEEE10Policy1000EPfyS9_fNS7_10__identityEEEvT0_PT3_T1_NS0_13GridEvenShareISH_EET2_T4_E12temp_storage+16];
	add.f32 	%f180, %f179, %f178;
	selp.f32 	%f181, %f180, %f178, %p35;
	setp.gt.s32 	%p36, %r32, 96;
	ld.shared.f32 	%f182, [_ZZN3cub18CUB_300001_SM_10006detail6reduce18DeviceReduceKernelINS2_10policy_hubIfyN4cuda3std3__44plusIfEEE10Policy1000EPfyS9_fNS7_10__identityEEEvT0_PT3_T1_NS0_13GridEvenShareISH_EET2_T4_E12temp_storage+20];
	add.f32 	%f183, %f182, %f181;
	selp.f32 	%f184, %f183, %f181, %p36;
	setp.gt.s32 	%p37, %r32, 128;
	ld.shared.f32 	%f185, [_ZZN3cub18CUB_300001_SM_10006detail6reduce18DeviceReduceKernelINS2_10policy_hubIfyN4cuda3std3__44plusIfEEE10Policy1000EPfyS9_fNS7_10__identityEEEvT0_PT3_T1_NS0_13GridEvenShareISH_EET2_T4_E12temp_storage+24];
	add.f32 	%f186, %f185, %f184;
	selp.f32 	%f187, %f186, %f184, %p37;
	setp.gt.s32 	%p38, %r32, 160;
	ld.shared.f32 	%f188, [_ZZN3cub18CUB_300001_SM_10006detail6reduce18DeviceReduceKernelINS2_10policy_hubIfyN4cuda3std3__44plusIfEEE10Policy1000EPfyS9_fNS7_10__identityEEEvT0_PT3_T1_NS0_13GridEvenShareISH_EET2_T4_E12temp_storage+28];
	add.f32 	%f189, %f188, %f187;
	selp.f32 	%f190, %f189, %f187, %p38;
	setp.gt.s32 	%p39, %r32, 192;
	ld.shared.f32 	%f191, [_ZZN3cub18CUB_300001_SM_10006detail6reduce18DeviceReduceKernelINS2_10policy_hubIfyN4cuda3std3__44plusIfEEE10Policy1000EPfyS9_fNS7_10__identityEEEvT0_PT3_T1_NS0_13GridEvenShareISH_EET2_T4_E12temp_storage+32];
	add.f32 	%f192, %f191, %f190;
	selp.f32 	%f193, %f192, %f190, %p39;
	setp.gt.s32 	%p40, %r32, 224;
	ld.shared.f32 	%f194, [_ZZN3cub18CUB_300001_SM_10006detail6reduce18DeviceReduceKernelINS2_10policy_hubIfyN4cuda3std3__44plusIfEEE10Policy1000EPfyS9_fNS7_10__identityEEEvT0_PT3_T1_NS0_13GridEvenShareISH_EET2_T4_E12temp_storage+36];
	add.f32 	%f195, %f194, %f193;
	selp.f32 	%f412, %f195, %f193, %p40;
	bra.uni 	$L__BB6_69;
$L__BB6_53:
	cvt.u32.u64 	%r77, %rd3;
	mov.u32 	%r45, %tid.x;
	add.s32 	%r78, %r45, %r77;
	mul.wide.u32 	%rd58, %r78, 4;
	add.s64 	%rd42, %rd39, %rd58;
	// begin inline asm
	ld.global.nc.u32 %r61, [%rd42];
	// end inline asm
	mov.b32 	%f56, %r61;
	add.s64 	%rd43, %rd42, 1024;
	// begin inline asm
	ld.global.nc.u32 %r62, [%rd43];
	// end inline asm
	mov.b32 	%f57, %r62;
	add.s64 	%rd44, %rd42, 2048;
	// begin inline asm
	ld.global.nc.u32 %r63, [%rd44];
	// end inline asm
	mov.b32 	%f58, %r63;
	add.s64 	%rd45, %rd42, 3072;
	// begin inline asm
	ld.global.nc.u32 %r64, [%rd45];
	// end inline asm
	mov.b32 	%f59, %r64;
	add.s64 	%rd46, %rd42, 4096;
	// begin inline asm
	ld.global.nc.u32 %r65, [%rd46];
	// end inline asm
	mov.b32 	%f60, %r65;
	add.s64 	%rd47, %rd42, 5120;
	// begin inline asm
	ld.global.nc.u32 %r66, [%rd47];
	// end inline asm
	mov.b32 	%f61, %r66;
	add.s64 	%rd48, %rd42, 6144;
	// begin inline asm
	ld.global.nc.u32 %r67, [%rd48];
	// end inline asm
	mov.b32 	%f62, %r67;
	add.s64 	%rd49, %rd42, 7168;
	// begin inline asm
	ld.global.nc.u32 %r68, [%rd49];
	// end inline asm
	mov.b32 	%f63, %r68;
	add.s64 	%rd50, %rd42, 8192;
	// begin inline asm
	ld.global.nc.u32 %r69, [%rd50];
	// end inline asm
	mov.b32 	%f64, %r69;
	add.s64 	%rd51, %rd42, 9216;
	// begin inline asm
	ld.global.nc.u32 %r70, [%rd51];
	// end inline asm
	mov.b32 	%f65, %r70;
	add.s64 	%rd52, %rd42, 10240;
	// begin inline asm
	ld.global.nc.u32 %r71, [%rd52];
	// end inline asm
	mov.b32 	%f66, %r71;
	add.s64 	%rd53, %rd42, 11264;
	// begin inline asm
	ld.global.nc.u32 %r72, [%rd53];
	// end inline asm
	mov.b32 	%f67, %r72;
	add.s64 	%rd54, %rd42, 12288;
	// begin inline asm
	ld.global.nc.u32 %r73, [%rd54];
	// end inline asm
	mov.b32 	%f68, %r73;
	add.s64 	%rd55, %rd42, 13312;
	// begin inline asm
	ld.global.nc.u32 %r74, [%rd55];
	// end inline asm
	mov.b32 	%f69, %r74;
	add.s64 	%rd56, %rd42, 14336;
	// begin inline asm
	ld.global.nc.u32 %r75, [%rd56];
	// end inline asm
	mov.b32 	%f70, %r75;
	add.s64 	%rd57, %rd42, 15360;
	// begin inline asm
	ld.global.nc.u32 %r76, [%rd57];
	// end inline asm
	mov.b32 	%f71, %r76;
	add.f32 	%f72, %f56, %f57;
	add.f32 	%f73, %f58, %f59;
	add.f32 	%f74, %f60, %f61;
	add.f32 	%f75, %f62, %f63;
	add.f32 	%f76, %f64, %f65;
	add.f32 	%f77, %f66, %f67;
	add.f32 	%f78, %f68, %f69;
	add.f32 	%f79, %f70, %f71;
	add.f32 	%f80, %f72, %f73;
	add.f32 	%f81, %f74, %f75;
	add.f32 	%f82, %f76, %f77;
	add.f32 	%f83, %f78, %f79;
	add.f32 	%f84, %f80, %f81;
	add.f32 	%f85, %f82, %f83;
	add.f32 	%f411, %f84, %f85;
	setp.lt.u64 	%p3, %rd21, %rd2;
	@%p3 bra 	$L__BB6_65;
	cvt.u64.u32 	%rd25, %r45;
	add.s64 	%rd170, %rd2, %rd3;
	add.s64 	%rd59, %rd170, %rd25;
	shl.b64 	%rd60, %rd59, 2;
	add.s64 	%rd169, %rd39, %rd60;
	mov.b32 	%r415, 0;
$L__BB6_55:
	add.s64 	%rd3, %rd3, %rd2;
	add.s64 	%rd61, %rd1, -4096;
	setp.gt.u64 	%p4, %rd3, %rd61;
	@%p4 bra 	$L__BB6_57;
	add.s64 	%rd78, %rd3, %rd25;
	shl.b64 	%rd79, %rd78, 2;
	add.s64 	%rd62, %rd39, %rd79;
	// begin inline asm
	ld.global.nc.u32 %r80, [%rd62];
	// end inline asm
	mov.b32 	%f86, %r80;
	add.s64 	%rd63, %rd62, 1024;
	// begin inline asm
	ld.global.nc.u32 %r81, [%rd63];
	// end inline asm
	mov.b32 	%f87, %r81;
	add.s64 	%rd64, %rd62, 2048;
	// begin inline asm
	ld.global.nc.u32 %r82, [%rd64];
	// end inline asm
	mov.b32 	%f88, %r82;
	add.s64 	%rd65, %rd62, 3072;
	// begin inline asm
	ld.global.nc.u32 %r83, [%rd65];
	// end inline asm
	mov.b32 	%f89, %r83;
	add.s64 	%rd66, %rd62, 4096;
	// begin inline asm
	ld.global.nc.u32 %r84, [%rd66];
	// end inline asm
	mov.b32 	%f90, %r84;
	add.s64 	%rd67, %rd62, 5120;
	// begin inline asm
	ld.global.nc.u32 %r85, [%rd67];
	// end inline asm
	mov.b32 	%f91, %r85;
	add.s64 	%rd68, %rd62, 6144;
	// begin inline asm
	ld.global.nc.u32 %r86, [%rd68];
	// end inline asm
	mov.b32 	%f92, %r86;
	add.s64 	%rd69, %rd62, 7168;
	// begin inline asm
	ld.global.nc.u32 %r87, [%rd69];
	// end inline asm
	mov.b32 	%f93, %r87;
	add.s64 	%rd70, %rd62, 8192;
	// begin inline asm
	ld.global.nc.u32 %r88, [%rd70];
	// end inline asm
	mov.b32 	%f94, %r88;
	add.s64 	%rd71, %rd62, 9216;
	// begin inline asm
	ld.global.nc.u32 %r89, [%rd71];
	// end inline asm
	mov.b32 	%f95, %r89;
	add.s64 	%rd72, %rd62, 10240;
	// begin inline asm
	ld.global.nc.u32 %r90, [%rd72];
	// end inline asm
	mov.b32 	%f96, %r90;
	add.s64 	%rd73, %rd62, 11264;
	// begin inline asm
	ld.global.nc.u32 %r91, [%rd73];
	// end inline asm
	mov.b32 	%f97, %r91;
	add.s64 	%rd74, %rd62, 12288;
	// begin inline asm
	ld.global.nc.u32 %r92, [%rd74];
	// end inline asm
	mov.b32 	%f98, %r92;
	add.s64 	%rd75, %rd62, 13312;
	// begin inline asm
	ld.global.nc.u32 %r93, [%rd75];
	// end inline asm
	mov.b32 	%f99, %r93;
	add.s64 	%rd76, %rd62, 14336;
	// begin inline asm
	ld.global.nc.u32 %r94, [%rd76];
	// end inline asm
	mov.b32 	%f100, %r94;
	add.s64 	%rd77, %rd62, 15360;
	// begin inline asm
	ld.global.nc.u32 %r95, [%rd77];
	// end inline asm
	mov.b32 	%f101, %r95;
	add.f32 	%f102, %f411, %f86;
	add.f32 	%f103, %f87, %f88;
	add.f32 	%f104, %f89, %f90;
	add.f32 	%f105, %f91, %f92;
	add.f32 	%f106, %f93, %f94;
	add.f32 	%f107, %f95, %f96;
	add.f32 	%f108, %f97, %f98;
	add.f32 	%f109, %f99, %f100;
	add.f32 	%f110, %f102, %f103;
	add.f32 	%f111, %f104, %f105;
	add.f32 	%f112, %f106, %f107;
	add.f32 	%f113, %f108, %f109;
	add.f32 	%f114, %f110, %f111;
	add.f32 	%f115, %f112, %f113;
	add.f32 	%f116, %f114, %f115;
	add.f32 	%f411, %f116, %f101;
	sub.s64 	%rd80, %rd1, %rd3;
	setp.lt.u64 	%p5, %rd80, %rd2;
	add.s32 	%r415, %r415, 1;
	add.s64 	%rd170, %rd170, %rd2;
	shl.b64 	%rd81, %rd2, 2;
	add.s64 	%rd169, %rd169, %rd81;
	@%p5 bra 	$L__BB6_65;
	bra.uni 	$L__BB6_55;
$L__BB6_57:
	setp.le.u64 	%p6, %rd1, %rd3;
	@%p6 bra 	$L__BB6_65;
	cvt.u32.u64 	%r96, %rd3;
	cvt.u32.u64 	%r97, %rd1;
	sub.s32 	%r48, %r97, %r96;
	setp.ge.s32 	%p7, %r45, %r48;
	@%p7 bra 	$L__BB6_65;
	cvt.u32.u64 	%r99, %rd2;
	not.b32 	%r101, %r45;
	add.s32 	%r102, %r101, %r97;
	add.s32 	%r103, %r99, %r77;
	sub.s32 	%r104, %r102, %r103;
	mul.lo.s32 	%r105, %r1, %r415;
	shl.b32 	%r106, %r105, 12;
	sub.s32 	%r49, %r104, %r106;
	shr.u32 	%r107, %r102, 8;
	add.s32 	%r50, %r107, 1;
	and.b32  	%r108, %r102, 768;
	setp.eq.s32 	%p8, %r108, 768;
	mov.u32 	%r418, %r45;
	@%p8 bra 	$L__BB6_62;
	and.b32  	%r109, %r50, 3;
	neg.s32 	%r416, %r109;
	mov.u32 	%r418, %r45;
$L__BB6_61:
	.pragma "nounroll";
	// begin inline asm
	ld.global.nc.u32 %r110, [%rd169];
	// end inline asm
	mov.b32 	%f118, %r110;
	add.f32 	%f411, %f411, %f118;
	add.s32 	%r418, %r418, 256;
	add.s64 	%rd169, %rd169, 1024;
	add.s32 	%r416, %r416, 1;
	setp.ne.s32 	%p9, %r416, 0;
	@%p9 bra 	$L__BB6_61;
$L__BB6_62:
	setp.lt.u32 	%p10, %r49, 768;
	@%p10 bra 	$L__BB6_65;
	cvt.u64.u32 	%rd83, %r418;
	add.s64 	%rd84, %rd83, %rd170;
	shl.b64 	%rd85, %rd84, 2;
	add.s64 	%rd173, %rd39, %rd85;
$L__BB6_64:
	// begin inline asm
	ld.global.nc.u32 %r111, [%rd173];
	// end inline asm
	mov.b32 	%f119, %r111;
	add.f32 	%f120, %f411, %f119;
	add.s64 	%rd87, %rd173, 1024;
	// begin inline asm
	ld.global.nc.u32 %r112, [%rd87];
	// end inline asm
	mov.b32 	%f121, %r112;
	add.f32 	%f122, %f120, %f121;
	add.s64 	%rd88, %rd173, 2048;
	// begin inline asm
	ld.global.nc.u32 %r113, [%rd88];
	// end inline asm
	mov.b32 	%f123, %r113;
	add.f32 	%f124, %f122, %f123;
	add.s64 	%rd89, %rd173, 3072;
	// begin inline asm
	ld.global.nc.u32 %r114, [%rd89];
	// end inline asm
	mov.b32 	%f125, %r114;
	add.f32 	%f411, %f124, %f125;
	add.s32 	%r418, %r418, 1024;
	add.s64 	%rd173, %rd173, 4096;
	setp.lt.s32 	%p11, %r418, %r48;
	@%p11 bra 	$L__BB6_64;
$L__BB6_65:
	// begin inline asm
	mov.u32 %r115, %laneid;
	// end inline asm
	mov.b32 	%r117, %f411;
	mov.b32 	%r118, 1;
	mov.b32 	%r139, 31;
	mov.b32 	%r140, -1;
	// begin inline asm
	shfl.sync.down.b32 %r116, %r117, %r118, %r139, %r140;
	// end inline asm
	setp.gt.s32 	%p12, %r115, 30;
	mov.b32 	%f126, %r116;
	add.f32 	%f127, %f411, %f126;
	selp.f32 	%f128, %f411, %f127, %p12;
	mov.b32 	%r122, %f128;
	mov.b32 	%r123, 2;
	// begin inline asm
	shfl.sync.down.b32 %r121, %r122, %r123, %r139, %r140;
	// end inline asm
	setp.gt.s32 	%p13, %r115, 29;
	mov.b32 	%f129, %r121;
	add.f32 	%f130, %f128, %f129;
	selp.f32 	%f131, %f128, %f130, %p13;
	mov.b32 	%r127, %f131;
	mov.b32 	%r128, 4;
	// begin inline asm
	shfl.sync.down.b32 %r126, %r127, %r128, %r139, %r140;
	// end inline asm
	setp.gt.s32 	%p14, %r115, 27;
	mov.b32 	%f132, %r126;
	add.f32 	%f133, %f131, %f132;
	selp.f32 	%f134, %f131, %f133, %p14;
	mov.b32 	%r132, %f134;
	mov.b32 	%r133, 8;
	// begin inline asm
	shfl.sync.down.b32 %r131, %r132, %r133, %r139, %r140;
	// end inline asm
	setp.gt.s32 	%p15, %r115, 23;
	mov.b32 	%f135, %r131;
	add.f32 	%f136, %f134, %f135;
	selp.f32 	%f137, %f134, %f136, %p15;
	mov.b32 	%r137, %f137;
	mov.b32 	%r138, 16;
	// begin inline asm
	shfl.sync.down.b32 %r136, %r137, %r138, %r139, %r140;
	// end inline asm
	setp.gt.s32 	%p16, %r115, 15;
	mov.b32 	%f138, %r136;
	add.f32 	%f52, %f137, %f138;
	selp.f32 	%f412, %f137, %f52, %p16;
	setp.ne.s32 	%p17, %r115, 0;
	@%p17 bra 	$L__BB6_67;
	shr.u32 	%r141, %r45, 3;
	and.b32  	%r142, %r141, 124;
	mov.u32 	%r143, _ZZN3cub18CUB_300001_SM_10006detail6reduce18DeviceReduceKernelINS2_10policy_hubIfyN4cuda3std3__44plusIfEEE10Policy1000EPfyS9_fNS7_10__identityEEEvT0_PT3_T1_NS0_13GridEvenShareISH_EET2_T4_E12temp_storage;
	add.s32 	%r144, %r143, %r142;
	st.shared.f32 	[%r144+8], %f52;
$L__BB6_67:
	bar.sync 	0;
	setp.ne.s32 	%p18, %r45, 0;
	@%p18 bra 	$L__BB6_69;
	ld.shared.f32 	%f139, [_ZZN3cub18CUB_300001_SM_10006detail6reduce18DeviceReduceKernelINS2_10policy_hubIfyN4cuda3std3__44plusIfEEE10Policy1000EPfyS9_fNS7_10__identityEEEvT0_PT3_T1_NS0_13GridEvenShareISH_EET2_T4_E12temp_storage+12];
	add.f32 	%f140, %f412, %f139;
	ld.shared.f32 	%f141, [_ZZN3cub18CUB_300001_SM_10006detail6reduce18DeviceReduceKernelINS2_10policy_hubIfyN4cuda3std3__44plusIfEEE10Policy1000EPfyS9_fNS7_10__identityEEEvT0_PT3_T1_NS0_13GridEvenShareISH_EET2_T4_E12temp_storage+16];
	add.f32 	%f142, %f140, %f141;
	ld.shared.f32 	%f143, [_ZZN3cub18CUB_300001_SM_10006detail6reduce18DeviceReduceKernelINS2_10policy_hubIfyN4cuda3std3__44plusIfEEE10Policy1000EPfyS9_fNS7_10__identityEEEvT0_PT3_T1_NS0_13GridEvenShareISH_EET2_T4_E12temp_storage+20];
	add.f32 	%f144, %f142, %f143;
	ld.shared.f32 	%f145, [_ZZN3cub18CUB_300001_SM_10006detail6reduce18DeviceReduceKernelINS2_10policy_hubIfyN4cuda3std3__44plusIfEEE10Policy1000EPfyS9_fNS7_10__identityEEEvT0_PT3_T1_NS0_13GridEvenShareISH_EET2_T4_E12temp_storage+24];
	add.f32 	%f146, %f144, %f145;
	ld.shared.f32 	%f147, [_ZZN3cub18CUB_300001_SM_10006detail6reduce18DeviceReduceKernelINS2_10policy_hubIfyN4cuda3std3__44plusIfEEE10Policy1000EPfyS9_fNS7_10__identityEEEvT0_PT3_T1_NS0_13GridEvenShareISH_EET2_T4_E12temp_storage+28];
	add.f32 	%f148, %f146, %f147;
	ld.shared.f32 	%f149, [_ZZN3cub18CUB_300001_SM_10006detail6reduce18DeviceReduceKernelINS2_10policy_hubIfyN4cuda3std3__44plusIfEEE10Policy1000EPfyS9_fNS7_10__identityEEEvT0_PT3_T1_NS0_13GridEvenShareISH_EET2_T4_E12temp_storage+32];
	add.f32 	%f150, %f148, %f149;
	ld.shared.f32 	%f151, [_ZZN3cub18CUB_300001_SM_10006detail6reduce18DeviceReduceKernelINS2_10policy_hubIfyN4cuda3std3__44plusIfEEE10Policy1000EPfyS9_fNS7_10__identityEEEvT0_PT3_T1_NS0_13GridEvenShareISH_EET2_T4_E12temp_storage+36];
	add.f32 	%f412, %f150, %f151;
$L__BB6_69:
	mov.u32 	%r399, %tid.x;
	setp.ne.s32 	%p94, %r399, 0;
	@%p94 bra 	$L__BB6_71;
	ld.param.u64 	%rd161, [_ZN3cub18CUB_300001_SM_10006detail6reduce18DeviceReduceKernelINS2_10policy_hubIfyN4cuda3std3__44plusIfEEE10Policy1000EPfyS9_fNS7_10__identityEEEvT0_PT3_T1_NS0_13GridEvenShareISH_EET2_T4__param_1];
	cvta.to.global.u64 	%rd158, %rd161;
	mul.wide.u32 	%rd159, %r2, 4;
	add.s64 	%rd160, %rd158, %rd159;
	st.global.f32 	[%rd160], %f412;
$L__BB6_71:
	ret;

}
	// .globl	_ZN3cub18CUB_300001_SM_10006detail6reduce28DeviceReduceSingleTileKernelINS2_10policy_hubIfyN4cuda3std3__44plusIfEEE10Policy1000EPfPdiS9_dfNS7_10__identityEEEvT0_T1_T2_T3_T4_T6_
.visible .entry _ZN3cub18CUB_300001_SM_10006detail6reduce28DeviceReduceSingleTileKernelINS2_10policy_hubIfyN4cuda3std3__44plusIfEEE10Policy1000EPfPdiS9_dfNS7_10__identityEEEvT0_T1_T2_T3_T4_T6_(
	.param .u64 .ptr .align 1 _ZN3cub18CUB_300001_SM_10006detail6reduce28DeviceReduceSingleTileKernelINS2_10policy_hubIfyN4cuda3std3__44plusIfEEE10Policy1000EPfPdiS9_dfNS7_10__identityEEEvT0_T1_T2_T3_T4_T6__param_0,
	.param .u64 .ptr .align 1 _ZN3cub18CUB_300001_SM_10006detail6reduce28DeviceReduceSingleTileKernelINS2_10policy_hubIfyN4cuda3std3__44plusIfEEE10Policy1000EPfPdiS9_dfNS7_10__identityEEEvT0_T1_T2_T3_T4_T6__param_1,
	.param .u32 _ZN3cub18CUB_300001_SM_10006detail6reduce28DeviceReduceSingleTileKernelINS2_10policy_hubIfyN4cuda3std3__44plusIfEEE10Policy1000EPfPdiS9_dfNS7_10__identityEEEvT0_T1_T2_T3_T4_T6__param_2,
	.param .align 1 .b8 _ZN3cub18CUB_300001_SM_10006detail6reduce28DeviceReduceSingleTileKernelINS2_10policy_hubIfyN4cuda3std3__44plusIfEEE10Policy1000EPfPdiS9_dfNS7_10__identityEEEvT0_T1_T2_T3_T4_T6__param_3[1],
	.param .f64 _ZN3cub18CUB_300001_SM_10006detail6reduce28DeviceReduceSingleTileKernelINS2_10policy_hubIfyN4cuda3std3__44plusIfEEE10Policy1000EPfPdiS9_dfNS7_10__identityEEEvT0_T1_T2_T3_T4_T6__param_4,
	.param .align 1 .b8 _ZN3cub18CUB_300001_SM_10006detail6reduce28DeviceReduceSingleTileKernelINS2_10policy_hubIfyN4cuda3std3__44plusIfEEE10Policy1000EPfPdiS9_dfNS7_10__identityEEEvT0_T1_T2_T3_T4_T6__param_5[1]
)
.maxntid 256
.minnctapersm 1
{
	.reg .pred 	%p<97>;
	.reg .b32 	%r<407>;
	.reg .b32 	%f<419>;
	.reg .b64 	%rd<125>;
	.reg .b64 	%fd<3>;
	// demoted variable
	.shared .align 4 .b8 _ZZN3cub18CUB_300001_SM_10006detail6reduce28DeviceReduceSingleTileKernelINS2_10policy_hubIfyN4cuda3std3__44plusIfEEE10Policy1000EPfPdiS9_dfNS7_10__identityEEEvT0_T1_T2_T3_T4_T6_E12temp_storage[44];
	ld.param.u64 	%rd16, [_ZN3cub18CUB_300001_SM_10006detail6reduce28DeviceReduceSingleTileKernelINS2_10policy_hubIfyN4cuda3std3__44plusIfEEE10Policy1000EPfPdiS9_dfNS7_10__identityEEEvT0_T1_T2_T3_T4_T6__param_0];
	ld.param.u64 	%rd17, [_ZN3cub18CUB_300001_SM_10006detail6reduce28DeviceReduceSingleTileKernelINS2_10policy_hubIfyN4cuda3std3__44plusIfEEE10Policy1000EPfPdiS9_dfNS7_10__identityEEEvT0_T1_T2_T3_T4_T6__param_1];
	ld.param.u32 	%r67, [_ZN3cub18CUB_300001_SM_10006detail6reduce28DeviceReduceSingleTileKernelINS2_10policy_hubIfyN4cuda3std3__44plusIfEEE10Policy1000EPfPdiS9_dfNS7_10__identityEEEvT0_T1_T2_T3_T4_T6__param_2];
	ld.param.f64 	%fd1, [_ZN3cub18CUB_300001_SM_10006detail6reduce28DeviceReduceSingleTileKernelINS2_10policy_hubIfyN4cuda3std3__44plusIfEEE10Policy1000EPfPdiS9_dfNS7_10__identityEEEvT0_T1_T2_T3_T4_T6__param_4];
	cvta.to.global.u64 	%rd1, %rd17;
	setp.ne.s32 	%p1, %r67, 0;
	@%p1 bra 	$L__BB7_3;
	mov.u32 	%r380, %tid.x;
	setp.ne.s32 	%p96, %r380, 0;
	@%p96 bra 	$L__BB7_74;
	st.global.f64 	[%rd1], %fd1;
	bra.uni 	$L__BB7_74;
$L__BB7_3:
	and.b64  	%rd18, %rd16, 15;
	setp.ne.s64 	%p2, %rd18, 0;
	@%p2 bra 	$L__BB7_38;
	setp.gt.s32 	%p49, %r67, 4095;
	@%p49 bra 	$L__BB7_22;
	mov.u32 	%r1, %tid.x;
	setp.ge.s32 	%p66, %r1, %r67;
	mov.f32 	%f397, 0f00000000;
	mov.u32 	%r384, %r1;
	@%p66 bra 	$L__BB7_7;
	mul.wide.u32 	%rd113, %r1, 4;
	add.s64 	%rd112, %rd16, %rd113;
	// begin inline asm
	ld.global.nc.u32 %r300, [%rd112];
	// end inline asm
	mov.b32 	%f397, %r300;
	add.s32 	%r384, %r1, 256;
$L__BB7_7:
	setp.ge.s32 	%p67, %r384, %r67;
	@%p67 bra 	$L__BB7_13;
	not.b32 	%r301, %r384;
	add.s32 	%r4, %r67, %r301;
	and.b32  	%r302, %r4, 768;
	setp.eq.s32 	%p68, %r302, 768;
	@%p68 bra 	$L__BB7_11;
	mul.wide.u32 	%rd114, %r384, 4;
	add.s64 	%rd121, %rd16, %rd114;
	shr.u32 	%r303, %r4, 8;
	add.s32 	%r304, %r303, 1;
	and.b32  	%r305, %r304, 3;
	neg.s32 	%r382, %r305;
$L__BB7_10:
	.pragma "nounroll";
	// begin inline asm
	ld.global.nc.u32 %r306, [%rd121];
	// end inline asm
	mov.b32 	%f322, %r306;
	add.f32 	%f397, %f397, %f322;
	add.s32 	%r384, %r384, 256;
	add.s64 	%rd121, %rd121, 1024;
	add.s32 	%r382, %r382, 1;
	setp.ne.s32 	%p69, %r382, 0;
	@%p69 bra 	$L__BB7_10;
$L__BB7_11:
	setp.lt.u32 	%p70, %r4, 768;
	@%p70 bra 	$L__BB7_13;
$L__BB7_12:
	mul.wide.s32 	%rd120, %r384, 4;
	add.s64 	%rd116, %rd16, %rd120;
	// begin inline asm
	ld.global.nc.u32 %r307, [%rd116];
	// end inline asm
	mov.b32 	%f323, %r307;
	add.f32 	%f324, %f397, %f323;
	add.s64 	%rd117, %rd116, 1024;
	// begin inline asm
	ld.global.nc.u32 %r308, [%rd117];
	// end inline asm
	mov.b32 	%f325, %r308;
	add.f32 	%f326, %f324, %f325;
	add.s64 	%rd118, %rd116, 2048;
	// begin inline asm
	ld.global.nc.u32 %r309, [%rd118];
	// end inline asm
	mov.b32 	%f327, %r309;
	add.f32 	%f328, %f326, %f327;
	add.s64 	%rd119, %rd116, 3072;
	// begin inline asm
	ld.global.nc.u32 %r310, [%rd119];
	// end inline asm
	mov.b32 	%f329, %r310;
	add.f32 	%f397, %f328, %f329;
	add.s32 	%r384, %r384, 1024;
	setp.lt.s32 	%p71, %r384, %r67;
	@%p71 bra 	$L__BB7_12;
$L__BB7_13:
	setp.lt.s32 	%p72, %r67, 256;
	@%p72 bra 	$L__BB7_18;
	// begin inline asm
	mov.u32 %r349, %laneid;
	// end inline asm
	mov.b32 	%r351, %f397;
	mov.b32 	%r352, 1;
	mov.b32 	%r373, 31;
	mov.b32 	%r374, -1;
	// begin inline asm
	shfl.sync.down.b32 %r350, %r351, %r352, %r373, %r374;
	// end inline asm
	setp.gt.s32 	%p88, %r349, 30;
	mov.b32 	%f364, %r350;
	add.f32 	%f365, %f397, %f364;
	selp.f32 	%f366, %f397, %f365, %p88;
	mov.b32 	%r356, %f366;
	mov.b32 	%r357, 2;
	// begin inline asm
	shfl.sync.down.b32 %r355, %r356, %r357, %r373, %r374;
	// end inline asm
	setp.gt.s32 	%p89, %r349, 29;
	mov.b32 	%f367, %r355;
	add.f32 	%f368, %f366, %f367;
	selp.f32 	%f369, %f366, %f368, %p89;
	mov.b32 	%r361, %f369;
	mov.b32 	%r362, 4;
	// begin inline asm
	shfl.sync.down.b32 %r360, %r361, %r362, %r373, %r374;
	// end inline asm
	setp.gt.s32 	%p90, %r349, 27;
	mov.b32 	%f370, %r360;
	add.f32 	%f371, %f369, %f370;
	selp.f32 	%f372, %f369, %f371, %p90;
	mov.b32 	%r366, %f372;
	mov.b32 	%r367, 8;
	// begin inline asm
	shfl.sync.down.b32 %r365, %r366, %r367, %r373, %r374;
	// end inline asm
	setp.gt.s32 	%p91, %r349, 23;
	mov.b32 	%f373, %r365;
	add.f32 	%f374, %f372, %f373;
	selp.f32 	%f375, %f372, %f374, %p91;
	mov.b32 	%r371, %f375;
	mov.b32 	%r372, 16;
	// begin inline asm
	shfl.sync.down.b32 %r370, %r371, %r372, %r373, %r374;
	// end inline asm
	setp.gt.s32 	%p92, %r349, 15;
	mov.b32 	%f376, %r370;
	add.f32 	%f10, %f375, %f376;
	selp.f32 	%f418, %f375, %f10, %p92;
	setp.ne.s32 	%p93, %r349, 0;
	@%p93 bra 	$L__BB7_16;
	shr.u32 	%r375, %r1, 3;
	and.b32  	%r376, %r375, 124;
	mov.u32 	%r377, _ZZN3cub18CUB_300001_SM_10006detail6reduce28DeviceReduceSingleTileKernelINS2_10policy_hubIfyN4cuda3std3__44plusIfEEE10Policy1000EPfPdiS9_dfNS7_10__identityEEEvT0_T1_T2_T3_T4_T6_E12temp_storage;
	add.s32 	%r378, %r377, %r376;
	st.shared.f32 	[%r378+8], %f10;
$L__BB7_16:
	bar.sync 	0;
	setp.ne.s32 	%p94, %r1, 0;
	@%p94 bra 	$L__BB7_72;
	ld.shared.f32 	%f377, [_ZZN3cub18CUB_300001_SM_10006detail6reduce28DeviceReduceSingleTileKernelINS2_10policy_hubIfyN4cuda3std3__44plusIfEEE10Policy1000EPfPdiS9_dfNS7_10__identityEEEvT0_T1_T2_T3_T4_T6_E12temp_storage+12];
	add.f32 	%f378, %f418, %f377;
	ld.shared.f32 	%f379, [_ZZN3cub18CUB_300001_SM_10006detail6reduce28DeviceReduceSingleTileKernelINS2_10policy_hubIfyN4cuda3std3__44plusIfEEE10Policy1000EPfPdiS9_dfNS7_10__identityEEEvT0_T1_T2_T3_T4_T6_E12temp_storage+16];
	add.f32 	%f380, %f378, %f379;
	ld.shared.f32 	%f381, [_ZZN3cub18CUB_300001_SM_10006detail6reduce28DeviceReduceSingleTileKernelINS2_10policy_hubIfyN4cuda3std3__44plusIfEEE10Policy1000EPfPdiS9_dfNS7_10__identityEEEvT0_T1_T2_T3_T4_T6_E12temp_storage+20];
	add.f32 	%f382, %f380, %f381;
	ld.shared.f32 	%f383, [_ZZN3cub18CUB_300001_SM_10006detail6reduce28DeviceReduceSingleTileKernelINS2_10policy_hubIfyN4cuda3std3__44plusIfEEE10Policy1000EPfPdiS9_dfNS7_10__identityEEEvT0_T1_T2_T3_T4_T6_E12temp_storage+24];
	add.f32 	%f384, %f382, %f383;
	ld.shared.f32 	%f385, [_ZZN3cub18CUB_300001_SM_10006detail6reduce28DeviceReduceSingleTileKernelINS2_10policy_hubIfyN4cuda3std3__44plusIfEEE10Policy1000EPfPdiS9_dfNS7_10__identityEEEvT0_T1_T2_T3_T4_T6_E12temp_storage+28];
	add.f32 	%f386, %f384, %f385;
	ld.shared.f32 	%f387, [_ZZN3cub18CUB_300001_SM_10006detail6reduce28DeviceReduceSingleTileKernelINS2_10policy_hubIfyN4cuda3std3__44plusIfEEE10Policy1000EPfPdiS9_dfNS7_10__identityEEEvT0_T1_T2_T3_T4_T6_E12temp_storage+32];
	add.f32 	%f388, %f386, %f387;
	ld.shared.f32 	%f389, [_ZZN3cub18CUB_300001_SM_10006detail6reduce28DeviceReduceSingleTileKernelINS2_10policy_hubIfyN4cuda3std3__44plusIfEEE10Policy1000EPfPdiS9_dfNS7_10__identityEEEvT0_T1_T2_T3_T4_T6_E12temp_storage+36];
	add.f32 	%f418, %f388, %f389;
	bra.uni 	$L__BB7_72;
$L__BB7_18:
	// begin inline asm
	mov.u32 %r311, %laneid;
	// end inline asm
	and.b32  	%r337, %r1, 992;
	add.s32 	%r338, %r337, 32;
	setp.gt.s32 	%p73, %r338, %r67;
	not.b32 	%r339, %r337;
	add.s32 	%r340, %r67, %r339;
	selp.b32 	%r335, %r340, 31, %p73;
	mov.b32 	%r313, %f397;
	mov.b32 	%r314, 1;
	mov.b32 	%r336, -1;
	// begin inline asm
	shfl.sync.down.b32 %r312, %r313, %r314, %r335, %r336;
	// end inline asm
	setp.lt.s32 	%p74, %r311, %r335;
	mov.b32 	%f330, %r312;
	add.f32 	%f331, %f397, %f330;
	selp.f32 	%f332, %f331, %f397, %p74;
	mov.b32 	%r318, %f332;
	mov.b32 	%r319, 2;
	// begin inline asm
	shfl.sync.down.b32 %r317, %r318, %r319, %r335, %r336;
	// end inline asm
	add.s32 	%r341, %r311, 2;
	setp.gt.s32 	%p75, %r341, %r335;
	mov.b32 	%f333, %r317;
	add.f32 	%f334, %f332, %f333;
	selp.f32 	%f335, %f332, %f334, %p75;
	mov.b32 	%r323, %f335;
	mov.b32 	%r324, 4;
	// begin inline asm
	shfl.sync.down.b32 %r322, %r323, %r324, %r335, %r336;
	// end inline asm
	add.s32 	%r342, %r311, 4;
	setp.gt.s32 	%p76, %r342, %r335;
	mov.b32 	%f336, %r322;
	add.f32 	%f337, %f335, %f336;
	selp.f32 	%f338, %f335, %f337, %p76;
	mov.b32 	%r328, %f338;
	mov.b32 	%r329, 8;
	// begin inline asm
	shfl.sync.down.b32 %r327, %r328, %r329, %r335, %r336;
	// end inline asm
	add.s32 	%r343, %r311, 8;
	setp.gt.s32 	%p77, %r343, %r335;
	mov.b32 	%f339, %r327;
	add.f32 	%f340, %f338, %f339;
	selp.f32 	%f341, %f338, %f340, %p77;
	mov.b32 	%r333, %f341;
	mov.b32 	%r334, 16;
	// begin inline asm
	shfl.sync.down.b32 %r332, %r333, %r334, %r335, %r336;
	// end inline asm
	add.s32 	%r344, %r311, 16;
	setp.gt.s32 	%p78, %r344, %r335;
	mov.b32 	%f342, %r332;
	add.f32 	%f343, %f341, %f342;
	selp.f32 	%f418, %f341, %f343, %p78;
	setp.ne.s32 	%p79, %r311, 0;
	@%p79 bra 	$L__BB7_20;
	shr.u32 	%r345, %r1, 3;
	and.b32  	%r346, %r345, 124;
	mov.u32 	%r347, _ZZN3cub18CUB_300001_SM_10006detail6reduce28DeviceReduceSingleTileKernelINS2_10policy_hubIfyN4cuda3std3__44plusIfEEE10Policy1000EPfPdiS9_dfNS7_10__identityEEEvT0_T1_T2_T3_T4_T6_E12temp_storage;
	add.s32 	%r348, %r347, %r346;
	st.shared.f32 	[%r348+8], %f418;
$L__BB7_20:
	bar.sync 	0;
	setp.ne.s32 	%p80, %r1, 0;
	@%p80 bra 	$L__BB7_72;
	setp.gt.s32 	%p81, %r67, 32;
	ld.shared.f32 	%f344, [_ZZN3cub18CUB_300001_SM_10006detail6reduce28DeviceReduceSingleTileKernelINS2_10policy_hubIfyN4cuda3std3__44plusIfEEE10Policy1000EPfPdiS9_dfNS7_10__identityEEEvT0_T1_T2_T3_T4_T6_E12temp_storage+12];
	add.f32 	%f345, %f418, %f344;
	selp.f32 	%f346, %f345, %f418, %p81;
	setp.gt.s32 	%p82, %r67, 64;
	ld.shared.f32 	%f347, [_ZZN3cub18CUB_300001_SM_10006detail6reduce28DeviceReduceSingleTileKernelINS2_10policy_hubIfyN4cuda3std3__44plusIfEEE10Policy1000EPfPdiS9_dfNS7_10__identityEEEvT0_T1_T2_T3_T4_T6_E12temp_storage+16];
	add.f32 	%f348, %f347, %f346;
	selp.f32 	%f349, %f348, %f346, %p82;
	setp.gt.s32 	%p83, %r67, 96;
	ld.shared.f32 	%f350, [_ZZN3cub18CUB_300001_SM_10006detail6reduce28DeviceReduceSingleTileKernelINS2_10policy_hubIfyN4cuda3std3__44plusIfEEE10Policy1000EPfPdiS9_dfNS7_10__identityEEEvT0_T1_T2_T3_T4_T6_E12temp_storage+20];
	add.f32 	%f351, %f350, %f349;
	selp.f32 	%f352, %f351, %f349, %p83;
	setp.gt.s32 	%p84, %r67, 128;
	ld.shared.f32 	%f353, [_ZZN3cub18CUB_300001_SM_10006detail6reduce28DeviceReduceSingleTileKernelINS2_10policy_hubIfyN4cuda3std3__44plusIfEEE10Policy1000EPfPdiS9_dfNS7_10__identityEEEvT0_T1_T2_T3_T4_T6_E12temp_storage+24];
	add.f32 	%f354, %f353, %f352;
	selp.f32 	%f355, %f354, %f352, %p84;
	setp.gt.s32 	%p85, %r67, 160;
	ld.shared.f32 	%f356, [_ZZN3cub18CUB_300001_SM_10006detail6reduce28DeviceReduceSingleTileKernelINS2_10policy_hubIfyN4cuda3std3__44plusIfEEE10Policy1000EPfPdiS9_dfNS7_10__identityEEEvT0_T1_T2_T3_T4_T6_E12temp_storage+28];
	add.f32 	%f357, %f356, %f355;
	selp.f32 	%f358, %f357, %f355, %p85;
	setp.gt.s32 	%p86, %r67, 192;
	ld.shared.f32 	%f359, [_ZZN3cub18CUB_300001_SM_10006detail6reduce28DeviceReduceSingleTileKernelINS2_10policy_hubIfyN4cuda3std3__44plusIfEEE10Policy1000EPfPdiS9_dfNS7_10__identityEEEvT0_T1_T2_T3_T4_T6_E12temp_storage+32];
	add.f32 	%f360, %f359, %f358;
	selp.f32 	%f361, %f360, %f358, %p86;
	setp.gt.s32 	%p87, %r67, 224;
	ld.shared.f32 	%f362, [_ZZN3cub18CUB_300001_SM_10006detail6reduce28DeviceReduceSingleTileKernelINS2_10policy_hubIfyN4cuda3std3__44plusIfEEE10Policy1000EPfPdiS9_dfNS7_10__identityEEEvT0_T1_T2_T3_T4_T6_E12temp_storage+36];
	add.f32 	%f363, %f362, %f361;
	selp.f32 	%f418, %f363, %f361, %p87;
	bra.uni 	$L__BB7_72;
$L__BB7_22:
	mov.u32 	%r13, %tid.x;
	shl.b32 	%r224, %r13, 2;
	mul.wide.u32 	%rd86, %r224, 4;
	add.s64 	%rd76, %rd16, %rd86;
	// begin inline asm
	ld.global.nc.v2.u64 {%rd74, %rd75}, [%rd76];
	// end inline asm
	mov.b64 	{%r225, %r226}, %rd75;
	mov.b64 	{%r227, %r228}, %rd74;
	mov.b32 	%f224, %r228;
	mov.b32 	%f225, %r227;
	mov.b32 	%f226, %r226;
	mov.b32 	%f227, %r225;
	add.s64 	%rd79, %rd76, 4096;
	// begin inline asm
	ld.global.nc.v2.u64 {%rd77, %rd78}, [%rd79];
	// end inline asm
	mov.b64 	{%r229, %r230}, %rd78;
	mov.b64 	{%r231, %r232}, %rd77;
	mov.b32 	%f228, %r232;
	mov.b32 	%f229, %r231;
	mov.b32 	%f230, %r230;
	mov.b32 	%f231, %r229;
	add.s64 	%rd82, %rd76, 8192;
	// begin inline asm
	ld.global.nc.v2.u64 {%rd80, %rd81}, [%rd82];
	// end inline asm
	mov.b64 	{%r233, %r234}, %rd81;
	mov.b64 	{%r235, %r236}, %rd80;
	mov.b32 	%f232, %r236;
	mov.b32 	%f233, %r235;
	mov.b32 	%f234, %r234;
	mov.b32 	%f235, %r233;
	add.s64 	%rd85, %rd76, 12288;
	// begin inline asm
	ld.global.nc.v2.u64 {%rd83, %rd84}, [%rd85];
	// end inline asm
	mov.b64 	{%r237, %r238}, %rd84;
	mov.b64 	{%r239, %r240}, %rd83;
	mov.b32 	%f236, %r240;
	mov.b32 	%f237, %r239;
	mov.b32 	%f238, %r238;
	mov.b32 	%f239, %r237;
	add.f32 	%f240, %f225, %f224;
	add.f32 	%f241, %f227, %f226;
	add.f32 	%f242, %f229, %f228;
	add.f32 	%f243, %f231, %f230;
	add.f32 	%f244, %f233, %f232;
	add.f32 	%f245, %f235, %f234;
	add.f32 	%f246, %f237, %f236;
	add.f32 	%f247, %f239, %f238;
	add.f32 	%f248, %f240, %f241;
	add.f32 	%f249, %f242, %f243;
	add.f32 	%f250, %f244, %f245;
	add.f32 	%f251, %f246, %f247;
	add.f32 	%f252, %f248, %f249;
	add.f32 	%f253, %f250, %f251;
	add.f32 	%f404, %f252, %f253;
	setp.lt.u32 	%p50, %r67, 8192;
	mov.b32 	%r387, 4096;
	@%p50 bra 	$L__BB7_26;
	add.s32 	%r14, %r67, -4096;
	mov.b32 	%r387, 4096;
$L__BB7_24:
	mul.wide.s32 	%rd99, %r387, 4;
	add.s64 	%rd89, %rd76, %rd99;
	// begin inline asm
	ld.global.nc.v2.u64 {%rd87, %rd88}, [%rd89];
	// end inline asm
	mov.b64 	{%r242, %r243}, %rd88;
	mov.b64 	{%r244, %r245}, %rd87;
	mov.b32 	%f254, %r245;
	mov.b32 	%f255, %r244;
	mov.b32 	%f256, %r243;
	mov.b32 	%f257, %r242;
	add.s64 	%rd92, %rd89, 4096;
	// begin inline asm
	ld.global.nc.v2.u64 {%rd90, %rd91}, [%rd92];
	// end inline asm
	mov.b64 	{%r246, %r247}, %rd91;
	mov.b64 	{%r248, %r249}, %rd90;
	mov.b32 	%f258, %r249;
	mov.b32 	%f259, %r248;
	mov.b32 	%f260, %r247;
	mov.b32 	%f261, %r246;
	add.s64 	%rd95, %rd89, 8192;
	// begin inline asm
	ld.global.nc.v2.u64 {%rd93, %rd94}, [%rd95];
	// end inline asm
	mov.b64 	{%r250, %r251}, %rd94;
	mov.b64 	{%r252, %r253}, %rd93;
	mov.b32 	%f262, %r253;
	mov.b32 	%f263, %r252;
	mov.b32 	%f264, %r251;
	mov.b32 	%f265, %r250;
	add.s64 	%rd98, %rd89, 12288;
	// begin inline asm
	ld.global.nc.v2.u64 {%rd96, %rd97}, [%rd98];
	// end inline asm
	mov.b64 	{%r254, %r255}, %rd97;
	mov.b64 	{%r256, %r257}, %rd96;
	mov.b32 	%f266, %r257;
	mov.b32 	%f267, %r256;
	mov.b32 	%f268, %r255;
	mov.b32 	%f269, %r254;
	add.f32 	%f270, %f404, %f255;
	add.f32 	%f271, %f254, %f257;
	add.f32 	%f272, %f256, %f259;
	add.f32 	%f273, %f258, %f261;
	add.f32 	%f274, %f260, %f263;
	add.f32 	%f275, %f262, %f265;
	add.f32 	%f276, %f264, %f267;
	add.f32 	%f277, %f266, %f269;
	add.f32 	%f278, %f270, %f271;
	add.f32 	%f279, %f272, %f273;
	add.f32 	%f280, %f274, %f275;
	add.f32 	%f281, %f276, %f277;
	add.f32 	%f282, %f278, %f279;
	add.f32 	%f283, %f280, %f281;
	add.f32 	%f284, %f282, %f283;
	add.f32 	%f404, %f284, %f268;
	sub.s32 	%r258, %r67, %r387;
	setp.lt.s32 	%p51, %r258, 4096;
	@%p51 bra 	$L__BB7_34;
	add.s32 	%r387, %r387, 4096;
	setp.le.s32 	%p52, %r387, %r14;
	@%p52 bra 	$L__BB7_24;
$L__BB7_26:
	setp.le.s32 	%p53, %r67, %r387;
	@%p53 bra 	$L__BB7_34;
	sub.s32 	%r18, %r67, %r387;
	setp.ge.s32 	%p54, %r13, %r18;
	@%p54 bra 	$L__BB7_34;
	not.b32 	%r259, %r13;
	add.s32 	%r260, %r67, %r259;
	sub.s32 	%r19, %r260, %r387;
	and.b32  	%r261, %r19, 768;
	setp.eq.s32 	%p55, %r261, 768;
	mov.u32 	%r391, %r13;
	@%p55 bra 	$L__BB7_31;
	add.s32 	%r389, %r13, %r387;
	shr.u32 	%r262, %r19, 8;
	add.s32 	%r263, %r262, 1;
	and.b32  	%r264, %r263, 3;
	neg.s32 	%r388, %r264;
	mov.u32 	%r391, %r13;
$L__BB7_30:
	.pragma "nounroll";
	mul.wide.u32 	%rd101, %r389, 4;
	add.s64 	%rd100, %rd16, %rd101;
	// begin inline asm
	ld.global.nc.u32 %r265, [%rd100];
	// end inline asm
	mov.b32 	%f286, %r265;
	add.f32 	%f404, %f404, %f286;
	add.s32 	%r391, %r391, 256;
	add.s32 	%r389, %r389, 256;
	add.s32 	%r388, %r388, 1;
	setp.ne.s32 	%p56, %r388, 0;
	@%p56 bra 	$L__BB7_30;
$L__BB7_31:
	setp.lt.u32 	%p57, %r19, 768;
	@%p57 bra 	$L__BB7_34;
	cvt.u64.u32 	%rd102, %r391;
	cvt.u64.u32 	%rd103, %r387;
	add.s64 	%rd104, %rd102, %rd103;
	shl.b64 	%rd105, %rd104, 2;
	add.s64 	%rd106, %rd105, %rd16;
	add.s64 	%rd122, %rd106, 2048;
	add.s32 	%r392, %r391, %r387;
$L__BB7_33:
	mul.wide.u32 	%rd111, %r392, 4;
	add.s64 	%rd107, %rd16, %rd111;
	// begin inline asm
	ld.global.nc.u32 %r266, [%rd107];
	// end inline asm
	mov.b32 	%f287, %r266;
	add.f32 	%f288, %f404, %f287;
	add.s64 	%rd108, %rd122, -1024;
	// begin inline asm
	ld.global.nc.u32 %r267, [%rd108];
	// end inline asm
	mov.b32 	%f289, %r267;
	add.f32 	%f290, %f288, %f289;
	// begin inline asm
	ld.global.nc.u32 %r268, [%rd122];
	// end inline asm
	mov.b32 	%f291, %r268;
	add.f32 	%f292, %f290, %f291;
	add.s64 	%rd110, %rd122, 1024;
	// begin inline asm
	ld.global.nc.u32 %r269, [%rd110];
	// end inline asm
	mov.b32 	%f293, %r269;
	add.f32 	%f404, %f292, %f293;
	add.s32 	%r391, %r391, 1024;
	add.s64 	%rd122, %rd122, 4096;
	add.s32 	%r392, %r392, 1024;
	setp.lt.s32 	%p58, %r391, %r18;
	@%p58 bra 	$L__BB7_33;
$L__BB7_34:
	// begin inline asm
	mov.u32 %r270, %laneid;
	// end inline asm
	mov.b32 	%r272, %f404;
	mov.b32 	%r273, 1;
	mov.b32 	%r294, 31;
	mov.b32 	%r295, -1;
	// begin inline asm
	shfl.sync.down.b32 %r271, %r272, %r273, %r294, %r295;
	// end inline asm
	setp.gt.s32 	%p59, %r270, 30;
	mov.b32 	%f294, %r271;
	add.f32 	%f295, %f404, %f294;
	selp.f32 	%f296, %f404, %f295, %p59;
	mov.b32 	%r277, %f296;
	mov.b32 	%r278, 2;
	// begin inline asm
	shfl.sync.down.b32 %r276, %r277, %r278, %r294, %r295;
	// end inline asm
	setp.gt.s32 	%p60, %r270, 29;
	mov.b32 	%f297, %r276;
	add.f32 	%f298, %f296, %f297;
	selp.f32 	%f299, %f296, %f298, %p60;
	mov.b32 	%r282, %f299;
	mov.b32 	%r283, 4;
	// begin inline asm
	shfl.sync.down.b32 %r281, %r282, %r283, %r294, %r295;
	// end inline asm
	setp.gt.s32 	%p61, %r270, 27;
	mov.b32 	%f300, %r281;
	add.f32 	%f301, %f299, %f300;
	selp.f32 	%f302, %f299, %f301, %p61;
	mov.b32 	%r287, %f302;
	mov.b32 	%r288, 8;
	// begin inline asm
	shfl.sync.down.b32 %r286, %r287, %r288, %r294, %r295;
	// end inline asm
	setp.gt.s32 	%p62, %r270, 23;
	mov.b32 	%f303, %r286;
	add.f32 	%f304, %f302, %f303;
	selp.f32 	%f305, %f302, %f304, %p62;
	mov.b32 	%r292, %f305;
	mov.b32 	%r293, 16;
	// begin inline asm
	shfl.sync.down.b32 %r291, %r292, %r293, %r294, %r295;
	// end inline asm
	setp.gt.s32 	%p63, %r270, 15;
	mov.b32 	%f306, %r291;
	add.f32 	%f26, %f305, %f306;
	selp.f32 	%f418, %f305, %f26, %p63;
	setp.ne.s32 	%p64, %r270, 0;
	@%p64 bra 	$L__BB7_36;
	shr.u32 	%r296, %r13, 3;
	and.b32  	%r297, %r296, 124;
	mov.u32 	%r298, _ZZN3cub18CUB_300001_SM_10006detail6reduce28DeviceReduceSingleTileKernelINS2_10policy_hubIfyN4cuda3std3__44plusIfEEE10Policy1000EPfPdiS9_dfNS7_10__identityEEEvT0_T1_T2_T3_T4_T6_E12temp_storage;
	add.s32 	%r299, %r298, %r297;
	st.shared.f32 	[%r299+8], %f26;
$L__BB7_36:
	bar.sync 	0;
	setp.ne.s32 	%p65, %r13, 0;
	@%p65 bra 	$L__BB7_72;
	ld.shared.f32 	%f307, [_ZZN3cub18CUB_300001_SM_10006detail6reduce28DeviceReduceSingleTileKernelINS2_10policy_hubIfyN4cuda3std3__44plusIfEEE10Policy1000EPfPdiS9_dfNS7_10__identityEEEvT0_T1_T2_T3_T4_T6_E12temp_storage+12];
	add.f32 	%f308, %f418, %f307;
	ld.shared.f32 	%f309, [_ZZN3cub18CUB_300001_SM_10006detail6reduce28DeviceReduceSingleTileKernelINS2_10policy_hubIfyN4cuda3std3__44plusIfEEE10Policy1000EPfPdiS9_dfNS7_10__identityEEEvT0_T1_T2_T3_T4_T6_E12temp_storage+16];
	add.f32 	%f310, %f308, %f309;
	ld.shared.f32 	%f311, [_ZZN3cub18CUB_300001_SM_10006detail6reduce28DeviceReduceSingleTileKernelINS2_10policy_hubIfyN4cuda3std3__44plusIfEEE10Policy1000EPfPdiS9_dfNS7_10__identityEEEvT0_T1_T2_T3_T4_T6_E12temp_storage+20];
	add.f32 	%f312, %f310, %f311;
	ld.shared.f32 	%f313, [_ZZN3cub18CUB_300001_SM_10006detail6reduce28DeviceReduceSingleTileKernelINS2_10policy_hubIfyN4cuda3std3__44plusIfEEE10Policy1000EPfPdiS9_dfNS7_10__identityEEEvT0_T1_T2_T3_T4_T6_E12temp_storage+24];
	add.f32 	%f314, %f312, %f313;
	ld.shared.f32 	%f315, [_ZZN3cub18CUB_300001_SM_10006detail6reduce28DeviceReduceSingleTileKernelINS2_10policy_hubIfyN4cuda3std3__44plusIfEEE10Policy1000EPfPdiS9_dfNS7_10__identityEEEvT0_T1_T2_T3_T4_T6_E12temp_storage+28];
	add.f32 	%f316, %f314, %f315;
	ld.shared.f32 	%f317, [_ZZN3cub18CUB_300001_SM_10006detail6reduce28DeviceReduceSingleTileKernelINS2_10policy_hubIfyN4cuda3std3__44plusIfEEE10Policy1000EPfPdiS9_dfNS7_10__identityEEEvT0_T1_T2_T3_T4_T6_E12temp_storage+32];
	add.f32 	%f318, %f316, %f317;
	ld.shared.f32 	%f319, [_ZZN3cub18CUB_300001_SM_10006detail6reduce28DeviceReduceSingleTileKernelINS2_10policy_hubIfyN4cuda3std3__44plusIfEEE10Policy1000EPfPdiS9_dfNS7_10__identityEEEvT0_T1_T2_T3_T4_T6_E12temp_storage+36];
	add.f32 	%f418, %f318, %f319;
	bra.uni 	$L__BB7_72;
$L__BB7_38:
	setp.gt.s32 	%p3, %r67, 4095;
	@%p3 bra 	$L__BB7_56;
	mov.u32 	%r34, %tid.x;
	setp.ge.s32 	%p20, %r34, %r67;
	mov.f32 	%f410, 0f00000000;
	mov.u32 	%r397, %r34;
	@%p20 bra 	$L__BB7_41;
	mul.wide.u32 	%rd66, %r34, 4;
	add.s64 	%rd65, %rd16, %rd66;
	// begin inline asm
	ld.global.nc.u32 %r144, [%rd65];
	// end inline asm
	mov.b32 	%f410, %r144;
	add.s32 	%r397, %r34, 256;
$L__BB7_41:
	setp.ge.s32 	%p21, %r397, %r67;
	@%p21 bra 	$L__BB7_47;
	not.b32 	%r145, %r397;
	add.s32 	%r37, %r67, %r145;
	and.b32  	%r146, %r37, 768;
	setp.eq.s32 	%p22, %r146, 768;
	@%p22 bra 	$L__BB7_45;
	mul.wide.u32 	%rd67, %r397, 4;
	add.s64 	%rd123, %rd16, %rd67;
	shr.u32 	%r147, %r37, 8;
	add.s32 	%r148, %r147, 1;
	and.b32  	%r149, %r148, 3;
	neg.s32 	%r395, %r149;
$L__BB7_44:
	.pragma "nounroll";
	// begin inline asm
	ld.global.nc.u32 %r150, [%rd123];
	// end inline asm
	mov.b32 	%f156, %r150;
	add.f32 	%f410, %f410, %f156;
	add.s32 	%r397, %r397, 256;
	add.s64 	%rd123, %rd123, 1024;
	add.s32 	%r395, %r395, 1;
	setp.ne.s32 	%p23, %r395, 0;
	@%p23 bra 	$L__BB7_44;
$L__BB7_45:
	setp.lt.u32 	%p24, %r37, 768;
	@%p24 bra 	$L__BB7_47;
$L__BB7_46:
	mul.wide.s32 	%rd73, %r397, 4;
	add.s64 	%rd69, %rd16, %rd73;
	// begin inline asm
	ld.global.nc.u32 %r151, [%rd69];
	// end inline asm
	mov.b32 	%f157, %r151;
	add.f32 	%f158, %f410, %f157;
	add.s64 	%rd70, %rd69, 1024;
	// begin inline asm
	ld.global.nc.u32 %r152, [%rd70];
	// end inline asm
	mov.b32 	%f159, %r152;
	add.f32 	%f160, %f158, %f159;
	add.s64 	%rd71, %rd69, 2048;
	// begin inline asm
	ld.global.nc.u32 %r153, [%rd71];
	// end inline asm
	mov.b32 	%f161, %r153;
	add.f32 	%f162, %f160, %f161;
	add.s64 	%rd72, %rd69, 3072;
	// begin inline asm
	ld.global.nc.u32 %r154, [%rd72];
	// end inline asm
	mov.b32 	%f163, %r154;
	add.f32 	%f410, %f162, %f163;
	add.s32 	%r397, %r397, 1024;
	setp.lt.s32 	%p25, %r397, %r67;
	@%p25 bra 	$L__BB7_46;
$L__BB7_47:
	setp.lt.s32 	%p26, %r67, 256;
	@%p26 bra 	$L__BB7_52;
	// begin inline asm
	mov.u32 %r193, %laneid;
	// end inline asm
	mov.b32 	%r195, %f410;
	mov.b32 	%r196, 1;
	mov.b32 	%r217, 31;
	mov.b32 	%r218, -1;
	// begin inline asm
	shfl.sync.down.b32 %r194, %r195, %r196, %r217, %r218;
	// end inline asm
	setp.gt.s32 	%p42, %r193, 30;
	mov.b32 	%f198, %r194;
	add.f32 	%f199, %f410, %f198;
	selp.f32 	%f200, %f410, %f199, %p42;
	mov.b32 	%r200, %f200;
	mov.b32 	%r201, 2;
	// begin inline asm
	shfl.sync.down.b32 %r199, %r200, %r201, %r217, %r218;
	// end inline asm
	setp.gt.s32 	%p43, %r193, 29;
	mov.b32 	%f201, %r199;
	add.f32 	%f202, %f200, %f201;
	selp.f32 	%f203, %f200, %f202, %p43;
	mov.b32 	%r205, %f203;
	mov.b32 	%r206, 4;
	// begin inline asm
	shfl.sync.down.b32 %r204, %r205, %r206, %r217, %r218;
	// end inline asm
	setp.gt.s32 	%p44, %r193, 27;
	mov.b32 	%f204, %r204;
	add.f32 	%f205, %f203, %f204;
	selp.f32 	%f206, %f203, %f205, %p44;
	mov.b32 	%r210, %f206;
	mov.b32 	%r211, 8;
	// begin inline asm
	shfl.sync.down.b32 %r209, %r210, %r211, %r217, %r218;
	// end inline asm
	setp.gt.s32 	%p45, %r193, 23;
	mov.b32 	%f207, %r209;
	add.f32 	%f208, %f206, %f207;
	selp.f32 	%f209, %f206, %f208, %p45;
	mov.b32 	%r215, %f209;
	mov.b32 	%r216, 16;
	// begin inline asm
	shfl.sync.down.b32 %r214, %r215, %r216, %r217, %r218;
	// end inline asm
	setp.gt.s32 	%p46, %r193, 15;
	mov.b32 	%f210, %r214;
	add.f32 	%f38, %f209, %f210;
	selp.f32 	%f418, %f209, %f38, %p46;
	setp.ne.s32 	%p47, %r193, 0;
	@%p47 bra 	$L__BB7_50;
	shr.u32 	%r219, %r34, 3;
	and.b32  	%r220, %r219, 124;
	mov.u32 	%r221, _ZZN3cub18CUB_300001_SM_10006detail6reduce28DeviceReduceSingleTileKernelINS2_10policy_hubIfyN4cuda3std3__44plusIfEEE10Policy1000EPfPdiS9_dfNS7_10__identityEEEvT0_T1_T2_T3_T4_T6_E12temp_storage;
	add.s32 	%r222, %r221, %r220;
	st.shared.f32 	[%r222+8], %f38;
$L__BB7_50:
	bar.sync 	0;
	setp.ne.s32 	%p48, %r34, 0;
	@%p48 bra 	$L__BB7_72;
	ld.shared.f32 	%f211, [_ZZN3cub18CUB_300001_SM_10006detail6reduce28DeviceReduceSingleTileKernelINS2_10policy_hubIfyN4cuda3std3__44plusIfEEE10Policy1000EPfPdiS9_dfNS7_10__identityEEEvT0_T1_T2_T3_T4_T6_E12temp_storage+12];
	add.f32 	%f212, %f418, %f211;
	ld.shared.f32 	%f213, [_ZZN3cub18CUB_300001_SM_10006detail6reduce28DeviceReduceSingleTileKernelINS2_10policy_hubIfyN4cuda3std3__44plusIfEEE10Policy1000EPfPdiS9_dfNS7_10__identityEEEvT0_T1_T2_T3_T4_T6_E12temp_storage+16];
	add.f32 	%f214, %f212, %f213;
	ld.shared.f32 	%f215, [_ZZN3cub18CUB_300001_SM_10006detail6reduce28DeviceReduceSingleTileKernelINS2_10policy_hubIfyN4cuda3std3__44plusIfEEE10Policy1000EPfPdiS9_dfNS7_10__identityEEEvT0_T1_T2_T3_T4_T6_E12temp_storage+20];
	add.f32 	%f216, %f214, %f215;
	ld.shared.f32 	%f217, [_ZZN3cub18CUB_300001_SM_10006detail6reduce28DeviceReduceSingleTileKernelINS2_10policy_hubIfyN4cuda3std3__44plusIfEEE10Policy1000EPfPdiS9_dfNS7_10__identityEEEvT0_T1_T2_T3_T4_T6_E12temp_storage+24];
	add.f32 	%f218, %f216, %f217;
	ld.shared.f32 	%f219, [_ZZN3cub18CUB_300001_SM_10006detail6reduce28DeviceReduceSingleTileKernelINS2_10policy_hubIfyN4cuda3std3__44plusIfEEE10Policy1000EPfPdiS9_dfNS7_10__identityEEEvT0_T1_T2_T3_T4_T6_E12temp_storage+28];
	add.f32 	%f220, %f218, %f219;
	ld.shared.f32 	%f221, [_ZZN3cub18CUB_300001_SM_10006detail6reduce28DeviceReduceSingleTileKernelINS2_10policy_hubIfyN4cuda3std3__44plusIfEEE10Policy1000EPfPdiS9_dfNS7_10__identityEEEvT0_T1_T2_T3_T4_T6_E12temp_storage+32];
	add.f32 	%f222, %f220, %f221;
	ld.shared.f32 	%f223, [_ZZN3cub18CUB_300001_SM_10006detail6reduce28DeviceReduceSingleTileKernelINS2_10policy_hubIfyN4cuda3std3__44plusIfEEE10Policy1000EPfPdiS9_dfNS7_10__identityEEEvT0_T1_T2_T3_T4_T6_E12temp_storage+36];
	add.f32 	%f418, %f222, %f223;
	bra.uni 	$L__BB7_72;
$L__BB7_52:
	// begin inline asm
	mov.u32 %r155, %laneid;
	// end inline asm
	and.b32  	%r181, %r34, 992;
	add.s32 	%r182, %r181, 32;
	setp.gt.s32 	%p27, %r182, %r67;
	not.b32 	%r183, %r181;
	add.s32 	%r184, %r67, %r183;
	selp.b32 	%r179, %r184, 31, %p27;
	mov.b32 	%r157, %f410;
	mov.b32 	%r158, 1;
	mov.b32 	%r180, -1;
	// begin inline asm
	shfl.sync.down.b32 %r156, %r157, %r158, %r179, %r180;
	// end inline asm
	setp.lt.s32 	%p28, %r155, %r179;
	mov.b32 	%f164, %r156;
	add.f32 	%f165, %f410, %f164;
	selp.f32 	%f166, %f165, %f410, %p28;
	mov.b32 	%r162, %f166;
	mov.b32 	%r163, 2;
	// begin inline asm
	shfl.sync.down.b32 %r161, %r162, %r163, %r179, %r180;
	// end inline asm
	add.s32 	%r185, %r155, 2;
	setp.gt.s32 	%p29, %r185, %r179;
	mov.b32 	%f167, %r161;
	add.f32 	%f168, %f166, %f167;
	selp.f32 	%f169, %f166, %f168, %p29;
	mov.b32 	%r167, %f169;
	mov.b32 	%r168, 4;
	// begin inline asm
	shfl.sync.down.b32 %r166, %r167, %r168, %r179, %r180;
	// end inline asm
	add.s32 	%r186, %r155, 4;
	setp.gt.s32 	%p30, %r186, %r179;
	mov.b32 	%f170, %r166;
	add.f32 	%f171, %f169, %f170;
	selp.f32 	%f172, %f169, %f171, %p30;
	mov.b32 	%r172, %f172;
	mov.b32 	%r173, 8;
	// begin inline asm
	shfl.sync.down.b32 %r171, %r172, %r173, %r179, %r180;
	// end inline asm
	add.s32 	%r187, %r155, 8;
	setp.gt.s32 	%p31, %r187, %r179;
	mov.b32 	%f173, %r171;
	add.f32 	%f174, %f172, %f173;
	selp.f32 	%f175, %f172, %f174, %p31;
	mov.b32 	%r177, %f175;
	mov.b32 	%r178, 16;
	// begin inline asm
	shfl.sync.down.b32 %r176, %r177, %r178, %r179, %r180;
	// end inline asm
	add.s32 	%r188, %r155, 16;
	setp.gt.s32 	%p32, %r188, %r179;
	mov.b32 	%f176, %r176;
	add.f32 	%f177, %f175, %f176;
	selp.f32 	%f418, %f175, %f177, %p32;
	setp.ne.s32 	%p33, %r155, 0;
	@%p33 bra 	$L__BB7_54;
	shr.u32 	%r189, %r34, 3;
	and.b32  	%r190, %r189, 124;
	mov.u32 	%r191, _ZZN3cub18CUB_300001_SM_10006detail6reduce28DeviceReduceSingleTileKernelINS2_10policy_hubIfyN4cuda3std3__44plusIfEEE10Policy1000EPfPdiS9_dfNS7_10__identityEEEvT0_T1_T2_T3_T4_T6_E12temp_storage;
	add.s32 	%r192, %r191, %r190;
	st.shared.f32 	[%r192+8], %f418;
$L__BB7_54:
	bar.sync 	0;
	setp.ne.s32 	%p34, %r34, 0;
	@%p34 bra 	$L__BB7_72;
	setp.gt.s32 	%p35, %r67, 32;
	ld.shared.f32 	%f178, [_ZZN3cub18CUB_300001_SM_10006detail6reduce28DeviceReduceSingleTileKernelINS2_10policy_hubIfyN4cuda3std3__44plusIfEEE10Policy1000EPfPdiS9_dfNS7_10__identityEEEvT0_T1_T2_T3_T4_T6_E12temp_storage+12];
	add.f32 	%f179, %f418, %f178;
	selp.f32 	%f180, %f179, %f418, %p35;
	setp.gt.s32 	%p36, %r67, 64;
	ld.shared.f32 	%f181, [_ZZN3cub18CUB_300001_SM_10006detail6reduce28DeviceReduceSingleTileKernelINS2_10policy_hubIfyN4cuda3std3__44plusIfEEE10Policy1000EPfPdiS9_dfNS7_10__identityEEEvT0_T1_T2_T3_T4_T6_E12temp_storage+16];
	add.f32 	%f182, %f181, %f180;
	selp.f32 	%f183, %f182, %f180, %p36;
	setp.gt.s32 	%p37, %r67, 96;
	ld.shared.f32 	%f184, [_ZZN3cub18CUB_300001_SM_10006detail6reduce28DeviceReduceSingleTileKernelINS2_10policy_hubIfyN4cuda3std3__44plusIfEEE10Policy1000EPfPdiS9_dfNS7_10__identityEEEvT0_T1_T2_T3_T4_T6_E12temp_storage+20];
	add.f32 	%f185, %f184, %f183;
	selp.f32 	%f186, %f185, %f183, %p37;
	setp.gt.s32 	%p38, %r67, 128;
	ld.shared.f32 	%f187, [_ZZN3cub18CUB_300001_SM_10006detail6reduce28DeviceReduceSingleTileKernelINS2_10policy_hubIfyN4cuda3std3__44plusIfEEE10Policy1000EPfPdiS9_dfNS7_10__identityEEEvT0_T1_T2_T3_T4_T6_E12temp_storage+24];
	add.f32 	%f188, %f187, %f186;
	selp.f32 	%f189, %f188, %f186, %p38;
	setp.gt.s32 	%p39, %r67, 160;
	ld.shared.f32 	%f190, [_ZZN3cub18CUB_300001_SM_10006detail6reduce28DeviceReduceSingleTileKernelINS2_10policy_hubIfyN4cuda3std3__44plusIfEEE10Policy1000EPfPdiS9_dfNS7_10__identityEEEvT0_T1_T2_T3_T4_T6_E12temp_storage+28];
	add.f32 	%f191, %f190, %f189;
	selp.f32 	%f192, %f191, %f189, %p39;
	setp.gt.s32 	%p40, %r67, 192;
	ld.shared.f32 	%f193, [_ZZN3cub18CUB_300001_SM_10006detail6reduce28DeviceReduceSingleTileKernelINS2_10policy_hubIfyN4cuda3std3__44plusIfEEE10Policy1000EPfPdiS9_dfNS7_10__identityEEEvT0_T1_T2_T3_T4_T6_E12temp_storage+32];
	add.f32 	%f194, %f193, %f192;
	selp.f32 	%f195, %f194, %f192, %p40;
	setp.gt.s32 	%p41, %r67, 224;
	ld.shared.f32 	%f196, [_ZZN3cub18CUB_300001_SM_10006detail6reduce28DeviceReduceSingleTileKernelINS2_10policy_hubIfyN4cuda3std3__44plusIfEEE10Policy1000EPfPdiS9_dfNS7_10__identityEEEvT0_T1_T2_T3_T4_T6_E12temp_storage+36];
	add.f32 	%f197, %f196, %f195;
	selp.f32 	%f418, %f197, %f195, %p41;
	bra.uni 	$L__BB7_72;
$L__BB7_56:
	mov.u32 	%r46, %tid.x;
	mul.wide.u32 	%rd35, %r46, 4;
	add.s64 	%rd19, %rd16, %rd35;
	// begin inline asm
	ld.global.nc.u32 %r68, [%rd19];
	// end inline asm
	mov.b32 	%f58, %r68;
	add.s64 	%rd20, %rd19, 1024;
	// begin inline asm
	ld.global.nc.u32 %r69, [%rd20];
	// end inline asm
	mov.b32 	%f59, %r69;
	add.s64 	%rd21, %rd19, 2048;
	// begin inline asm
	ld.global.nc.u32 %r70, [%rd21];
	// end inline asm
	mov.b32 	%f60, %r70;
	add.s64 	%rd22, %rd19, 3072;
	// begin inline asm
	ld.global.nc.u32 %r71, [%rd22];
	// end inline asm
	mov.b32 	%f61, %r71;
	add.s64 	%rd23, %rd19, 4096;
	// begin inline asm
	ld.global.nc.u32 %r72, [%rd23];
	// end inline asm
	mov.b32 	%f62, %r72;
	add.s64 	%rd24, %rd19, 5120;
	// begin inline asm
	ld.global.nc.u32 %r73, [%rd24];
	// end inline asm
	mov.b32 	%f63, %r73;
	add.s64 	%rd25, %rd19, 6144;
	// begin inline asm
	ld.global.nc.u32 %r74, [%rd25];
	// end inline asm
	mov.b32 	%f64, %r74;
	add.s64 	%rd26, %rd19, 7168;
	// begin inline asm
	ld.global.nc.u32 %r75, [%rd26];
	// end inline asm
	mov.b32 	%f65, %r75;
	add.s64 	%rd27, %rd19, 8192;
	// begin inline asm
	ld.global.nc.u32 %r76, [%rd27];
	// end inline asm
	mov.b32 	%f66, %r76;
	add.s64 	%rd28, %rd19, 9216;
	// begin inline asm
	ld.global.nc.u32 %r77, [%rd28];
	// end inline asm
	mov.b32 	%f67, %r77;
	add.s64 	%rd29, %rd19, 10240;
	// begin inline asm
	ld.global.nc.u32 %r78, [%rd29];
	// end inline asm
	mov.b32 	%f68, %r78;
	add.s64 	%rd30, %rd19, 11264;
	// begin inline asm
	ld.global.nc.u32 %r79, [%rd30];
	// end inline asm
	mov.b32 	%f69, %r79;
	add.s64 	%rd31, %rd19, 12288;
	// begin inline asm
	ld.global.nc.u32 %r80, [%rd31];
	// end inline asm
	mov.b32 	%f70, %r80;
	add.s64 	%rd32, %rd19, 13312;
	// begin inline asm
	ld.global.nc.u32 %r81, [%rd32];
	// end inline asm
	mov.b32 	%f71, %r81;
	add.s64 	%rd33, %rd19, 14336;
	// begin inline asm
	ld.global.nc.u32 %r82, [%rd33];
	// end inline asm
	mov.b32 	%f72, %r82;
	add.s64 	%rd34, %rd19, 15360;
	// begin inline asm
	ld.global.nc.u32 %r83, [%rd34];
	// end inline asm
	mov.b32 	%f73, %r83;
	add.f32 	%f74, %f58, %f59;
	add.f32 	%f75, %f60, %f61;
	add.f32 	%f76, %f62, %f63;
	add.f32 	%f77, %f64, %f65;
	add.f32 	%f78, %f66, %f67;
	add.f32 	%f79, %f68, %f69;
	add.f32 	%f80, %f70, %f71;
	add.f32 	%f81, %f72, %f73;
	add.f32 	%f82, %f74, %f75;
	add.f32 	%f83, %f76, %f77;
	add.f32 	%f84, %f78, %f79;
	add.f32 	%f85, %f80, %f81;
	add.f32 	%f86, %f82, %f83;
	add.f32 	%f87, %f84, %f85;
	add.f32 	%f417, %f86, %f87;
	setp.lt.u32 	%p4, %r67, 8192;
	mov.b32 	%r400, 4096;
	@%p4 bra 	$L__BB7_60;
	add.s32 	%r47, %r67, -4096;
	mov.b32 	%r400, 4096;
$L__BB7_58:
	mul.wide.s32 	%rd52, %r400, 4;
	add.s64 	%rd36, %rd19, %rd52;
	// begin inline asm
	ld.global.nc.u32 %r86, [%rd36];
	// end inline asm
	mov.b32 	%f88, %r86;
	add.s64 	%rd37, %rd36, 1024;
	// begin inline asm
	ld.global.nc.u32 %r87, [%rd37];
	// end inline asm
	mov.b32 	%f89, %r87;
	add.s64 	%rd38, %rd36, 2048;
	// begin inline asm
	ld.global.nc.u32 %r88, [%rd38];
	// end inline asm
	mov.b32 	%f90, %r88;
	add.s64 	%rd39, %rd36, 3072;
	// begin inline asm
	ld.global.nc.u32 %r89, [%rd39];
	// end inline asm
	mov.b32 	%f91, %r89;
	add.s64 	%rd40, %rd36, 4096;
	// begin inline asm
	ld.global.nc.u32 %r90, [%rd40];
	// end inline asm
	mov.b32 	%f92, %r90;
	add.s64 	%rd41, %rd36, 5120;
	// begin inline asm
	ld.global.nc.u32 %r91, [%rd41];
	// end inline asm
	mov.b32 	%f93, %r91;
	add.s64 	%rd42, %rd36, 6144;
	// begin inline asm
	ld.global.nc.u32 %r92, [%rd42];
	// end inline asm
	mov.b32 	%f94, %r92;
	add.s64 	%rd43, %rd36, 7168;
	// begin inline asm
	ld.global.nc.u32 %r93, [%rd43];
	// end inline asm
	mov.b32 	%f95, %r93;
	add.s64 	%rd44, %rd36, 8192;
	// begin inline asm
	ld.global.nc.u32 %r94, [%rd44];
	// end inline asm
	mov.b32 	%f96, %r94;
	add.s64 	%rd45, %rd36, 9216;
	// begin inline asm
	ld.global.nc.u32 %r95, [%rd45];
	// end inline asm
	mov.b32 	%f97, %r95;
	add.s64 	%rd46, %rd36, 10240;
	// begin inline asm
	ld.global.nc.u32 %r96, [%rd46];
	// end inline asm
	mov.b32 	%f98, %r96;
	add.s64 	%rd47, %rd36, 11264;
	// begin inline asm
	ld.global.nc.u32 %r97, [%rd47];
	// end inline asm
	mov.b32 	%f99, %r97;
	add.s64 	%rd48, %rd36, 12288;
	// begin inline asm
	ld.global.nc.u32 %r98, [%rd48];
	// end inline asm
	mov.b32 	%f100, %r98;
	add.s64 	%rd49, %rd36, 13312;
	// begin inline asm
	ld.global.nc.u32 %r99, [%rd49];
	// end inline asm
	mov.b32 	%f101, %r99;
	add.s64 	%rd50, %rd36, 14336;
	// begin inline asm
	ld.global.nc.u32 %r100, [%rd50];
	// end inline asm
	mov.b32 	%f102, %r100;
	add.s64 	%rd51, %rd36, 15360;
	// begin inline asm
	ld.global.nc.u32 %r101, [%rd51];
	// end inline asm
	mov.b32 	%f103, %r101;
	add.f32 	%f104, %f417, %f88;
	add.f32 	%f105, %f89, %f90;
	add.f32 	%f106, %f91, %f92;
	add.f32 	%f107, %f93, %f94;
	add.f32 	%f108, %f95, %f96;
	add.f32 	%f109, %f97, %f98;
	add.f32 	%f110, %f99, %f100;
	add.f32 	%f111, %f101, %f102;
	add.f32 	%f112, %f104, %f105;
	add.f32 	%f113, %f106, %f107;
	add.f32 	%f114, %f108, %f109;
	add.f32 	%f115, %f110, %f111;
	add.f32 	%f116, %f112, %f113;
	add.f32 	%f117, %f114, %f115;
	add.f32 	%f118, %f116, %f117;
	add.f32 	%f417, %f118, %f103;
	sub.s32 	%r102, %r67, %r400;
	setp.lt.s32 	%p5, %r102, 4096;
	@%p5 bra 	$L__BB7_68;
	add.s32 	%r400, %r400, 4096;
	setp.le.s32 	%p6, %r400, %r47;
	@%p6 bra 	$L__BB7_58;
$L__BB7_60:
	setp.le.s32 	%p7, %r67, %r400;
	@%p7 bra 	$L__BB7_68;
	sub.s32 	%r51, %r67, %r400;
	setp.ge.s32 	%p8, %r46, %r51;
	@%p8 bra 	$L__BB7_68;
	not.b32 	%r103, %r46;
	add.s32 	%r104, %r67, %r103;
	sub.s32 	%r52, %r104, %r400;
	and.b32  	%r105, %r52, 768;
	setp.eq.s32 	%p9, %r105, 768;
	mov.u32 	%r404, %r46;
	@%p9 bra 	$L__BB7_65;
	add.s32 	%r402, %r46, %r400;
	shr.u32 	%r106, %r52, 8;
	add.s32 	%r107, %r106, 1;
	and.b32  	%r108, %r107, 3;
	neg.s32 	%r401, %r108;
	mov.u32 	%r404, %r46;
$L__BB7_64:
	.pragma "nounroll";
	mul.wide.u32 	%rd54, %r402, 4;
	add.s64 	%rd53, %rd16, %rd54;
	// begin inline asm
	ld.global.nc.u32 %r109, [%rd53];
	// end inline asm
	mov.b32 	%f120, %r109;
	add.f32 	%f417, %f417, %f120;
	add.s32 	%r404, %r404, 256;
	add.s32 	%r402, %r402, 256;
	add.s32 	%r401, %r401, 1;
	setp.ne.s32 	%p10, %r401, 0;
	@%p10 bra 	$L__BB7_64;
$L__BB7_65:
	setp.lt.u32 	%p11, %r52, 768;
	@%p11 bra 	$L__BB7_68;
	cvt.u64.u32 	%rd55, %r404;
	cvt.u64.u32 	%rd56, %r400;
	add.s64 	%rd57, %rd55, %rd56;
	shl.b64 	%rd58, %rd57, 2;
	add.s64 	%rd59, %rd58, %rd16;
	add.s64 	%rd124, %rd59, 2048;
	add.s32 	%r405, %r404, %r400;
$L__BB7_67:
	mul.wide.u32 	%rd64, %r405, 4;
	add.s64 	%rd60, %rd16, %rd64;
	// begin inline asm
	ld.global.nc.u32 %r110, [%rd60];
	// end inline asm
	mov.b32 	%f121, %r110;
	add.f32 	%f122, %f417, %f121;
	add.s64 	%rd61, %rd124, -1024;
	// begin inline asm
	ld.global.nc.u32 %r111, [%rd61];
	// end inline asm
	mov.b32 	%f123, %r111;
	add.f32 	%f124, %f122, %f123;
	// begin inline asm
	ld.global.nc.u32 %r112, [%rd124];
	// end inline asm
	mov.b32 	%f125, %r112;
	add.f32 	%f126, %f124, %f125;
	add.s64 	%rd63, %rd124, 1024;
	// begin inline asm
	ld.global.nc.u32 %r113, [%rd63];
	// end inline asm
	mov.b32 	%f127, %r113;
	add.f32 	%f417, %f126, %f127;
	add.s32 	%r404, %r404, 1024;
	add.s64 	%rd124, %rd124, 4096;
	add.s32 	%r405, %r405, 1024;
	setp.lt.s32 	%p12, %r404, %r51;
	@%p12 bra 	$L__BB7_67;
$L__BB7_68:
	// begin inline asm
	mov.u32 %r114, %laneid;
	// end inline asm
	mov.b32 	%r116, %f417;
	mov.b32 	%r117, 1;
	mov.b32 	%r138, 31;
	mov.b32 	%r139, -1;
	// begin inline asm
	shfl.sync.down.b32 %r115, %r116, %r117, %r138, %r139;
	// end inline asm
	setp.gt.s32 	%p13, %r114, 30;
	mov.b32 	%f128, %r115;
	add.f32 	%f129, %f417, %f128;
	selp.f32 	%f130, %f417, %f129, %p13;
	mov.b32 	%r121, %f130;
	mov.b32 	%r122, 2;
	// begin inline asm
	shfl.sync.down.b32 %r120, %r121, %r122, %r138, %r139;
	// end inline asm
	setp.gt.s32 	%p14, %r114, 29;
	mov.b32 	%f131, %r120;
	add.f32 	%f132, %f130, %f131;
	selp.f32 	%f133, %f130, %f132, %p14;
	mov.b32 	%r126, %f133;
	mov.b32 	%r127, 4;
	// begin inline asm
	shfl.sync.down.b32 %r125, %r126, %r127, %r138, %r139;
	// end inline asm
	setp.gt.s32 	%p15, %r114, 27;
	mov.b32 	%f134, %r125;
	add.f32 	%f135, %f133, %f134;
	selp.f32 	%f136, %f133, %f135, %p15;
	mov.b32 	%r131, %f136;
	mov.b32 	%r132, 8;
	// begin inline asm
	shfl.sync.down.b32 %r130, %r131, %r132, %r138, %r139;
	// end inline asm
	setp.gt.s32 	%p16, %r114, 23;
	mov.b32 	%f137, %r130;
	add.f32 	%f138, %f136, %f137;
	selp.f32 	%f139, %f136, %f138, %p16;
	mov.b32 	%r136, %f139;
	mov.b32 	%r137, 16;
	// begin inline asm
	shfl.sync.down.b32 %r135, %r136, %r137, %r138, %r139;
	// end inline asm
	setp.gt.s32 	%p17, %r114, 15;
	mov.b32 	%f140, %r135;
	add.f32 	%f54, %f139, %f140;
	selp.f32 	%f418, %f139, %f54, %p17;
	setp.ne.s32 	%p18, %r114, 0;
	@%p18 bra 	$L__BB7_70;
	shr.u32 	%r140, %r46, 3;
	and.b32  	%r141, %r140, 124;
	mov.u32 	%r142, _ZZN3cub18CUB_300001_SM_10006detail6reduce28DeviceReduceSingleTileKernelINS2_10policy_hubIfyN4cuda3std3__44plusIfEEE10Policy1000EPfPdiS9_dfNS7_10__identityEEEvT0_T1_T2_T3_T4_T6_E12temp_storage;
	add.s32 	%r143, %r142, %r141;
	st.shared.f32 	[%r143+8], %f54;
$L__BB7_70:
	bar.sync 	0;
	setp.ne.s32 	%p19, %r46, 0;
	@%p19 bra 	$L__BB7_72;
	ld.shared.f32 	%f141, [_ZZN3cub18CUB_300001_SM_10006detail6reduce28DeviceReduceSingleTileKernelINS2_10policy_hubIfyN4cuda3std3__44plusIfEEE10Policy1000EPfPdiS9_dfNS7_10__identityEEEvT0_T1_T2_T3_T4_T6_E12temp_storage+12];
	add.f32 	%f142, %f418, %f141;
	ld.shared.f32 	%f143, [_ZZN3cub18CUB_300001_SM_10006detail6reduce28DeviceReduceSingleTileKernelINS2_10policy_hubIfyN4cuda3std3__44plusIfEEE10Policy1000EPfPdiS9_dfNS7_10__identityEEEvT0_T1_T2_T3_T4_T6_E12temp_storage+16];
	add.f32 	%f144, %f142, %f143;
	ld.shared.f32 	%f145, [_ZZN3cub18CUB_300001_SM_10006detail6reduce28DeviceReduceSingleTileKernelINS2_10policy_hubIfyN4cuda3std3__44plusIfEEE10Policy1000EPfPdiS9_dfNS7_10__identityEEEvT0_T1_T2_T3_T4_T6_E12temp_storage+20];
	add.f32 	%f146, %f144, %f145;
	ld.shared.f32 	%f147, [_ZZN3cub18CUB_300001_SM_10006detail6reduce28DeviceReduceSingleTileKernelINS2_10policy_hubIfyN4cuda3std3__44plusIfEEE10Policy1000EPfPdiS9_dfNS7_10__identityEEEvT0_T1_T2_T3_T4_T6_E12temp_storage+24];
	add.f32 	%f148, %f146, %f147;
	ld.shared.f32 	%f149, [_ZZN3cub18CUB_300001_SM_10006detail6reduce28DeviceReduceSingleTileKernelINS2_10policy_hubIfyN4cuda3std3__44plusIfEEE10Policy1000EPfPdiS9_dfNS7_10__identityEEEvT0_T1_T2_T3_T4_T6_E12temp_storage+28];
	add.f32 	%f150, %f148, %f149;
	ld.shared.f32 	%f151, [_ZZN3cub18CUB_300001_SM_10006detail6reduce28DeviceReduceSingleTileKernelINS2_10policy_hubIfyN4cuda3std3__44plusIfEEE10Policy1000EPfPdiS9_dfNS7_10__identityEEEvT0_T1_T2_T3_T4_T6_E12temp_storage+32];
	add.f32 	%f152, %f150, %f151;
	ld.shared.f32 	%f153, [_ZZN3cub18CUB_300001_SM_10006detail6reduce28DeviceReduceSingleTileKernelINS2_10policy_hubIfyN4cuda3std3__44plusIfEEE10Policy1000EPfPdiS9_dfNS7_10__identityEEEvT0_T1_T2_T3_T4_T6_E12temp_storage+36];
	add.f32 	%f418, %f152, %f153;
$L__BB7_72:
	mov.u32 	%r379, %tid.x;
	setp.ne.s32 	%p95, %r379, 0;
	@%p95 bra 	$L__BB7_74;
	cvt.rn.f32.f64 	%f390, %fd1;
	add.f32 	%f391, %f418, %f390;
	cvt.f64.f32 	%fd2, %f391;
	st.global.f64 	[%rd1], %fd2;
$L__BB7_74:
	ret;

}


// ===== COMPILED SASS (sm_100) =====

	.target	sm_100

	.elftype	@"ET_EXEC"


//--------------------- .note.nv.tkinfo           --------------------------
	.section	.note.nv.tkinfo,"",@"SHT_NOTE"
	.sectionflags	@"SHF_NOTE_NV_TKINFO"
	.tkinfo
        /*0018*/ 	.word	0x00000002
        /*0030*/ 	.string	""
        /*0030*/ 	.string	"ptxas"
        /*0030*/ 	.string	"Cuda compilation tools, release 13.0, V13.0.88"
        /*0030*/ 	.string	"Build cuda_13.0.r13.0/compiler.36424714_0"
        /*0030*/ 	.string	"-arch sm_100 -m 64 "



//--------------------- .note.nv.cuinfo           --------------------------
	.section	.note.nv.cuinfo,"",@"SHT_NOTE"
	.sectionflags	@"SHF_NOTE_NV_CUINFO"
        /*0018*/ 	.short	0x0002
        /*001a*/ 	.short	0x0064
        /*001c*/ 	.short	0x0082
	.zero		2


//--------------------- .nv.info                  --------------------------
	.section	.nv.info,"",@"SHT_CUDA_INFO"
	.align	4


	//----- nvinfo : EIATTR_REGCOUNT
	.align		4
        /*0000*/ 	.byte	0x04, 0x2f
        /*0002*/ 	.short	(.L_47 - .L_46)
	.align		4
.L_46:
        /*0004*/ 	.word	index@(_Z11SubMatOnGPUILi4EEvPfS0_ii)
        /*0008*/ 	.word	0x0000001f


	//----- nvinfo : EIATTR_FRAME_SIZE
	.align		4
.L_47:
        /*000c*/ 	.byte	0x04, 0x11
        /*000e*/ 	.short	(.L_49 - .L_48)
	.align		4
.L_48:
        /*0010*/ 	.word	index@(_Z11SubMatOnGPUILi4EEvPfS0_ii)
        /*0014*/ 	.word	0x00000008


	//----- nvinfo : EIATTR_REGCOUNT
	.align		4
.L_49:
        /*0018*/ 	.byte	0x04, 0x2f
        /*001a*/ 	.short	(.L_51 - .L_50)
	.align		4
.L_50:
        /*001c*/ 	.word	index@(_ZN3cub18CUB_300001_SM_10006detail11EmptyKernelIvEEvv)
        /*0020*/ 	.word	0x00000004


	//----- nvinfo : EIATTR_FRAME_SIZE
	.align		4
.L_51:
        /*0024*/ 	.byte	0x04, 0x11
        /*0026*/ 	.short	(.L_53 - .L_52)
	.align		4
.L_52:
        /*0028*/ 	.word	index@(_ZN3cub18CUB_300001_SM_10006detail11EmptyKernelIvEEvv)
        /*002c*/ 	.word	0x00000000


	//----- nvinfo : EIATTR_REGCOUNT
	.align		4
.L_53:
        /*0030*/ 	.byte	0x04, 0x2f
        /*0032*/ 	.short	(.L_55 - .L_54)
	.align		4
.L_54:
        /*0034*/ 	.word	index@(_ZN3cub18CUB_300001_SM_10006detail6reduce28DeviceReduceSingleTileKernelINS2_10policy_hubIfjN4cuda3std3__44plusIfEEE10Policy1000EPfPdjS9_dfNS7_10__identityEEEvT0_T1_T2_T3_T4_T6_)
        /*0038*/ 	.word	0x00000020


	//----- nvinfo : EIATTR_FRAME_SIZE
	.align		4
.L_55:
        /*003c*/ 	.byte	0x04, 0x11
        /*003e*/ 	.short	(.L_57 - .L_56)
	.align		4
.L_56:
        /*0040*/ 	.word	index@(_ZN3cub18CUB_300001_SM_10006detail6reduce28DeviceReduceSingleTileKernelINS2_10policy_hubIfjN4cuda3std3__44plusIfEEE10Policy1000EPfPdjS9_dfNS7_10__identityEEEvT0_T1_T2_T3_T4_T6_)
        /*0044*/ 	.word	0x00000000


	//----- nvinfo : EIATTR_REGCOUNT
	.align		4
.L_57:
        /*0048*/ 	.byte	0x04, 0x2f
        /*004a*/ 	.short	(.L_59 - .L_58)
	.align		4
.L_58:
        /*004c*/ 	.word	index@(_ZN3cub18CUB_300001_SM_10006detail6reduce18DeviceReduceKernelINS2_10policy_hubIfjN4cuda3std3__44plusIfEEE10Policy1000EPfjS9_fNS7_10__identityEEEvT0_PT3_T1_NS0_13GridEvenShareISH_EET2_T4_)
        /*0050*/ 	.word	0x0000001e


	//----- nvinfo : EIATTR_FRAME_SIZE
	.align		4
.L_59:
        /*0054*/ 	.byte	0x04, 0x11
        /*0056*/ 	.short	(.L_61 - .L_60)
	.align		4
.L_60:
        /*0058*/ 	.word	index@(_ZN3cub18CUB_300001_SM_10006detail6reduce18DeviceReduceKernelINS2_10policy_hubIfjN4cuda3std3__44plusIfEEE10Policy1000EPfjS9_fNS7_10__identityEEEvT0_PT3_T1_NS0_13GridEvenShareISH_EET2_T4_)
        /*005c*/ 	.word	0x00000000


	//----- nvinfo : EIATTR_REGCOUNT
	.align		4
.L_61:
        /*0060*/ 	.byte	0x04, 0x2f
        /*0062*/ 	.short	(.L_63 - .L_62)
	.align		4
.L_62:
        /*0064*/ 	.word	index@(_ZN3cub18CUB_300001_SM_10006detail6reduce28DeviceReduceSingleTileKernelINS2_10policy_hubIfjN4cuda3std3__44plusIfEEE10Policy1000EPfPdiS9_dfNS7_10__identityEEEvT0_T1_T2_T3_T4_T6_)
        /*0068*/ 	.word	0x0000001e


	//----- nvinfo : EIATTR_FRAME_SIZE
	.align		4
.L_63:
        /*006c*/ 	.byte	0x04, 0x11
        /*006e*/ 	.short	(.L_65 - .L_64)
	.align		4
.L_64:
        /*0070*/ 	.word	index@(_ZN3cub18CUB_300001_SM_10006detail6reduce28DeviceReduceSingleTileKernelINS2_10policy_hubIfjN4cuda3std3__44plusIfEEE10Policy1000EPfPdiS9_dfNS7_10__identityEEEvT0_T1_T2_T3_T4_T6_)
        /*0074*/ 	.word	0x00000000


	//----- nvinfo : EIATTR_REGCOUNT
	.align		4
.L_65:
        /*0078*/ 	.byte	0x04, 0x2f
        /*007a*/ 	.short	(.L_67 - .L_66)
	.align		4
.L_66:
        /*007c*/ 	.word	index@(_ZN3cub18CUB_300001_SM_10006detail6reduce28DeviceReduceSingleTileKernelINS2_10policy_hubIfyN4cuda3std3__44plusIfEEE10Policy1000EPfPdyS9_dfNS7_10__identityEEEvT0_T1_T2_T3_T4_T6_)
        /*0080*/ 	.word	0x00000020


	//----- nvinfo : EIATTR_FRAME_SIZE
	.align		4
.L_67:
        /*0084*/ 	.byte	0x04, 0x11
        /*0086*/ 	.short	(.L_69 - .L_68)
	.align		4
.L_68:
        /*0088*/ 	.word	index@(_ZN3cub18CUB_300001_SM_10006detail6reduce28DeviceReduceSingleTileKernelINS2_10policy_hubIfyN4cuda3std3__44plusIfEEE10Policy1000EPfPdyS9_dfNS7_10__identityEEEvT0_T1_T2_T3_T4_T6_)
        /*008c*/ 	.word	0x00000000


	//----- nvinfo : EIATTR_REGCOUNT
	.align		4
.L_69:
        /*0090*/ 	.byte	0x04, 0x2f
        /*0092*/ 	.short	(.L_71 - .L_70)
	.align		4
.L_70:
        /*0094*/ 	.word	index@(_ZN3cub18CUB_300001_SM_10006detail6reduce18DeviceReduceKernelINS2_10policy_hubIfyN4cuda3std3__44plusIfEEE10Policy1000EPfyS9_fNS7_10__identityEEEvT0_PT3_T1_NS0_13GridEvenShareISH_EET2_T4_)
        /*0098*/ 	.word	0x0000001f


	//----- nvinfo : EIATTR_FRAME_SIZE
	.align		4
.L_71:
        /*009c*/ 	.byte	0x04, 0x11
        /*009e*/ 	.short	(.L_73 - .L_72)
	.align		4
.L_72:
        /*00a0*/ 	.word	index@(_ZN3cub18CUB_300001_SM_10006detail6reduce18DeviceReduceKernelINS2_10policy_hubIfyN4cuda3std3__44plusIfEEE10Policy1000EPfyS9_fNS7_10__identityEEEvT0_PT3_T1_NS0_13GridEvenShareISH_EET2_T4_)
        /*00a4*/ 	.word	0x00000000


	//----- nvinfo : EIATTR_REGCOUNT
	.align		4
.L_73:
        /*00a8*/ 	.byte	0x04, 0x2f
        /*00aa*/ 	.short	(.L_75 - .L_74)
	.align		4
.L_74:
        /*00ac*/ 	.word	index@(_ZN3cub18CUB_300001_SM_10006detail6reduce28DeviceReduceSingleTileKernelINS2_10policy_hubIfyN4cuda3std3__44plusIfEEE10Policy1000EPfPdiS9_dfNS7_10__identityEEEvT0_T1_T2_T3_T4_T6_)
        /*00b0*/ 	.word	0x0000001e


	//----- nvinfo : EIATTR_FRAME_SIZE
	.align		4
.L_75:
        /*00b4*/ 	.byte	0x04, 0x11
        /*00b6*/ 	.short	(.L_77 - .L_76)
	.align		4
.L_76:
        /*00b8*/ 	.word	index@(_ZN3cub18CUB_300001_SM_10006detail6reduce28DeviceReduceSingleTileKernelINS2_10policy_hubIfyN4cuda3std3__44plusIfEEE10Policy1000EPfPdiS9_dfNS7_10__identityEEEvT0_T1_T2_T3_T4_T6_)
        /*00bc*/ 	.word	0x00000000


	//----- nvinfo : EIATTR_MIN_STACK_SIZE
	.align		4
.L_77:
        /*00c0*/ 	.byte	0x04, 0x12
        /*00c2*/ 	.short	(.L_79 - .L_78)
	.align		4
.L_78:
        /*00c4*/ 	.word	index@(_ZN3cub18CUB_300001_SM_10006detail6reduce28DeviceReduceSingleTileKernelINS2_10policy_hubIfyN4cuda3std3__44plusIfEEE10Policy1000EPfPdiS9_dfNS7_10__identityEEEvT0_T1_T2_T3_T4_T6_)
        /*00c8*/ 	.word	0x00000000


	//----- nvinfo : EIATTR_MIN_STACK_SIZE
	.align		4
.L_79:
        /*00cc*/ 	.byte	0x04, 0x12
        /*00ce*/ 	.short	(.L_81 - .L_80)
	.align		4
.L_80:
        /*00d0*/ 	.word	index@(_ZN3cub18CUB_300001_SM_10006detail6reduce18DeviceReduceKernelINS2_10policy_hubIfyN4cuda3std3__44plusIfEEE10Policy1000EPfyS9_fNS7_10__identityEEEvT0_PT3_T1_NS0_13GridEvenShareISH_EET2_T4_)
        /*00d4*/ 	.word	0x00000000


	//----- nvinfo : EIATTR_MIN_STACK_SIZE
	.align		4
.L_81:
        /*00d8*/ 	.byte	0x04, 0x12
        /*00da*/ 	.short	(.L_83 - .L_82)
	.align		4
.L_82:
        /*00dc*/ 	.word	index@(_ZN3cub18CUB_300001_SM_10006detail6reduce28DeviceReduceSingleTileKernelINS2_10policy_hubIfyN4cuda3std3__44plusIfEEE10Policy1000EPfPdyS9_dfNS7_10__identityEEEvT0_T1_T2_T3_T4_T6_)
        /*00e0*/ 	.word	0x00000000


	//----- nvinfo : EIATTR_MIN_STACK_SIZE
	.align		4
.L_83:
        /*00e4*/ 	.byte	0x04, 0x12
        /*00e6*/ 	.short	(.L_85 - .L_84)
	.align		4
.L_84:
        /*00e8*/ 	.word	index@(_ZN3cub18CUB_300001_SM_10006detail6reduce28DeviceReduceSingleTileKernelINS2_10policy_hubIfjN4cuda3std3__44plusIfEEE10Policy1000EPfPdiS9_dfNS7_10__identityEEEvT0_T1_T2_T3_T4_T6_)
        /*00ec*/ 	.word	0x00000000


	//----- nvinfo : EIATTR_MIN_STACK_SIZE
	.align		4
.L_85:
        /*00f0*/ 	.byte	0x04, 0x12
        /*00f2*/ 	.short	(.L_87 - .L_86)
	.align		4
.L_86:
        /*00f4*/ 	.word	index@(_ZN3cub18CUB_300001_SM_10006detail6reduce18DeviceReduceKernelINS2_10policy_hubIfjN4cuda3std3__44plusIfEEE10Policy1000EPfjS9_fNS7_10__identityEEEvT0_PT3_T1_NS0_13GridEvenShareISH_EET2_T4_)
        /*00f8*/ 	.word	0x00000000


	//----- nvinfo : EIATTR_MIN_STACK_SIZE
	.align		4
.L_87:
        /*00fc*/ 	.byte	0x04, 0x12
        /*00fe*/ 	.short	(.L_89 - .L_88)
	.align		4
.L_88:
        /*0100*/ 	.word	index@(_ZN3cub18CUB_300001_SM_10006detail6reduce28DeviceReduceSingleTileKernelINS2_10policy_hubIfjN4cuda3std3__44plusIfEEE10Policy1000EPfPdjS9_dfNS7_10__identityEEEvT0_T1_T2_T3_T4_T6_)
        /*0104*/ 	.word	0x00000000


	//----- nvinfo : EIATTR_MIN_STACK_SIZE
	.align		4
.L_89:
        /*0108*/ 	.byte	0x04, 0x12
        /*010a*/ 	.short	(.L_91 - .L_90)
	.align		4
.L_90:
        /*010c*/ 	.word	index@(_ZN3cub18CUB_300001_SM_10006detail11EmptyKernelIvEEvv)
        /*0110*/ 	.word	0x00000000


	//----- nvinfo : EIATTR_MIN_STACK_SIZE
	.align		4
.L_91:
        /*0114*/ 	.byte	0x04, 0x12
        /*0116*/ 	.short	(.L_93 - .L_92)
	.align		4
.L_92:
        /*0118*/ 	.word	index@(_Z11SubMatOnGPUILi4EEvPfS0_ii)
        /*011c*/ 	.word	0x00000008
.L_93:


//--------------------- .nv.compat                --------------------------
	.section	.nv.compat,"",@"SHT_CUDA_COMPAT_INFO"
	.align	4
        /*0000*/ 	.byte	0x02, 0x09, 0x00, 0x00, 0x02, 0x02, 0x01, 0x00, 0x02, 0x05, 0x05, 0x00, 0x03, 0x07, 0x01, 0x01
        /*0010*/ 	.byte	0x02, 0x03, 0x00, 0x00, 0x02, 0x06, 0x01, 0x00, 0x04, 0x0b, 0x08, 0x00, 0x09, 0x00, 0x00, 0x00
        /*0020*/ 	.byte	0x00, 0x00, 0x00, 0x00


//--------------------- .nv.info._ZN3cub18CUB_300001_SM_10006detail6reduce28DeviceReduceSingleTileKernelINS2_10policy_hubIfyN4cuda3std3__44plusIfEEE10Policy1000EPfPdiS9_dfNS7_10__identityEEEvT0_T1_T2_T3_T4_T6_ --------------------------
	.section	.nv.info._ZN3cub18CUB_300001_SM_10006detail6reduce28DeviceReduceSingleTileKernelINS2_10policy_hubIfyN4cuda3std3__44plusIfEEE10Policy1000EPfPdiS9_dfNS7_10__identityEEEvT0_T1_T2_T3_T4_T6_,"",@"SHT_CUDA_INFO"
	.sectionflags	@""
	.align	4


	//----- nvinfo : EIATTR_CUDA_API_VERSION
	.align		4
        /*0000*/ 	.byte	0x04, 0x37
        /*0002*/ 	.short	(.L_95 - .L_94)
.L_94:
        /*0004*/ 	.word	0x00000082


	//----- nvinfo : EIATTR_KPARAM_INFO
	.align		4
.L_95:
        /*0008*/ 	.byte	0x04, 0x17
        /*000a*/ 	.short	(.L_97 - .L_96)
.L_96:
        /*000c*/ 	.word	0x00000000
        /*0010*/ 	.short	0x0005
        /*0012*/ 	.short	0x0020
        /*0014*/ 	.byte	0x00, 0xf0, 0x05, 0x00


	//----- nvinfo : EIATTR_KPARAM_INFO
	.align		4
.L_97:
        /*0018*/ 	.byte	0x04, 0x17
        /*001a*/ 	.short	(.L_99 - .L_98)
.L_98:
        /*001c*/ 	.word	0x00000000
        /*0020*/ 	.short	0x0004
        /*0022*/ 	.short	0x0018
        /*0024*/ 	.byte	0x00, 0xf0, 0x21, 0x00


	//----- nvinfo : EIATTR_KPARAM_INFO
	.align		4
.L_99:
        /*0028*/ 	.byte	0x04, 0x17
        /*002a*/ 	.short	(.L_101 - .L_100)
.L_100:
        /*002c*/ 	.word	0x00000000
        /*0030*/ 	.short	0x0003
        /*0032*/ 	.short	0x0014
        /*0034*/ 	.byte	0x00, 0xf0, 0x05, 0x00


	//----- nvinfo : EIATTR_KPARAM_INFO
	.align		4
.L_101:
        /*0038*/ 	.byte	0x04, 0x17
        /*003a*/ 	.short	(.L_103 - .L_102)
.L_102:
        /*003c*/ 	.word	0x00000000
        /*0040*/ 	.short	0x0002
        /*0042*/ 	.short	0x0010
        /*0044*/ 	.byte	0x00, 0xf0, 0x11, 0x00


	//----- nvinfo : EIATTR_KPARAM_INFO
	.align		4
.L_103:
        /*0048*/ 	.byte	0x04, 0x17
        /*004a*/ 	.short	(.L_105 - .L_104)
.L_104:
        /*004c*/ 	.word	0x00000000
        /*0050*/ 	.short	0x0001
        /*0052*/ 	.short	0x0008
        /*0054*/ 	.byte	0x00, 0xf5, 0x21, 0x00


	//----- nvinfo : EIATTR_KPARAM_INFO
	.align		4
.L_105:
        /*0058*/ 	.byte	0x04, 0x17
        /*005a*/ 	.short	(.L_107 - .L_106)
.L_106:
        /*005c*/ 	.word	0x00000000
        /*0060*/ 	.short	0x0000
        /*0062*/ 	.short	0x0000
        /*0064*/ 	.byte	0x00, 0xf5, 0x21, 0x00


	//----- nvinfo : EIATTR_SPARSE_MMA_MASK
	.align		4
.L_107:
        /*0068*/ 	.byte	0x03, 0x50
        /*006a*/ 	.short	0x0000


	//----- nvinfo : EIATTR_MAXREG_COUNT
	.align		4
        /*006c*/ 	.byte	0x03, 0x1b
        /*006e*/ 	.short	0x00ff


	//----- nvinfo : EIATTR_NUM_BARRIERS
	.align		4
        /*0070*/ 	.byte	0x02, 0x4c
        /*0072*/ 	.byte	0x01
	.zero		1


	//----- nvinfo : EIATTR_MERCURY_ISA_VERSION
	.align		4
        /*0074*/ 	.byte	0x03, 0x5f
        /*0076*/ 	.short	0x0101


	//----- nvinfo : EIATTR_COOP_GROUP_MASK_REGIDS
	.align		4
        /*0078*/ 	.byte	0x04, 0x29
        /*007a*/ 	.short	(.L_109 - .L_108)


	//   ....[0]....
.L_108:
        /*007c*/ 	.word	0xffffffff


	//   ....[1]....
        /*0080*/ 	.word	0xffffffff


	//   ....[2]....
        /*0084*/ 	.word	0xffffffff


	//   ....[3]....
        /*0088*/ 	.word	0xffffffff


	//   ....[4]....
        /*008c*/ 	.word	0xffffffff


	//   ....[5]....
        /*0090*/ 	.word	0xffffffff


	//   ....[6]....
        /*0094*/ 	.word	0xffffffff


	//   ....[7]....
        /*0098*/ 	.word	0xffffffff


	//   ....[8]....
        /*009c*/ 	.word	0xffffffff


	//   ....[9]....
        /*00a0*/ 	.word	0xffffffff


	//   ....[10]....
        /*00a4*/ 	.word	0xffffffff


	//   ....[11]....
        /*00a8*/ 	.word	0xffffffff


	//   ....[12]....
        /*00ac*/ 	.word	0xffffffff


	//   ....[13]....
        /*00b0*/ 	.word	0xffffffff


	//   ....[14]....
        /*00b4*/ 	.word	0xffffffff


	//   ....[15]....
        /*00b8*/ 	.word	0xffffffff


	//   ....[16]....
        /*00bc*/ 	.word	0xffffffff


	//   ....[17]....
        /*00c0*/ 	.word	0xffffffff


	//   ....[18]....
        /*00c4*/ 	.word	0xffffffff


	//   ....[19]....
        /*00c8*/ 	.word	0xffffffff


	//   ....[20]....
        /*00cc*/ 	.word	0xffffffff


	//   ....[21]....
        /*00d0*/ 	.word	0xffffffff


	//   ....[22]....
        /*00d4*/ 	.word	0xffffffff


	//   ....[23]....
        /*00d8*/ 	.word	0xffffffff


	//   ....[24]....
        /*00dc*/ 	.word	0xffffffff


	//   ....[25]....
        /*00e0*/ 	.word	0xffffffff


	//   ....[26]....
        /*00e4*/ 	.word	0xffffffff


	//   ....[27]....
        /*00e8*/ 	.word	0xffffffff


	//   ....[28]....
        /*00ec*/ 	.word	0xffffffff


	//   ....[29]....
        /*00f0*/ 	.word	0xffffffff


	//----- nvinfo : EIATTR_COOP_GROUP_INSTR_OFFSETS
	.align		4
.L_109:
        /*00f4*/ 	.byte	0x04, 0x28
        /*00f6*/ 	.short	(.L_111 - .L_110)


	//   ....[0]....
.L_110:
        /*00f8*/ 	.word	0x00000980


	//   ....[1]....
        /*00fc*/ 	.word	0x000009e0


	//   ....[2]....
        /*0100*/ 	.word	0x00000a50


	//   ....[3]....
        /*0104*/ 	.word	0x00000aa0


	//   ....[4]....
        /*0108*/ 	.word	0x00000ad0


	//   ....[5]....
        /*010c*/ 	.word	0x00000c90


	//   ....[6]....
        /*0110*/ 	.word	0x00000d20


	//   ....[7]....
        /*0114*/ 	.word	0x00000d60


	//   ....[8]....
        /*0118*/ 	.word	0x00000db0


	//   ....[9]....
        /*011c*/ 	.word	0x00000df0


	//   ....[10]....
        /*0120*/ 	.word	0x00001c00


	//   ....[11]....
        /*0124*/ 	.word	0x00001c80


	//   ....[12]....
        /*0128*/ 	.word	0x00001cd0


	//   ....[13]....
        /*012c*/ 	.word	0x00001d10


	//   ....[14]....
        /*0130*/ 	.word	0x00001d40


	//   ....[15]....
        /*0134*/ 	.word	0x00002700


	//   ....[16]....
        /*0138*/ 	.word	0x00002760


	//   ....[17]....
        /*013c*/ 	.word	0x000027d0


	//   ....[18]....
        /*0140*/ 	.word	0x00002820


	//   ....[19]....
        /*0144*/ 	.word	0x00002850


	//   ....[20]....
        /*0148*/ 	.word	0x00002a10


	//   ....[21]....
        /*014c*/ 	.word	0x00002a90


	//   ....[22]....
        /*0150*/ 	.word	0x00002ad0


	//   ....[23]....
        /*0154*/ 	.word	0x00002b10


	//   ....[24]....
        /*0158*/ 	.word	0x00002b70


	//   ....[25]....
        /*015c*/ 	.word	0x00003b00


	//   ....[26]....
        /*0160*/ 	.word	0x00003b80


	//   ....[27]....
        /*0164*/ 	.word	0x00003bd0


	//   ....[28]....
        /*0168*/ 	.word	0x00003c10


	//   ....[29]....
        /*016c*/ 	.word	0x00003c40


	//----- nvinfo : EIATTR_VRC_CTA_INIT_COUNT
	.align		4
.L_111:
        /*0170*/ 	.byte	0x02, 0x4a
	.zero		1
	.zero		1


	//----- nvinfo : EIATTR_EXIT_INSTR_OFFSETS
	.align		4
        /*0174*/ 	.byte	0x04, 0x1c
        /*0176*/ 	.short	(.L_113 - .L_112)


	//   ....[0]....
.L_112:
        /*0178*/ 	.word	0x00000080


	//   ....[1]....
        /*017c*/ 	.word	0x000000c0


	//   ....[2]....
        /*0180*/ 	.word	0x00003d90


	//   ....[3]....
        /*0184*/ 	.word	0x00003e00


	//----- nvinfo : EIATTR_MAX_THREADS
	.align		4
.L_113:
        /*0188*/ 	.byte	0x04, 0x05
        /*018a*/ 	.short	(.L_115 - .L_114)
.L_114:
        /*018c*/ 	.word	0x00000100
        /*0190*/ 	.word	0x00000001
        /*0194*/ 	.word	0x00000001


	//----- nvinfo : EIATTR_CRS_STACK_SIZE
	.align		4
.L_115:
        /*0198*/ 	.byte	0x04, 0x1e
        /*019a*/ 	.short	(.L_117 - .L_116)
.L_116:
        /*019c*/ 	.word	0x00000000


	//----- nvinfo : EIATTR_CBANK_PARAM_SIZE
	.align		4
.L_117:
        /*01a0*/ 	.byte	0x03, 0x19
        /*01a2*/ 	.short	0x0021


	//----- nvinfo : EIATTR_PARAM_CBANK
	.align		4
        /*01a4*/ 	.byte	0x04, 0x0a
        /*01a6*/ 	.short	(.L_119 - .L_118)
	.align		4
.L_118:
        /*01a8*/ 	.word	index@(.nv.constant0._ZN3cub18CUB_300001_SM_10006detail6reduce28DeviceReduceSingleTileKernelINS2_10policy_hubIfyN4cuda3std3__44plusIfEEE10Policy1000EPfPdiS9_dfNS7_10__identityEEEvT0_T1_T2_T3_T4_T6_)
        /*01ac*/ 	.short	0x0380
        /*01ae*/ 	.short	0x0021


	//----- nvinfo : EIATTR_SW_WAR
	.align		4
.L_119:
        /*01b0*/ 	.byte	0x04, 0x36
        /*01b2*/ 	.short	(.L_121 - .L_120)
.L_120:
        /*01b4*/ 	.word	0x00000008
.L_121:


//--------------------- .nv.info._ZN3cub18CUB_300001_SM_10006detail6reduce18DeviceReduceKernelINS2_10policy_hubIfyN4cuda3std3__44plusIfEEE10Policy1000EPfyS9_fNS7_10__identityEEEvT0_PT3_T1_NS0_13GridEvenShareISH_EET2_T4_ --------------------------
	.section	.nv.info._ZN3cub18CUB_300001_SM_10006detail6reduce18DeviceReduceKernelINS2_10policy_hubIfyN4cuda3std3__44plusIfEEE10Policy1000EPfyS9_fNS7_10__identityEEEvT0_PT3_T1_NS0_13GridEvenShareISH_EET2_T4_,"",@"SHT_CUDA_INFO"
	.sectionflags	@""
	.align	4


	//----- nvinfo : EIATTR_CUDA_API_VERSION
	.align		4
        /*0000*/ 	.byte	0x04, 0x37
        /*0002*/ 	.short	(.L_123 - .L_122)
.L_122:
        /*0004*/ 	.word	0x00000082


	//----- nvinfo : EIATTR_KPARAM_INFO
	.align		4
.L_123:
        /*0008*/ 	.byte	0x04, 0x17
        /*000a*/ 	.short	(.L_125 - .L_124)
.L_124:
        /*000c*/ 	.word	0x00000000
        /*0010*/ 	.short	0x0005
        /*0012*/ 	.short	0x0061
        /*0014*/ 	.byte	0x00, 0xf0, 0x05, 0x00


	//----- nvinfo : EIATTR_KPARAM_INFO
	.align		4
.L_125:
        /*0018*/ 	.byte	0x04, 0x17
        /*001a*/ 	.short	(.L_127 - .L_126)
.L_126:
        /*001c*/ 	.word	0x00000000
        /*0020*/ 	.short	0x0004
        /*0022*/ 	.short	0x0060
        /*0024*/ 	.byte	0x00, 0xf0, 0x05, 0x00


	//----- nvinfo : EIATTR_KPARAM_INFO
	.align		4
.L_127:
        /*0028*/ 	.byte	0x04, 0x17
        /*002a*/ 	.short	(.L_129 - .L_128)
.L_128:
        /*002c*/ 	.word	0x00000000
        /*0030*/ 	.short	0x0003
        /*0032*/ 	.short	0x0018
        /*0034*/ 	.byte	0x00, 0xf0, 0x21, 0x01


	//----- nvinfo : EIATTR_KPARAM_INFO
	.align		4
.L_129:
        /*0038*/ 	.byte	0x04, 0x17
        /*003a*/ 	.short	(.L_131 - .L_130)
.L_130:
        /*003c*/ 	.word	0x00000000
        /*0040*/ 	.short	0x0002
        /*0042*/ 	.short	0x0010
        /*0044*/ 	.byte	0x00, 0xf0, 0x21, 0x00


	//----- nvinfo : EIATTR_KPARAM_INFO
	.align		4
.L_131:
        /*0048*/ 	.byte	0x04, 0x17
        /*004a*/ 	.short	(.L_133 - .L_132)
.L_132:
        /*004c*/ 	.word	0x00000000
        /*0050*/ 	.short	0x0001
        /*0052*/ 	.short	0x0008
        /*0054*/ 	.byte	0x00, 0xf5, 0x21, 0x00


	//----- nvinfo : EIATTR_KPARAM_INFO
	.align		4
.L_133:
        /*0058*/ 	.byte	0x04, 0x17
        /*005a*/ 	.short	(.L_135 - .L_134)
.L_134:
        /*005c*/ 	.word	0x00000000
        /*0060*/ 	.short	0x0000
        /*0062*/ 	.short	0x0000
        /*0064*/ 	.byte	0x00, 0xf5, 0x21, 0x00


	//----- nvinfo : EIATTR_SPARSE_MMA_MASK
	.align		4
.L_135:
        /*0068*/ 	.byte	0x03, 0x50
        /*006a*/ 	.short	0x0000


	//----- nvinfo : EIATTR_MAXREG_COUNT
	.align		4
        /*006c*/ 	.byte	0x03, 0x1b
        /*006e*/ 	.short	0x00ff


	//----- nvinfo : EIATTR_NUM_BARRIERS
	.align		4
        /*0070*/ 	.byte	0x02, 0x4c
        /*0072*/ 	.byte	0x01
	.zero		1


	//----- nvinfo : EIATTR_MERCURY_ISA_VERSION
	.align		4
        /*0074*/ 	.byte	0x03, 0x5f
        /*0076*/ 	.short	0x0101


	//----- nvinfo : EIATTR_COOP_GROUP_MASK_REGIDS
	.align		4
        /*0078*/ 	.byte	0x04, 0x29
        /*007a*/ 	.short	(.L_137 - .L_136)


	//   ....[0]....
.L_136:
        /*007c*/ 	.word	0xffffffff


	//   ....[1]....
        /*0080*/ 	.word	0xffffffff


	//   ....[2]....
        /*0084*/ 	.word	0xffffffff


	//   ....[3]....
        /*0088*/ 	.word	0xffffffff


	//   ....[4]....
        /*008c*/ 	.word	0xffffffff


	//   ....[5]....
        /*0090*/ 	.word	0xffffffff


	//   ....[6]....
        /*0094*/ 	.word	0xffffffff


	//   ....[7]....
        /*0098*/ 	.word	0xffffffff


	//   ....[8]....
        /*009c*/ 	.word	0xffffffff


	//   ....[9]....
        /*00a0*/ 	.word	0xffffffff


	//   ....[10]....
        /*00a4*/ 	.word	0xffffffff


	//   ....[11]....
        /*00a8*/ 	.word	0xffffffff


	//   ....[12]....
        /*00ac*/ 	.word	0xffffffff


	//   ....[13]....
        /*00b0*/ 	.word	0xffffffff


	//   ....[14]....
        /*00b4*/ 	.word	0xffffffff


	//   ....[15]....
        /*00b8*/ 	.word	0xffffffff


	//   ....[16]....
        /*00bc*/ 	.word	0xffffffff


	//   ....[17]....
        /*00c0*/ 	.word	0xffffffff


	//   ....[18]....
        /*00c4*/ 	.word	0xffffffff


	//   ....[19]....
        /*00c8*/ 	.word	0xffffffff


	//   ....[20]....
        /*00cc*/ 	.word	0xffffffff


	//   ....[21]....
        /*00d0*/ 	.word	0xffffffff


	//   ....[22]....
        /*00d4*/ 	.word	0xffffffff


	//   ....[23]....
        /*00d8*/ 	.word	0xffffffff


	//   ....[24]....
        /*00dc*/ 	.word	0xffffffff


	//   ....[25]....
        /*00e0*/ 	.word	0xffffffff


	//   ....[26]....
        /*00e4*/ 	.word	0xffffffff


	//   ....[27]....
        /*00e8*/ 	.word	0xffffffff


	//   ....[28]....
        /*00ec*/ 	.word	0xffffffff


	//   ....[29]....
        /*00f0*/ 	.word	0xffffffff


	//----- nvinfo : EIATTR_COOP_GROUP_INSTR_OFFSETS
	.align		4
.L_137:
        /*00f4*/ 	.byte	0x04, 0x28
        /*00f6*/ 	.short	(.L_139 - .L_138)


	//   ....[0]....
.L_138:
        /*00f8*/ 	.word	0x00000b10


	//   ....[1]....
        /*00fc*/ 	.word	0x00000b70


	//   ....[2]....
        /*0100*/ 	.word	0x00000be0


	//   ....[3]....
        /*0104*/ 	.word	0x00000c30


	//   ....[4]....
        /*0108*/ 	.word	0x00000c60


	//   ....[5]....
        /*010c*/ 	.word	0x00000e20


	//   ....[6]....
        /*0110*/ 	.word	0x00000eb0


	//   ....[7]....
        /*0114*/ 	.word	0x00000f00


	//   ....[8]....
        /*0118*/ 	.word	0x00000f40


	//   ....[9]....
        /*011c*/ 	.word	0x00000f80


	//   ....[10]....
        /*0120*/ 	.word	0x00001f60


	//   ....[11]....
        /*0124*/ 	.word	0x00001fe0


	//   ....[12]....
        /*0128*/ 	.word	0x00002030


	//   ....[13]....
        /*012c*/ 	.word	0x00002070


	//   ....[14]....
        /*0130*/ 	.word	0x000020a0


	//   ....[15]....
        /*0134*/ 	.word	0x00002c70


	//   ....[16]....
        /*0138*/ 	.word	0x00002cd0


	//   ....[17]....
        /*013c*/ 	.word	0x00002d40


	//   ....[18]....
        /*0140*/ 	.word	0x00002d90


	//   ....[19]....
        /*0144*/ 	.word	0x00002dc0


	//   ....[20]....
        /*0148*/ 	.word	0x00002f80


	//   ....[21]....
        /*014c*/ 	.word	0x00003000


	//   ....[22]....
        /*0150*/ 	.word	0x00003050


	//   ....[23]....
        /*0154*/ 	.word	0x00003090


	//   ....[24]....
        /*0158*/ 	.word	0x000030d0


	//   ....[25]....
        /*015c*/ 	.word	0x00004250


	//   ....[26]....
        /*0160*/ 	.word	0x000042d0


	//   ....[27]....
        /*0164*/ 	.word	0x00004320


	//   ....[28]....
        /*0168*/ 	.word	0x00004360


	//   ....[29]....
        /*016c*/ 	.word	0x00004390


	//----- nvinfo : EIATTR_VRC_CTA_INIT_COUNT
	.align		4
.L_139:
        /*0170*/ 	.byte	0x02, 0x4a
	.zero		1
	.zero		1


	//----- nvinfo : EIATTR_EXIT_INSTR_OFFSETS
	.align		4
        /*0174*/ 	.byte	0x04, 0x1c
        /*0176*/ 	.short	(.L_141 - .L_140)


	//   ....[0]....
.L_140:
        /*0178*/ 	.word	0x000044e0


	//   ....[1]....
        /*017c*/ 	.word	0x00004540


	//----- nvinfo : EIATTR_MAX_THREADS
	.align		4
.L_141:
        /*0180*/ 	.byte	0x04, 0x05
        /*0182*/ 	.short	(.L_143 - .L_142)
.L_142:
        /*0184*/ 	.word	0x00000100
        /*0188*/ 	.word	0x00000001
        /*018c*/ 	.word	0x00000001


	//----- nvinfo : EIATTR_CRS_STACK_SIZE
	.align		4
.L_143:
        /*0190*/ 	.byte	0x04, 0x1e
        /*0192*/ 	.short	(.L_145 - .L_144)
.L_144:
        /*0194*/ 	.word	0x00000000


	//----- nvinfo : EIATTR_CBANK_PARAM_SIZE
	.align		4
.L_145:
        /*0198*/ 	.byte	0x03, 0x19
        /*019a*/ 	.short	0x0062


	//----- nvinfo : EIATTR_PARAM_CBANK
	.align		4
        /*019c*/ 	.byte	0x04, 0x0a
        /*019e*/ 	.short	(.L_147 - .L_146)
	.align		4
.L_146:
        /*01a0*/ 	.word	index@(.nv.constant0._ZN3cub18CUB_300001_SM_10006detail6reduce18DeviceReduceKernelINS2_10policy_hubIfyN4cuda3std3__44plusIfEEE10Policy1000EPfyS9_fNS7_10__identityEEEvT0_PT3_T1_NS0_13GridEvenShareISH_EET2_T4_)
        /*01a4*/ 	.short	0x0380
        /*01a6*/ 	.short	0x0062


	//----- nvinfo : EIATTR_SW_WAR
	.align		4
.L_147:
        /*01a8*/ 	.byte	0x04, 0x36
        /*01aa*/ 	.short	(.L_149 - .L_148)
.L_148:
        /*01ac*/ 	.word	0x00000008
.L_149:


//--------------------- .nv.info._ZN3cub18CUB_300001_SM_10006detail6reduce28DeviceReduceSingleTileKernelINS2_10policy_hubIfyN4cuda3std3__44plusIfEEE10Policy1000EPfPdyS9_dfNS7_10__identityEEEvT0_T1_T2_T3_T4_T6_ --------------------------
	.section	.nv.info._ZN3cub18CUB_300001_SM_10006detail6reduce28DeviceReduceSingleTileKernelINS2_10policy_hubIfyN4cuda3std3__44plusIfEEE10Policy1000EPfPdyS9_dfNS7_10__identityEEEvT0_T1_T2_T3_T4_T6_,"",@"SHT_CUDA_INFO"
	.sectionflags	@""
	.align	4


	//----- nvinfo : EIATTR_CUDA_API_VERSION
	.align		4
        /*0000*/ 	.byte	0x04, 0x37
        /*0002*/ 	.short	(.L_151 - .L_150)
.L_150:
        /*0004*/ 	.word	0x00000082


	//----- nvinfo : EIATTR_KPARAM_INFO
	.align		4
.L_151:
        /*0008*/ 	.byte	0x04, 0x17
        /*000a*/ 	.short	(.L_153 - .L_152)
.L_152:
        /*000c*/ 	.word	0x00000000
        /*0010*/ 	.short	0x0005
        /*0012*/ 	.short	0x0028
        /*0014*/ 	.byte	0x00, 0xf0, 0x05, 0x00


	//----- nvinfo : EIATTR_KPARAM_INFO
	.align		4
.L_153:
        /*0018*/ 	.byte	0x04, 0x17
        /*001a*/ 	.short	(.L_155 - .L_154)
.L_154:
        /*001c*/ 	.word	0x00000000
        /*0020*/ 	.short	0x0004
        /*0022*/ 	.short	0x0020
        /*0024*/ 	.byte	0x00, 0xf0, 0x21, 0x00


	//----- nvinfo : EIATTR_KPARAM_INFO
	.align		4
.L_155:
        /*0028*/ 	.byte	0x04, 0x17
        /*002a*/ 	.short	(.L_157 - .L_156)
.L_156:
        /*002c*/ 	.word	0x00000000
        /*0030*/ 	.short	0x0003
        /*0032*/ 	.short	0x0018
        /*0034*/ 	.byte	0x00, 0xf0, 0x05, 0x00


	//----- nvinfo : EIATTR_KPARAM_INFO
	.align		4
.L_157:
        /*0038*/ 	.byte	0x04, 0x17
        /*003a*/ 	.short	(.L_159 - .L_158)
.L_158:
        /*003c*/ 	.word	0x00000000
        /*0040*/ 	.short	0x0002
        /*0042*/ 	.short	0x0010
        /*0044*/ 	.byte	0x00, 0xf0, 0x21, 0x00


	//----- nvinfo : EIATTR_KPARAM_INFO
	.align		4
.L_159:
        /*0048*/ 	.byte	0x04, 0x17
        /*004a*/ 	.short	(.L_161 - .L_160)
.L_160:
        /*004c*/ 	.word	0x00000000
        /*0050*/ 	.short	0x0001
        /*0052*/ 	.short	0x0008
        /*0054*/ 	.byte	0x00, 0xf5, 0x21, 0x00


	//----- nvinfo : EIATTR_KPARAM_INFO
	.align		4
.L_161:
        /*0058*/ 	.byte	0x04, 0x17
        /*005a*/ 	.short	(.L_163 - .L_162)
.L_162:
        /*005c*/ 	.word	0x00000000
        /*0060*/ 	.short	0x0000
        /*0062*/ 	.short	0x0000
        /*0064*/ 	.byte	0x00, 0xf5, 0x21, 0x00


	//----- nvinfo : EIATTR_SPARSE_MMA_MASK
	.align		4
.L_163:
        /*0068*/ 	.byte	0x03, 0x50
        /*006a*/ 	.short	0x0000


	//----- nvinfo : EIATTR_MAXREG_COUNT
	.align		4
        /*006c*/ 	.byte	0x03, 0x1b
        /*006e*/ 	.short	0x00ff


	//----- nvinfo : EIATTR_NUM_BARRIERS
	.align		4
        /*0070*/ 	.byte	0x02, 0x4c
        /*0072*/ 	.byte	0x01
	.zero		1


	//----- nvinfo : EIATTR_MERCURY_ISA_VERSION
	.align		4
        /*0074*/ 	.byte	0x03, 0x5f
        /*0076*/ 	.short	0x0101


	//----- nvinfo : EIATTR_COOP_GROUP_MASK_REGIDS
	.align		4
        /*0078*/ 	.byte	0x04, 0x29
        /*007a*/ 	.short	(.L_165 - .L_164)


	//   ....[0]....
.L_164:
        /*007c*/ 	.word	0xffffffff


	//   ....[1]....
        /*0080*/ 	.word	0xffffffff


	//   ....[2]....
        /*0084*/ 	.word	0xffffffff


	//   ....[3]....
        /*0088*/ 	.word	0xffffffff


	//   ....[4]....
        /*008c*/ 	.word	0xffffffff


	//   ....[5]....
        /*0090*/ 	.word	0xffffffff


	//   ....[6]....
        /*0094*/ 	.word	0xffffffff


	//   ....[7]....
        /*0098*/ 	.word	0xffffffff


	//   ....[8]....
        /*009c*/ 	.word	0xffffffff


	//   ....[9]....
        /*00a0*/ 	.word	0xffffffff


	//   ....[10]....
        /*00a4*/ 	.word	0xffffffff


	//   ....[11]....
        /*00a8*/ 	.word	0xffffffff


	//   ....[12]....
        /*00ac*/ 	.word	0xffffffff


	//   ....[13]....
        /*00b0*/ 	.word	0xffffffff


	//   ....[14]....
        /*00b4*/ 	.word	0xffffffff


	//   ....[15]....
        /*00b8*/ 	.word	0xffffffff


	//   ....[16]....
        /*00bc*/ 	.word	0xffffffff


	//   ....[17]....
        /*00c0*/ 	.word	0xffffffff


	//   ....[18]....
        /*00c4*/ 	.word	0xffffffff


	//   ....[19]....
        /*00c8*/ 	.word	0xffffffff


	//   ....[20]....
        /*00cc*/ 	.word	0xffffffff


	//   ....[21]....
        /*00d0*/ 	.word	0xffffffff


	//   ....[22]....
        /*00d4*/ 	.word	0xffffffff


	//   ....[23]....
        /*00d8*/ 	.word	0xffffffff


	//   ....[24]....
        /*00dc*/ 	.word	0xffffffff


	//   ....[25]....
        /*00e0*/ 	.word	0xffffffff


	//   ....[26]....
        /*00e4*/ 	.word	0xffffffff


	//   ....[27]....
        /*00e8*/ 	.word	0xffffffff


	//   ....[28]....
        /*00ec*/ 	.word	0xffffffff


	//   ....[29]....
        /*00f0*/ 	.word	0xffffffff


	//----- nvinfo : EIATTR_COOP_GROUP_INSTR_OFFSETS
	.align		4
.L_165:
        /*00f4*/ 	.byte	0x04, 0x28
        /*00f6*/ 	.short	(.L_167 - .L_166)


	//   ....[0]....
.L_166:
        /*00f8*/ 	.word	0x000009c0


	//   ....[1]....
        /*00fc*/ 	.word	0x00000a20


	//   ....[2]....
        /*0100*/ 	.word	0x00000a90


	//   ....[3]....
        /*0104*/ 	.word	0x00000ae0


	//   ....[4]....
        /*0108*/ 	.word	0x00000b10


	//   ....[5]....
        /*010c*/ 	.word	0x00000cd0


	//   ....[6]....
        /*0110*/ 	.word	0x00000d60


	//   ....[7]....
        /*0114*/ 	.word	0x00000db0


	//   ....[8]....
        /*0118*/ 	.word	0x00000df0


	//   ....[9]....
        /*011c*/ 	.word	0x00000e30


	//   ....[10]....
        /*0120*/ 	.word	0x00001c70


	//   ....[11]....
        /*0124*/ 	.word	0x00001cf0


	//   ....[12]....
        /*0128*/ 	.word	0x00001d40


	//   ....[13]....
        /*012c*/ 	.word	0x00001d80


	//   ....[14]....
        /*0130*/ 	.word	0x00001db0


	//   ....[15]....
        /*0134*/ 	.word	0x00002780


	//   ....[16]....
        /*0138*/ 	.word	0x000027e0


	//   ....[17]....
        /*013c*/ 	.word	0x00002850


	//   ....[18]....
        /*0140*/ 	.word	0x000028a0


	//   ....[19]....
        /*0144*/ 	.word	0x000028d0


	//   ....[20]....
        /*0148*/ 	.word	0x00002a90


	//   ....[21]....
        /*014c*/ 	.word	0x00002b10


	//   ....[22]....
        /*0150*/ 	.word	0x00002b50


	//   ....[23]....
        /*0154*/ 	.word	0x00002b90


	//   ....[24]....
        /*0158*/ 	.word	0x00002bf0


	//   ....[25]....
        /*015c*/ 	.word	0x00003ba0


	//   ....[26]....
        /*0160*/ 	.word	0x00003c20


	//   ....[27]....
        /*0164*/ 	.word	0x00003c70


	//   ....[28]....
        /*0168*/ 	.word	0x00003cb0


	//   ....[29]....
        /*016c*/ 	.word	0x00003ce0


	//----- nvinfo : EIATTR_VRC_CTA_INIT_COUNT
	.align		4
.L_167:
        /*0170*/ 	.byte	0x02, 0x4a
	.zero		1
	.zero		1


	//----- nvinfo : EIATTR_EXIT_INSTR_OFFSETS
	.align		4
        /*0174*/ 	.byte	0x04, 0x1c
        /*0176*/ 	.short	(.L_169 - .L_168)


	//   ....[0]....
.L_168:
        /*0178*/ 	.word	0x000000a0


	//   ....[1]....
        /*017c*/ 	.word	0x000000e0


	//   ....[2]....
        /*0180*/ 	.word	0x00003e20


	//   ....[3]....
        /*0184*/ 	.word	0x00003e90


	//----- nvinfo : EIATTR_MAX_THREADS
	.align		4
.L_169:
        /*0188*/ 	.byte	0x04, 0x05
        /*018a*/ 	.short	(.L_171 - .L_170)
.L_170:
        /*018c*/ 	.word	0x00000100
        /*0190*/ 	.word	0x00000001
        /*0194*/ 	.word	0x00000001


	//----- nvinfo : EIATTR_CRS_STACK_SIZE
	.align		4
.L_171:
        /*0198*/ 	.byte	0x04, 0x1e
        /*019a*/ 	.short	(.L_173 - .L_172)
.L_172:
        /*019c*/ 	.word	0x00000000


	//----- nvinfo : EIATTR_CBANK_PARAM_SIZE
	.align		4
.L_173:
        /*01a0*/ 	.byte	0x03, 0x19
        /*01a2*/ 	.short	0x0029


	//----- nvinfo : EIATTR_PARAM_CBANK
	.align		4
        /*01a4*/ 	.byte	0x04, 0x0a
        /*01a6*/ 	.short	(.L_175 - .L_174)
	.align		4
.L_174:
        /*01a8*/ 	.word	index@(.nv.constant0._ZN3cub18CUB_300001_SM_10006detail6reduce28DeviceReduceSingleTileKernelINS2_10policy_hubIfyN4cuda3std3__44plusIfEEE10Policy1000EPfPdyS9_dfNS7_10__identityEEEvT0_T1_T2_T3_T4_T6_)
        /*01ac*/ 	.short	0x0380
        /*01ae*/ 	.short	0x0029


	//----- nvinfo : EIATTR_SW_WAR
	.align		4
.L_175:
        /*01b0*/ 	.byte	0x04, 0x36
        /*01b2*/ 	.short	(.L_177 - .L_176)
.L_176:
        /*01b4*/ 	.word	0x00000008
.L_177:


//--------------------- .nv.info._ZN3cub18CUB_300001_SM_10006detail6reduce28DeviceReduceSingleTileKernelINS2_10policy_hubIfjN4cuda3std3__44plusIfEEE10Policy1000EPfPdiS9_dfNS7_10__identityEEEvT0_T1_T2_T3_T4_T6_ --------------------------
	.section	.nv.info._ZN3cub18CUB_300001_SM_10006detail6reduce28DeviceReduceSingleTileKernelINS2_10policy_hubIfjN4cuda3std3__44plusIfEEE10Policy1000EPfPdiS9_dfNS7_10__identityEEEvT0_T1_T2_T3_T4_T6_,"",@"SHT_CUDA_INFO"
	.sectionflags	@""
	.align	4


	//----- nvinfo : EIATTR_CUDA_API_VERSION
	.align		4
        /*0000*/ 	.byte	0x04, 0x37
        /*0002*/ 	.short	(.L_179 - .L_178)
.L_178:
        /*0004*/ 	.word	0x00000082


	//----- nvinfo : EIATTR_KPARAM_INFO
	.align		4
.L_179:
        /*0008*/ 	.byte	0x04, 0x17
        /*000a*/ 	.short	(.L_181 - .L_180)
.L_180:
        /*000c*/ 	.word	0x00000000
        /*0010*/ 	.short	0x0005
        /*0012*/ 	.short	0x0020
        /*0014*/ 	.byte	0x00, 0xf0, 0x05, 0x00


	//----- nvinfo : EIATTR_KPARAM_INFO
	.align		4
.L_181:
        /*0018*/ 	.byte	0x04, 0x17
        /*001a*/ 	.short	(.L_183 - .L_182)
.L_182:
        /*001c*/ 	.word	0x00000000
        /*0020*/ 	.short	0x0004
        /*0022*/ 	.short	0x0018
        /*0024*/ 	.byte	0x00, 0xf0, 0x21, 0x00


	//----- nvinfo : EIATTR_KPARAM_INFO
	.align		4
.L_183:
        /*0028*/ 	.byte	0x04, 0x17
        /*002a*/ 	.short	(.L_185 - .L_184)
.L_184:
        /*002c*/ 	.word	0x00000000
        /*0030*/ 	.short	0x0003
        /*0032*/ 	.short	0x0014
        /*0034*/ 	.byte	0x00, 0xf0, 0x05, 0x00


	//----- nvinfo : EIATTR_KPARAM_INFO
	.align		4
.L_185:
        /*0038*/ 	.byte	0x04, 0x17
        /*003a*/ 	.short	(.L_187 - .L_186)
.L_186:
        /*003c*/ 	.word	0x00000000
        /*0040*/ 	.short	0x0002
        /*0042*/ 	.short	0x0010
        /*0044*/ 	.byte	0x00, 0xf0, 0x11, 0x00


	//----- nvinfo : EIATTR_KPARAM_INFO
	.align		4
.L_187:
        /*0048*/ 	.byte	0x04, 0x17
        /*004a*/ 	.short	(.L_189 - .L_188)
.L_188:
        /*004c*/ 	.word	0x00000000
        /*0050*/ 	.short	0x0001
        /*0052*/ 	.short	0x0008
        /*0054*/ 	.byte	0x00, 0xf5, 0x21, 0x00


	//----- nvinfo : EIATTR_KPARAM_INFO
	.align		4
.L_189:
        /*0058*/ 	.byte	0x04, 0x17
        /*005a*/ 	.short	(.L_191 - .L_190)
.L_190:
        /*005c*/ 	.word	0x00000000
        /*0060*/ 	.short	0x0000
        /*0062*/ 	.short	0x0000
        /*0064*/ 	.byte	0x00, 0xf5, 0x21, 0x00


	//----- nvinfo : EIATTR_SPARSE_MMA_MASK
	.align		4
.L_191:
        /*0068*/ 	.byte	0x03, 0x50
        /*006a*/ 	.short	0x0000


	//----- nvinfo : EIATTR_MAXREG_COUNT
	.align		4
        /*006c*/ 	.byte	0x03, 0x1b
        /*006e*/ 	.short	0x0080


	//----- nvinfo : EIATTR_NUM_BARRIERS
	.align		4
        /*0070*/ 	.byte	0x02, 0x4c
        /*0072*/ 	.byte	0x01
	.zero		1


	//----- nvinfo : EIATTR_MERCURY_ISA_VERSION
	.align		4
        /*0074*/ 	.byte	0x03, 0x5f
        /*0076*/ 	.short	0x0101


	//----- nvinfo : EIATTR_UNUSED_LOAD_BYTE_OFFSET
	.align		4
        /*0078*/ 	.byte	0x04, 0x44
        /*007a*/ 	.short	(.L_193 - .L_192)


	//   ....[0]....
.L_192:
        /*007c*/ 	.word	0x00000b70
        /*0080*/ 	.word	0x0000fff0


	//   ....[1]....
        /*0084*/ 	.word	0x00000f80
        /*0088*/ 	.word	0x0000fff0


	//   ....[2]....
        /*008c*/ 	.word	0x00002010
        /*0090*/ 	.word	0x0000fff0


	//   ....[3]....
        /*0094*/ 	.word	0x00002bb0
        /*0098*/ 	.word	0x0000fff0


	//   ....[4]....
        /*009c*/ 	.word	0x00002fc0
        /*00a0*/ 	.word	0x0000fff0


	//   ....[5]....
        /*00a4*/ 	.word	0x00004140
        /*00a8*/ 	.word	0x0000fff0


	//----- nvinfo : EIATTR_COOP_GROUP_MASK_REGIDS
	.align		4
.L_193:
        /*00ac*/ 	.byte	0x04, 0x29
        /*00ae*/ 	.short	(.L_195 - .L_194)


	//   ....[0]....
.L_194:
        /*00b0*/ 	.word	0xffffffff


	//   ....[1]....
        /*00b4*/ 	.word	0xffffffff


	//   ....[2]....
        /*00b8*/ 	.word	0xffffffff


	//   ....[3]....
        /*00bc*/ 	.word	0xffffffff


	//   ....[4]....
        /*00c0*/ 	.word	0xffffffff


	//   ....[5]....
        /*00c4*/ 	.word	0xffffffff


	//   ....[6]....
        /*00c8*/ 	.word	0xffffffff


	//   ....[7]....
        /*00cc*/ 	.word	0xffffffff


	//   ....[8]....
        /*00d0*/ 	.word	0xffffffff


	//   ....[9]....
        /*00d4*/ 	.word	0xffffffff


	//   ....[10]....
        /*00d8*/ 	.word	0xffffffff


	//   ....[11]....
        /*00dc*/ 	.word	0xffffffff


	//   ....[12]....
        /*00e0*/ 	.word	0xffffffff


	//   ....[13]....
        /*00e4*/ 	.word	0xffffffff


	//   ....[14]....
        /*00e8*/ 	.word	0xffffffff


	//   ....[15]....
        /*00ec*/ 	.word	0xffffffff


	//   ....[16]....
        /*00f0*/ 	.word	0xffffffff


	//   ....[17]....
        /*00f4*/ 	.word	0xffffffff


	//   ....[18]....
        /*00f8*/ 	.word	0xffffffff


	//   ....[19]....
        /*00fc*/ 	.word	0xffffffff


	//   ....[20]....
        /*0100*/ 	.word	0xffffffff


	//   ....[21]....
        /*0104*/ 	.word	0xffffffff


	//   ....[22]....
        /*0108*/ 	.word	0xffffffff


	//   ....[23]....
        /*010c*/ 	.word	0xffffffff


	//   ....[24]....
        /*0110*/ 	.word	0xffffffff


	//   ....[25]....
        /*0114*/ 	.word	0xffffffff


	//   ....[26]....
        /*0118*/ 	.word	0xffffffff


	//   ....[27]....
        /*011c*/ 	.word	0xffffffff


	//   ....[28]....
        /*0120*/ 	.word	0xffffffff


	//   ....[29]....
        /*0124*/ 	.word	0xffffffff


	//----- nvinfo : EIATTR_COOP_GROUP_INSTR_OFFSETS
	.align		4
.L_195:
        /*0128*/ 	.byte	0x04, 0x28
        /*012a*/ 	.short	(.L_197 - .L_196)


	//   ....[0]....
.L_196:
        /*012c*/ 	.word	0x00000980


	//   ....[1]....
        /*0130*/ 	.word	0x000009e0


	//   ....[2]....
        /*0134*/ 	.word	0x00000a50


	//   ....[3]....
        /*0138*/ 	.word	0x00000aa0


	//   ....[4]....
        /*013c*/ 	.word	0x00000ad0


	//   ....[5]....
        /*0140*/ 	.word	0x00000d20


	//   ....[6]....
        /*0144*/ 	.word	0x00000db0


	//   ....[7]....
        /*0148*/ 	.word	0x00000df0


	//   ....[8]....
        /*014c*/ 	.word	0x00000e40


	//   ....[9]....
        /*0150*/ 	.word	0x00000e80


	//   ....[10]....
        /*0154*/ 	.word	0x00001e30


	//   ....[11]....
        /*0158*/ 	.word	0x00001eb0


	//   ....[12]....
        /*015c*/ 	.word	0x00001f00


	//   ....[13]....
        /*0160*/ 	.word	0x00001f40


	//   ....[14]....
        /*0164*/ 	.word	0x00001f70


	//   ....[15]....
        /*0168*/ 	.word	0x000029c0


	//   ....[16]....
        /*016c*/ 	.word	0x00002a20


	//   ....[17]....
        /*0170*/ 	.word	0x00002a90


	//   ....[18]....
        /*0174*/ 	.word	0x00002ae0


	//   ....[19]....
        /*0178*/ 	.word	0x00002b10


	//   ....[20]....
        /*017c*/ 	.word	0x00002d60


	//   ....[21]....
        /*0180*/ 	.word	0x00002de0


	//   ....[22]....
        /*0184*/ 	.word	0x00002e20


	//   ....[23]....
        /*0188*/ 	.word	0x00002e60


	//   ....[24]....
        /*018c*/ 	.word	0x00002ec0


	//   ....[25]....
        /*0190*/ 	.word	0x00003f60


	//   ....[26]....
        /*0194*/ 	.word	0x00003fe0


	//   ....[27]....
        /*0198*/ 	.word	0x00004030


	//   ....[28]....
        /*019c*/ 	.word	0x00004070


	//   ....[29]....
        /*01a0*/ 	.word	0x000040a0


	//----- nvinfo : EIATTR_VRC_CTA_INIT_COUNT
	.align		4
.L_197:
        /*01a4*/ 	.byte	0x02, 0x4a
	.zero		1
	.zero		1


	//----- nvinfo : EIATTR_EXIT_INSTR_OFFSETS
	.align		4
        /*01a8*/ 	.byte	0x04, 0x1c
        /*01aa*/ 	.short	(.L_199 - .L_198)


	//   ....[0]....
.L_198:
        /*01ac*/ 	.word	0x00000080


	//   ....[1]....
        /*01b0*/ 	.word	0x000000c0


	//   ....[2]....
        /*01b4*/ 	.word	0x00004280


	//   ....[3]....
        /*01b8*/ 	.word	0x000042f0


	//----- nvinfo : EIATTR_MAX_THREADS
	.align		4
.L_199:
        /*01bc*/ 	.byte	0x04, 0x05
        /*01be*/ 	.short	(.L_201 - .L_200)
.L_200:
        /*01c0*/ 	.word	0x00000200
        /*01c4*/ 	.word	0x00000001
        /*01c8*/ 	.word	0x00000001


	//----- nvinfo : EIATTR_CRS_STACK_SIZE
	.align		4
.L_201:
        /*01cc*/ 	.byte	0x04, 0x1e
        /*01ce*/ 	.short	(.L_203 - .L_202)
.L_202:
        /*01d0*/ 	.word	0x00000000


	//----- nvinfo : EIATTR_CBANK_PARAM_SIZE
	.align		4
.L_203:
        /*01d4*/ 	.byte	0x03, 0x19
        /*01d6*/ 	.short	0x0021


	//----- nvinfo : EIATTR_PARAM_CBANK
	.align		4
        /*01d8*/ 	.byte	0x04, 0x0a
        /*01da*/ 	.short	(.L_205 - .L_204)
	.align		4
.L_204:
        /*01dc*/ 	.word	index@(.nv.constant0._ZN3cub18CUB_300001_SM_10006detail6reduce28DeviceReduceSingleTileKernelINS2_10policy_hubIfjN4cuda3std3__44plusIfEEE10Policy1000EPfPdiS9_dfNS7_10__identityEEEvT0_T1_T2_T3_T4_T6_)
        /*01e0*/ 	.short	0x0380
        /*01e2*/ 	.short	0x0021


	//----- nvinfo : EIATTR_SW_WAR
	.align		4
.L_205:
        /*01e4*/ 	.byte	0x04, 0x36
        /*01e6*/ 	.short	(.L_207 - .L_206)
.L_206:
        /*01e8*/ 	.word	0x00000008
.L_207:


//--------------------- .nv.info._ZN3cub18CUB_300001_SM_10006detail6reduce18DeviceReduceKernelINS2_10policy_hubIfjN4cuda3std3__44plusIfEEE10Policy1000EPfjS9_fNS7_10__identityEEEvT0_PT3_T1_NS0_13GridEvenShareISH_EET2_T4_ --------------------------
	.section	.nv.info._ZN3cub18CUB_300001_SM_10006detail6reduce18DeviceReduceKernelINS2_10policy_hubIfjN4cuda3std3__44plusIfEEE10Policy1000EPfjS9_fNS7_10__identityEEEvT0_PT3_T1_NS0_13GridEvenShareISH_EET2_T4_,"",@"SHT_CUDA_INFO"
	.sectionflags	@""
	.align	4


	//----- nvinfo : EIATTR_CUDA_API_VERSION
	.align		4
        /*0000*/ 	.byte	0x04, 0x37
        /*0002*/ 	.short	(.L_209 - .L_208)
.L_208:
        /*0004*/ 	.word	0x00000082


	//----- nvinfo : EIATTR_KPARAM_INFO
	.align		4
.L_209:
        /*0008*/ 	.byte	0x04, 0x17
        /*000a*/ 	.short	(.L_211 - .L_210)
.L_210:
        /*000c*/ 	.word	0x00000000
        /*0010*/ 	.short	0x0005
        /*0012*/ 	.short	0x003d
        /*0014*/ 	.byte	0x00, 0xf0, 0x05, 0x00


	//----- nvinfo : EIATTR_KPARAM_INFO
	.align		4
.L_211:
        /*0018*/ 	.byte	0x04, 0x17
        /*001a*/ 	.short	(.L_213 - .L_212)
.L_212:
        /*001c*/ 	.word	0x00000000
        /*0020*/ 	.short	0x0004
        /*0022*/ 	.short	0x003c
        /*0024*/ 	.byte	0x00, 0xf0, 0x05, 0x00


	//----- nvinfo : EIATTR_KPARAM_INFO
	.align		4
.L_213:
        /*0028*/ 	.byte	0x04, 0x17
        /*002a*/ 	.short	(.L_215 - .L_214)
.L_214:
        /*002c*/ 	.word	0x00000000
        /*0030*/ 	.short	0x0003
        /*0032*/ 	.short	0x0014
        /*0034*/ 	.byte	0x00, 0xf0, 0xa1, 0x00


	//----- nvinfo : EIATTR_KPARAM_INFO
	.align		4
.L_215:
        /*0038*/ 	.byte	0x04, 0x17
        /*003a*/ 	.short	(.L_217 - .L_216)
.L_216:
        /*003c*/ 	.word	0x00000000
        /*0040*/ 	.short	0x0002
        /*0042*/ 	.short	0x0010
        /*0044*/ 	.byte	0x00, 0xf0, 0x11, 0x00


	//----- nvinfo : EIATTR_KPARAM_INFO
	.align		4
.L_217:
        /*0048*/ 	.byte	0x04, 0x17
        /*004a*/ 	.short	(.L_219 - .L_218)
.L_218:
        /*004c*/ 	.word	0x00000000
        /*0050*/ 	.short	0x0001
        /*0052*/ 	.short	0x0008
        /*0054*/ 	.byte	0x00, 0xf5, 0x21, 0x00


	//----- nvinfo : EIATTR_KPARAM_INFO
	.align		4
.L_219:
        /*0058*/ 	.byte	0x04, 0x17
        /*005a*/ 	.short	(.L_221 - .L_220)
.L_220:
        /*005c*/ 	.word	0x00000000
        /*0060*/ 	.short	0x0000
        /*0062*/ 	.short	0x0000
        /*0064*/ 	.byte	0x00, 0xf5, 0x21, 0x00


	//----- nvinfo : EIATTR_SPARSE_MMA_MASK
	.align		4
.L_221:
        /*0068*/ 	.byte	0x03, 0x50
        /*006a*/ 	.short	0x0000


	//----- nvinfo : EIATTR_MAXREG_COUNT
	.align		4
        /*006c*/ 	.byte	0x03, 0x1b
        /*006e*/ 	.short	0x0080


	//----- nvinfo : EIATTR_NUM_BARRIERS
	.align		4
        /*0070*/ 	.byte	0x02, 0x4c
        /*0072*/ 	.byte	0x01
	.zero		1


	//----- nvinfo : EIATTR_MERCURY_ISA_VERSION
	.align		4
        /*0074*/ 	.byte	0x03, 0x5f
        /*0076*/ 	.short	0x0101


	//----- nvinfo : EIATTR_UNUSED_LOAD_BYTE_OFFSET
	.align		4
        /*0078*/ 	.byte	0x04, 0x44
        /*007a*/ 	.short	(.L_223 - .L_222)


	//   ....[0]....
.L_222:
        /*007c*/ 	.word	0x000006f0
        /*0080*/ 	.word	0x0000fff0


	//   ....[1]....
        /*0084*/ 	.word	0x00000b00
        /*0088*/ 	.word	0x0000fff0


	//   ....[2]....
        /*008c*/ 	.word	0x00001710
        /*0090*/ 	.word	0x0000fff0


	//   ....[3]....
        /*0094*/ 	.word	0x00001ea0
        /*0098*/ 	.word	0x0000fff0


	//   ....[4]....
        /*009c*/ 	.word	0x000022b0
        /*00a0*/ 	.word	0x0000fff0


	//   ....[5]....
        /*00a4*/ 	.word	0x00003000
        /*00a8*/ 	.word	0x0000fff0


	//----- nvinfo : EIATTR_COOP_GROUP_MASK_REGIDS
	.align		4
.L_223:
        /*00ac*/ 	.byte	0x04, 0x29
        /*00ae*/ 	.short	(.L_225 - .L_224)


	//   ....[0]....
.L_224:
        /*00b0*/ 	.word	0xffffffff


	//   ....[1]....
        /*00b4*/ 	.word	0xffffffff


	//   ....[2]....
        /*00b8*/ 	.word	0xffffffff


	//   ....[3]....
        /*00bc*/ 	.word	0xffffffff


	//   ....[4]....
        /*00c0*/ 	.word	0xffffffff


	//   ....[5]....
        /*00c4*/ 	.word	0xffffffff


	//   ....[6]....
        /*00c8*/ 	.word	0xffffffff


	//   ....[7]....
        /*00cc*/ 	.word	0xffffffff


	//   ....[8]....
        /*00d0*/ 	.word	0xffffffff


	//   ....[9]....
        /*00d4*/ 	.word	0xffffffff


	//   ....[10]....
        /*00d8*/ 	.word	0xffffffff


	//   ....[11]....
        /*00dc*/ 	.word	0xffffffff


	//   ....[12]....
        /*00e0*/ 	.word	0xffffffff


	//   ....[13]....
        /*00e4*/ 	.word	0xffffffff


	//   ....[14]....
        /*00e8*/ 	.word	0xffffffff


	//   ....[15]....
        /*00ec*/ 	.word	0xffffffff


	//   ....[16]....
        /*00f0*/ 	.word	0xffffffff


	//   ....[17]....
        /*00f4*/ 	.word	0xffffffff


	//   ....[18]....
        /*00f8*/ 	.word	0xffffffff


	//   ....[19]....
        /*00fc*/ 	.word	0xffffffff


	//   ....[20]....
        /*0100*/ 	.word	0xffffffff


	//   ....[21]....
        /*0104*/ 	.word	0xffffffff


	//   ....[22]....
        /*0108*/ 	.word	0xffffffff


	//   ....[23]....
        /*010c*/ 	.word	0xffffffff


	//   ....[24]....
        /*0110*/ 	.word	0xffffffff


	//   ....[25]....
        /*0114*/ 	.word	0xffffffff


	//   ....[26]....
        /*0118*/ 	.word	0xffffffff


	//   ....[27]....
        /*011c*/ 	.word	0xffffffff


	//   ....[28]....
        /*0120*/ 	.word	0xffffffff


	//   ....[29]....
        /*0124*/ 	.word	0xffffffff


	//----- nvinfo : EIATTR_COOP_GROUP_INSTR_OFFSETS
	.align		4
.L_225:
        /*0128*/ 	.byte	0x04, 0x28
        /*012a*/ 	.short	(.L_227 - .L_226)


	//   ....[0]....
.L_226:
        /*012c*/ 	.word	0x00000500


	//   ....[1]....
        /*0130*/ 	.word	0x00000560


	//   ....[2]....
        /*0134*/ 	.word	0x000005d0


	//   ....[3]....
        /*0138*/ 	.word	0x00000620


	//   ....[4]....
        /*013c*/ 	.word	0x00000650


	//   ....[5]....
        /*0140*/ 	.word	0x000008a0


	//   ....[6]....
        /*0144*/ 	.word	0x00000920


	//   ....[7]....
        /*0148*/ 	.word	0x00000960


	//   ....[8]....
        /*014c*/ 	.word	0x000009a0


	//   ....[9]....
        /*0150*/ 	.word	0x00000a00


	//   ....[10]....
        /*0154*/ 	.word	0x00001530


	//   ....[11]....
        /*0158*/ 	.word	0x000015b0


	//   ....[12]....
        /*015c*/ 	.word	0x00001600


	//   ....[13]....
        /*0160*/ 	.word	0x00001640


	//   ....[14]....
        /*0164*/ 	.word	0x00001670


	//   ....[15]....
        /*0168*/ 	.word	0x00001cb0


	//   ....[16]....
        /*016c*/ 	.word	0x00001d10


	//   ....[17]....
        /*0170*/ 	.word	0x00001d80


	//   ....[18]....
        /*0174*/ 	.word	0x00001dd0


	//   ....[19]....
        /*0178*/ 	.word	0x00001e00


	//   ....[20]....
        /*017c*/ 	.word	0x00002050


	//   ....[21]....
        /*0180*/ 	.word	0x000020d0


	//   ....[22]....
        /*0184*/ 	.word	0x00002110


	//   ....[23]....
        /*0188*/ 	.word	0x00002160


	//   ....[24]....
        /*018c*/ 	.word	0x000021b0


	//   ....[25]....
        /*0190*/ 	.word	0x00002e20


	//   ....[26]....
        /*0194*/ 	.word	0x00002ea0


	//   ....[27]....
        /*0198*/ 	.word	0x00002ef0


	//   ....[28]....
        /*019c*/ 	.word	0x00002f30


	//   ....[29]....
        /*01a0*/ 	.word	0x00002f60


	//----- nvinfo : EIATTR_VRC_CTA_INIT_COUNT
	.align		4
.L_227:
        /*01a4*/ 	.byte	0x02, 0x4a
	.zero		1
	.zero		1


	//----- nvinfo : EIATTR_EXIT_INSTR_OFFSETS
	.align		4
        /*01a8*/ 	.byte	0x04, 0x1c
        /*01aa*/ 	.short	(.L_229 - .L_228)


	//   ....[0]....
.L_228:
        /*01ac*/ 	.word	0x00003140


	//   ....[1]....
        /*01b0*/ 	.word	0x00003180


	//----- nvinfo : EIATTR_MAX_THREADS
	.align		4
.L_229:
        /*01b4*/ 	.byte	0x04, 0x05
        /*01b6*/ 	.short	(.L_231 - .L_230)
.L_230:
        /*01b8*/ 	.word	0x00000200
        /*01bc*/ 	.word	0x00000001
        /*01c0*/ 	.word	0x00000001


	//----- nvinfo : EIATTR_CRS_STACK_SIZE
	.align		4
.L_231:
        /*01c4*/ 	.byte	0x04, 0x1e
        /*01c6*/ 	.short	(.L_233 - .L_232)
.L_232:
        /*01c8*/ 	.word	0x00000000


	//----- nvinfo : EIATTR_CBANK_PARAM_SIZE
	.align		4
.L_233:
        /*01cc*/ 	.byte	0x03, 0x19
        /*01ce*/ 	.short	0x003e


	//----- nvinfo : EIATTR_PARAM_CBANK
	.align		4
        /*01d0*/ 	.byte	0x04, 0x0a
        /*01d2*/ 	.short	(.L_235 - .L_234)
	.align		4
.L_234:
        /*01d4*/ 	.word	index@(.nv.constant0._ZN3cub18CUB_300001_SM_10006detail6reduce18DeviceReduceKernelINS2_10policy_hubIfjN4cuda3std3__44plusIfEEE10Policy1000EPfjS9_fNS7_10__identityEEEvT0_PT3_T1_NS0_13GridEvenShareISH_EET2_T4_)
        /*01d8*/ 	.short	0x0380
        /*01da*/ 	.short	0x003e


	//----- nvinfo : EIATTR_SW_WAR
	.align		4
.L_235:
        /*01dc*/ 	.byte	0x04, 0x36
        /*01de*/ 	.short	(.L_237 - .L_236)
.L_236:
        /*01e0*/ 	.word	0x00000008
.L_237:


//--------------------- .nv.info._ZN3cub18CUB_300001_SM_10006detail6reduce28DeviceReduceSingleTileKernelINS2_10policy_hubIfjN4cuda3std3__44plusIfEEE10Policy1000EPfPdjS9_dfNS7_10__identityEEEvT0_T1_T2_T3_T4_T6_ --------------------------
	.section	.nv.info._ZN3cub18CUB_300001_SM_10006detail6reduce28DeviceReduceSingleTileKernelINS2_10policy_hubIfjN4cuda3std3__44plusIfEEE10Policy1000EPfPdjS9_dfNS7_10__identityEEEvT0_T1_T2_T3_T4_T6_,"",@"SHT_CUDA_INFO"
	.sectionflags	@""
	.align	4


	//----- nvinfo : EIATTR_CUDA_API_VERSION
	.align		4
        /*0000*/ 	.byte	0x04, 0x37
        /*0002*/ 	.short	(.L_239 - .L_238)
.L_238:
        /*0004*/ 	.word	0x00000082


	//----- nvinfo : EIATTR_KPARAM_INFO
	.align		4
.L_239:
        /*0008*/ 	.byte	0x04, 0x17
        /*000a*/ 	.short	(.L_241 - .L_240)
.L_240:
        /*000c*/ 	.word	0x00000000
        /*0010*/ 	.short	0x0005
        /*0012*/ 	.short	0x0020
        /*0014*/ 	.byte	0x00, 0xf0, 0x05, 0x00


	//----- nvinfo : EIATTR_KPARAM_INFO
	.align		4
.L_241:
        /*0018*/ 	.byte	0x04, 0x17
        /*001a*/ 	.short	(.L_243 - .L_242)
.L_242:
        /*001c*/ 	.word	0x00000000
        /*0020*/ 	.short	0x0004
        /*0022*/ 	.short	0x0018
        /*0024*/ 	.byte	0x00, 0xf0, 0x21, 0x00


	//----- nvinfo : EIATTR_KPARAM_INFO
	.align		4
.L_243:
        /*0028*/ 	.byte	0x04, 0x17
        /*002a*/ 	.short	(.L_245 - .L_244)
.L_244:
        /*002c*/ 	.word	0x00000000
        /*0030*/ 	.short	0x0003
        /*0032*/ 	.short	0x0014
        /*0034*/ 	.byte	0x00, 0xf0, 0x05, 0x00


	//----- nvinfo : EIATTR_KPARAM_INFO
	.align		4
.L_245:
        /*0038*/ 	.byte	0x04, 0x17
        /*003a*/ 	.short	(.L_247 - .L_246)
.L_246:
        /*003c*/ 	.word	0x00000000
        /*0040*/ 	.short	0x0002
        /*0042*/ 	.short	0x0010
        /*0044*/ 	.byte	0x00, 0xf0, 0x11, 0x00


	//----- nvinfo : EIATTR_KPARAM_INFO
	.align		4
.L_247:
        /*0048*/ 	.byte	0x04, 0x17
        /*004a*/ 	.short	(.L_249 - .L_248)
.L_248:
        /*004c*/ 	.word	0x00000000
        /*0050*/ 	.short	0x0001
        /*0052*/ 	.short	0x0008
        /*0054*/ 	.byte	0x00, 0xf5, 0x21, 0x00


	//----- nvinfo : EIATTR_KPARAM_INFO
	.align		4
.L_249:
        /*0058*/ 	.byte	0x04, 0x17
        /*005a*/ 	.short	(.L_251 - .L_250)
.L_250:
        /*005c*/ 	.word	0x00000000
        /*0060*/ 	.short	0x0000
        /*0062*/ 	.short	0x0000
        /*0064*/ 	.byte	0x00, 0xf5, 0x21, 0x00


	//----- nvinfo : EIATTR_SPARSE_MMA_MASK
	.align		4
.L_251:
        /*0068*/ 	.byte	0x03, 0x50
        /*006a*/ 	.short	0x0000


	//----- nvinfo : EIATTR_MAXREG_COUNT
	.align		4
        /*006c*/ 	.byte	0x03, 0x1b
        /*006e*/ 	.short	0x0080


	//----- nvinfo : EIATTR_NUM_BARRIERS
	.align		4
        /*0070*/ 	.byte	0x02, 0x4c
        /*0072*/ 	.byte	0x01
	.zero		1


	//----- nvinfo : EIATTR_MERCURY_ISA_VERSION
	.align		4
        /*0074*/ 	.byte	0x03, 0x5f
        /*0076*/ 	.short	0x0101


	//----- nvinfo : EIATTR_UNUSED_LOAD_BYTE_OFFSET
	.align		4
        /*0078*/ 	.byte	0x04, 0x44
        /*007a*/ 	.short	(.L_253 - .L_252)


	//   ....[0]....
.L_252:
        /*007c*/ 	.word	0x00000b10
        /*0080*/ 	.word	0x0000fff0


	//   ....[1]....
        /*0084*/ 	.word	0x00000f20
        /*0088*/ 	.word	0x0000fff0


	//   ....[2]....
        /*008c*/ 	.word	0x00001a80
        /*0090*/ 	.word	0x0000fff0


	//   ....[3]....
        /*0094*/ 	.word	0x000025c0
        /*0098*/ 	.word	0x0000fff0


	//   ....[4]....
        /*009c*/ 	.word	0x000029d0
        /*00a0*/ 	.word	0x0000fff0


	//   ....[5]....
        /*00a4*/ 	.word	0x00003650
        /*00a8*/ 	.word	0x0000fff0


	//----- nvinfo : EIATTR_COOP_GROUP_MASK_REGIDS
	.align		4
.L_253:
        /*00ac*/ 	.byte	0x04, 0x29
        /*00ae*/ 	.short	(.L_255 - .L_254)


	//   ....[0]....
.L_254:
        /*00b0*/ 	.word	0xffffffff


	//   ....[1]....
        /*00b4*/ 	.word	0xffffffff


	//   ....[2]....
        /*00b8*/ 	.word	0xffffffff


	//   ....[3]....
        /*00bc*/ 	.word	0xffffffff


	//   ....[4]....
        /*00c0*/ 	.word	0xffffffff


	//   ....[5]....
        /*00c4*/ 	.word	0xffffffff


	//   ....[6]....
        /*00c8*/ 	.word	0xffffffff


	//   ....[7]....
        /*00cc*/ 	.word	0xffffffff


	//   ....[8]....
        /*00d0*/ 	.word	0xffffffff


	//   ....[9]....
        /*00d4*/ 	.word	0xffffffff


	//   ....[10]....
        /*00d8*/ 	.word	0xffffffff


	//   ....[11]....
        /*00dc*/ 	.word	0xffffffff


	//   ....[12]....
        /*00e0*/ 	.word	0xffffffff


	//   ....[13]....
        /*00e4*/ 	.word	0xffffffff


	//   ....[14]....
        /*00e8*/ 	.word	0xffffffff


	//   ....[15]....
        /*00ec*/ 	.word	0xffffffff


	//   ....[16]....
        /*00f0*/ 	.word	0xffffffff


	//   ....[17]....
        /*00f4*/ 	.word	0xffffffff


	//   ....[18]....
        /*00f8*/ 	.word	0xffffffff


	//   ....[19]....
        /*00fc*/ 	.word	0xffffffff


	//   ....[20]....
        /*0100*/ 	.word	0xffffffff


	//   ....[21]....
        /*0104*/ 	.word	0xffffffff


	//   ....[22]....
        /*0108*/ 	.word	0xffffffff


	//   ....[23]....
        /*010c*/ 	.word	0xffffffff


	//   ....[24]....
        /*0110*/ 	.word	0xffffffff


	//   ....[25]....
        /*0114*/ 	.word	0xffffffff


	//   ....[26]....
        /*0118*/ 	.word	0xffffffff


	//   ....[27]....
        /*011c*/ 	.word	0xffffffff


	//   ....[28]....
        /*0120*/ 	.word	0xffffffff


	//   ....[29]....
        /*0124*/ 	.word	0xffffffff


	//----- nvinfo : EIATTR_COOP_GROUP_INSTR_OFFSETS
	.align		4
.L_255:
        /*0128*/ 	.byte	0x04, 0x28
        /*012a*/ 	.short	(.L_257 - .L_256)


	//   ....[0]....
.L_256:
        /*012c*/ 	.word	0x00000920


	//   ....[1]....
        /*0130*/ 	.word	0x00000980


	//   ....[2]....
        /*0134*/ 	.word	0x000009f0


	//   ....[3]....
        /*0138*/ 	.word	0x00000a40


	//   ....[4]....
        /*013c*/ 	.word	0x00000a70


	//   ....[5]....
        /*0140*/ 	.word	0x00000cc0


	//   ....[6]....
        /*0144*/ 	.word	0x00000d50


	//   ....[7]....
        /*0148*/ 	.word	0x00000da0


	//   ....[8]....
        /*014c*/ 	.word	0x00000de0


	//   ....[9]....
        /*0150*/ 	.word	0x00000e20


	//   ....[10]....
        /*0154*/ 	.word	0x000018a0


	//   ....[11]....
        /*0158*/ 	.word	0x00001920


	//   ....[12]....
        /*015c*/ 	.word	0x00001970


	//   ....[13]....
        /*0160*/ 	.word	0x000019b0


	//   ....[14]....
        /*0164*/ 	.word	0x000019e0


	//   ....[15]....
        /*0168*/ 	.word	0x000023d0


	//   ....[16]....
        /*016c*/ 	.word	0x00002430


	//   ....[17]....
        /*0170*/ 	.word	0x000024a0


	//   ....[18]....
        /*0174*/ 	.word	0x000024f0


	//   ....[19]....
        /*0178*/ 	.word	0x00002520


	//   ....[20]....
        /*017c*/ 	.word	0x00002770


	//   ....[21]....
        /*0180*/ 	.word	0x000027e0


	//   ....[22]....
        /*0184*/ 	.word	0x00002830


	//   ....[23]....
        /*0188*/ 	.word	0x00002880


	//   ....[24]....
        /*018c*/ 	.word	0x000028c0


	//   ....[25]....
        /*0190*/ 	.word	0x00003470


	//   ....[26]....
        /*0194*/ 	.word	0x000034f0


	//   ....[27]....
        /*0198*/ 	.word	0x00003540


	//   ....[28]....
        /*019c*/ 	.word	0x00003580


	//   ....[29]....
        /*01a0*/ 	.word	0x000035b0


	//----- nvinfo : EIATTR_VRC_CTA_INIT_COUNT
	.align		4
.L_257:
        /*01a4*/ 	.byte	0x02, 0x4a
	.zero		1
	.zero		1


	//----- nvinfo : EIATTR_EXIT_INSTR_OFFSETS
	.align		4
        /*01a8*/ 	.byte	0x04, 0x1c
        /*01aa*/ 	.short	(.L_259 - .L_258)


	//   ....[0]....
.L_258:
        /*01ac*/ 	.word	0x00000080


	//   ....[1]....
        /*01b0*/ 	.word	0x000000c0


	//   ....[2]....
        /*01b4*/ 	.word	0x00003790


	//   ....[3]....
        /*01b8*/ 	.word	0x00003800


	//----- nvinfo : EIATTR_MAX_THREADS
	.align		4
.L_259:
        /*01bc*/ 	.byte	0x04, 0x05
        /*01be*/ 	.short	(.L_261 - .L_260)
.L_260:
        /*01c0*/ 	.word	0x00000200
        /*01c4*/ 	.word	0x00000001
        /*01c8*/ 	.word	0x00000001


	//----- nvinfo : EIATTR_CRS_STACK_SIZE
	.align		4
.L_261:
        /*01cc*/ 	.byte	0x04, 0x1e
        /*01ce*/ 	.short	(.L_263 - .L_262)
.L_262:
        /*01d0*/ 	.word	0x00000000


	//----- nvinfo : EIATTR_CBANK_PARAM_SIZE
	.align		4
.L_263:
        /*01d4*/ 	.byte	0x03, 0x19
        /*01d6*/ 	.short	0x0021


	//----- nvinfo : EIATTR_PARAM_CBANK
	.align		4
        /*01d8*/ 	.byte	0x04, 0x0a
        /*01da*/ 	.short	(.L_265 - .L_264)
	.align		4
.L_264:
        /*01dc*/ 	.word	index@(.nv.constant0._ZN3cub18CUB_300001_SM_10006detail6reduce28DeviceReduceSingleTileKernelINS2_10policy_hubIfjN4cuda3std3__44plusIfEEE10Policy1000EPfPdjS9_dfNS7_10__identityEEEvT0_T1_T2_T3_T4_T6_)
        /*01e0*/ 	.short	0x0380
        /*01e2*/ 	.short	0x0021


	//----- nvinfo : EIATTR_SW_WAR
	.align		4
.L_265:
        /*01e4*/ 	.byte	0x04, 0x36
        /*01e6*/ 	.short	(.L_267 - .L_266)
.L_266:
        /*01e8*/ 	.word	0x00000008
.L_267:


//--------------------- .nv.info._ZN3cub18CUB_300001_SM_10006detail11EmptyKernelIvEEvv --------------------------
	.section	.nv.info._ZN3cub18CUB_300001_SM_10006detail11EmptyKernelIvEEvv,"",@"SHT_CUDA_INFO"
	.sectionflags	@""
	.align	4


	//----- nvinfo : EIATTR_CUDA_API_VERSION
	.align		4
        /*0000*/ 	.byte	0x04, 0x37
        /*0002*/ 	.short	(.L_269 - .L_268)
.L_268:
        /*0004*/ 	.word	0x00000082


	//----- nvinfo : EIATTR_SPARSE_MMA_MASK
	.align		4
.L_269:
        /*0008*/ 	.byte	0x03, 0x50
        /*000a*/ 	.short	0x0000


	//----- nvinfo : EIATTR_MAXREG_COUNT
	.align		4
        /*000c*/ 	.byte	0x03, 0x1b
        /*000e*/ 	.short	0x00ff


	//----- nvinfo : EIATTR_MERCURY_ISA_VERSION
	.align		4
        /*0010*/ 	.byte	0x03, 0x5f
        /*0012*/ 	.short	0x0101


	//----- nvinfo : EIATTR_VRC_CTA_INIT_COUNT
	.align		4
        /*0014*/ 	.byte	0x02, 0x4a
	.zero		1
	.zero		1


	//----- nvinfo : EIATTR_EXIT_INSTR_OFFSETS
	.align		4
        /*0018*/ 	.byte	0x04, 0x1c
        /*001a*/ 	.short	(.L_271 - .L_270)


	//   ....[0]....
.L_270:
        /*001c*/ 	.word	0x00000010


	//----- nvinfo : EIATTR_SW_WAR
	.align		4
.L_271:
        /*0020*/ 	.byte	0x04, 0x36
        /*0022*/ 	.short	(.L_273 - .L_272)
.L_272:
        /*0024*/ 	.word	0x00000008
.L_273:


//--------------------- .nv.info._Z11SubMatOnGPUILi4EEvPfS0_ii --------------------------
	.section	.nv.info._Z11SubMatOnGPUILi4EEvPfS0_ii,"",@"SHT_CUDA_INFO"
	.sectionflags	@""
	.align	4


	//----- nvinfo : EIATTR_CUDA_API_VERSION
	.align		4
        /*0000*/ 	.byte	0x04, 0x37
        /*0002*/ 	.short	(.L_275 - .L_274)
.L_274:
        /*0004*/ 	.word	0x00000082


	//----- nvinfo : EIATTR_KPARAM_INFO
	.align		4
.L_275:
        /*0008*/ 	.byte	0x04, 0x17
        /*000a*/ 	.short	(.L_277 - .L_276)
.L_276:
        /*000c*/ 	.word	0x00000000
        /*0010*/ 	.short	0x0003
        /*0012*/ 	.short	0x0014
        /*0014*/ 	.byte	0x00, 0xf0, 0x11, 0x00


	//----- nvinfo : EIATTR_KPARAM_INFO
	.align		4
.L_277:
        /*0018*/ 	.byte	0x04, 0x17
        /*001a*/ 	.short	(.L_279 - .L_278)
.L_278:
        /*001c*/ 	.word	0x00000000
        /*0020*/ 	.short	0x0002
        /*0022*/ 	.short	0x0010
        /*0024*/ 	.byte	0x00, 0xf0, 0x11, 0x00


	//----- nvinfo : EIATTR_KPARAM_INFO
	.align		4
.L_279:
        /*0028*/ 	.byte	0x04, 0x17
        /*002a*/ 	.short	(.L_281 - .L_280)
.L_280:
        /*002c*/ 	.word	0x00000000
        /*0030*/ 	.short	0x0001
        /*0032*/ 	.short	0x0008
        /*0034*/ 	.byte	0x00, 0xf5, 0x21, 0x00


	//----- nvinfo : EIATTR_KPARAM_INFO
	.align		4
.L_281:
        /*0038*/ 	.byte	0x04, 0x17
        /*003a*/ 	.short	(.L_283 - .L_282)
.L_282:
        /*003c*/ 	.word	0x00000000
        /*0040*/ 	.short	0x0000
        /*0042*/ 	.short	0x0000
        /*0044*/ 	.byte	0x00, 0xf5, 0x21, 0x00


	//----- nvinfo : EIATTR_SPARSE_MMA_MASK
	.align		4
.L_283:
        /*0048*/ 	.byte	0x03, 0x50
        /*004a*/ 	.short	0x0000


	//----- nvinfo : EIATTR_MAXREG_COUNT
	.align		4
        /*004c*/ 	.byte	0x03, 0x1b
        /*004e*/ 	.short	0x00ff


	//----- nvinfo : EIATTR_EXTERNS
	.align		4
        /*0050*/ 	.byte	0x04, 0x0f
        /*0052*/ 	.short	(.L_285 - .L_284)


	//   ....[0]....
	.align		4
.L_284:
        /*0054*/ 	.word	index@(vprintf)


	//----- nvinfo : EIATTR_MERCURY_ISA_VERSION
	.align		4
.L_285:
        /*0058*/ 	.byte	0x03, 0x5f
        /*005a*/ 	.short	0x0101


	//----- nvinfo : EIATTR_VRC_CTA_INIT_COUNT
	.align		4
        /*005c*/ 	.byte	0x02, 0x4a
	.zero		1
	.zero		1


	//----- nvinfo : EIATTR_SYSCALL_OFFSETS
	.align		4
        /*0060*/ 	.byte	0x04, 0x46
        /*0062*/ 	.short	(.L_287 - .L_286)


	//   ....[0]....
.L_286:
        /*0064*/ 	.word	0x00000b30


	//----- nvinfo : EIATTR_EXIT_INSTR_OFFSETS
	.align		4
.L_287:
        /*0068*/ 	.byte	0x04, 0x1c
        /*006a*/ 	.short	(.L_289 - .L_288)


	//   ....[0]....
.L_288:
        /*006c*/ 	.word	0x00000b40


	//----- nvinfo : EIATTR_CBANK_PARAM_SIZE
	.align		4
.L_289:
        /*0070*/ 	.byte	0x03, 0x19
        /*0072*/ 	.short	0x0018


	//----- nvinfo : EIATTR_PARAM_CBANK
	.align		4
        /*0074*/ 	.byte	0x04, 0x0a
        /*0076*/ 	.short	(.L_291 - .L_290)
	.align		4
.L_290:
        /*0078*/ 	.word	index@(.nv.constant0._Z11SubMatOnGPUILi4EEvPfS0_ii)
        /*007c*/ 	.short	0x0380
        /*007e*/ 	.short	0x0018


	//----- nvinfo : EIATTR_SW_WAR
	.align		4
.L_291:
        /*0080*/ 	.byte	0x04, 0x36
        /*0082*/ 	.short	(.L_293 - .L_292)
.L_292:
        /*0084*/ 	.word	0x00000008
.L_293:


//--------------------- .nv.callgraph             --------------------------
	.section	.nv.callgraph,"",@"SHT_CUDA_CALLGRAPH"
	.align	4
	.sectionentsize	8
	.align		4
        /*0000*/ 	.word	0x00000000
	.align		4
        /*0004*/ 	.word	0xffffffff
	.align		4
        /*0008*/ 	.word	index@(_Z11SubMatOnGPUILi4EEvPfS0_ii)
	.align		4
        /*000c*/ 	.word	index@(vprintf)
	.align		4
        /*0010*/ 	.word	0x00000000
	.align		4
        /*0014*/ 	.word	0xfffffffe
	.align		4
        /*0018*/ 	.word	0x00000000
	.align		4
        /*001c*/ 	.word	0xfffffffd
	.align		4
        /*0020*/ 	.word	0x00000000
	.align		4
        /*0024*/ 	.word	0xfffffffc


//--------------------- .nv.constant4             --------------------------
	.section	.nv.constant4,"a",@progbits
	.align	8
	.align		8
.nv.constant4:
        /*0000*/ 	.dword	_ZN30_INTERNAL_b0965ecb_4_k_cu_main4cuda3std3__45__cpo5beginE
	.align		8
        /*0008*/ 	.dword	_ZN30_INTERNAL_b0965ecb_4_k_cu_main4cuda3std3__45__cpo3endE
	.align		8
        /*0010*/ 	.dword	_ZN30_INTERNAL_b0965ecb_4_k_cu_main4cuda3std3__45__cpo6cbeginE
	.align		8
        /*0018*/ 	.dword	_ZN30_INTERNAL_b0965ecb_4_k_cu_main4cuda3std3__45__cpo4cendE
	.align		8
        /*0020*/ 	.dword	_ZN30_INTERNAL_b0965ecb_4_k_cu_main4cuda3std3__45__cpo6rbeginE
	.align		8
        /*0028*/ 	.dword	_ZN30_INTERNAL_b0965ecb_4_k_cu_main4cuda3std3__45__cpo4rendE
	.align		8
        /*0030*/ 	.dword	_ZN30_INTERNAL_b0965ecb_4_k_cu_main4cuda3std3__45__cpo7crbeginE
	.align		8
        /*0038*/ 	.dword	_ZN30_INTERNAL_b0965ecb_4_k_cu_main4cuda3std3__45__cpo5crendE
	.align		8
        /*0040*/ 	.dword	_ZN30_INTERNAL_b0965ecb_4_k_cu_main4cuda3std3__432_GLOBAL__N__b0965ecb_4_k_cu_main6ignoreE
	.align		8
        /*0048*/ 	.dword	_ZN30_INTERNAL_b0965ecb_4_k_cu_main4cuda3std3__419piecewise_constructE
	.align		8
        /*0050*/ 	.dword	_ZN30_INTERNAL_b0965ecb_4_k_cu_main4cuda3std3__48in_placeE
	.align		8
        /*0058*/ 	.dword	_ZN30_INTERNAL_b0965ecb_4_k_cu_main4cuda3std3__420unreachable_sentinelE
	.align		8
        /*0060*/ 	.dword	_ZN30_INTERNAL_b0965ecb_4_k_cu_main4cuda3std3__47nulloptE
	.align		8
        /*0068*/ 	.dword	_ZN30_INTERNAL_b0965ecb_4_k_cu_main4cuda3std3__48unexpectE
	.align		8
        /*0070*/ 	.dword	_ZN30_INTERNAL_b0965ecb_4_k_cu_main4cuda3std6ranges3__45__cpo4swapE
	.align		8
        /*0078*/ 	.dword	_ZN30_INTERNAL_b0965ecb_4_k_cu_main4cuda3std6ranges3__45__cpo9iter_moveE
	.align		8
        /*0080*/ 	.dword	_ZN30_INTERNAL_b0965ecb_4_k_cu_main4cuda3std6ranges3__45__cpo5beginE
	.align		8
        /*0088*/ 	.dword	_ZN30_INTERNAL_b0965ecb_4_k_cu_main4cuda3std6ranges3__45__cpo3endE
	.align		8
        /*0090*/ 	.dword	_ZN30_INTERNAL_b0965ecb_4_k_cu_main4cuda3std6ranges3__45__cpo6cbeginE
	.align		8
        /*0098*/ 	.dword	_ZN30_INTERNAL_b0965ecb_4_k_cu_main4cuda3std6ranges3__45__cpo4cendE
	.align		8
        /*00a0*/ 	.dword	_ZN30_INTERNAL_b0965ecb_4_k_cu_main4cuda3std6ranges3__45__cpo7advanceE
	.align		8
        /*00a8*/ 	.dword	_ZN30_INTERNAL_b0965ecb_4_k_cu_main4cuda3std6ranges3__45__cpo9iter_swapE
	.align		8
        /*00b0*/ 	.dword	_ZN30_INTERNAL_b0965ecb_4_k_cu_main4cuda3std6ranges3__45__cpo4nextE
	.align		8
        /*00b8*/ 	.dword	_ZN30_INTERNAL_b0965ecb_4_k_cu_main4cuda3std6ranges3__45__cpo4prevE
	.align		8
        /*00c0*/ 	.dword	_ZN30_INTERNAL_b0965ecb_4_k_cu_main4cuda3std6ranges3__45__cpo4dataE
	.align		8
        /*00c8*/ 	.dword	_ZN30_INTERNAL_b0965ecb_4_k_cu_main4cuda3std6ranges3__45__cpo5cdataE
	.align		8
        /*00d0*/ 	.dword	_ZN30_INTERNAL_b0965ecb_4_k_cu_main4cuda3std6ranges3__45__cpo4sizeE
	.align		8
        /*00d8*/ 	.dword	_ZN30_INTERNAL_b0965ecb_4_k_cu_main4cuda3std6ranges3__45__cpo5ssizeE
	.align		8
        /*00e0*/ 	.dword	_ZN30_INTERNAL_b0965ecb_4_k_cu_main4cuda3std6ranges3__45__cpo8distanceE
	.align		8
        /*00e8*/ 	.dword	_ZN30_INTERNAL_b0965ecb_4_k_cu_main6thrust24THRUST_300001_SM_1000_NS8cuda_cub3parE
	.align		8
        /*00f0*/ 	.dword	_ZN30_INTERNAL_b0965ecb_4_k_cu_main6thrust24THRUST_300001_SM_1000_NS8cuda_cub10par_nosyncE
	.align		8
        /*00f8*/ 	.dword	_ZN30_INTERNAL_b0965ecb_4_k_cu_main6thrust24THRUST_300001_SM_1000_NS6system6detail10sequential3seqE
	.align		8
        /*0100*/ 	.dword	_ZN30_INTERNAL_b0965ecb_4_k_cu_main6thrust24THRUST_300001_SM_1000_NS6system3cpp3parE
	.align		8
        /*0108*/ 	.dword	_ZN30_INTERNAL_b0965ecb_4_k_cu_main6thrust24THRUST_300001_SM_1000_NS12placeholders2_1E
	.align		8
        /*0110*/ 	.dword	_ZN30_INTERNAL_b0965ecb_4_k_cu_main6thrust24THRUST_300001_SM_1000_NS12placeholders2_2E
	.align		8
        /*0118*/ 	.dword	_ZN30_INTERNAL_b0965ecb_4_k_cu_main6thrust24THRUST_300001_SM_1000_NS12placeholders2_3E
	.align		8
        /*0120*/ 	.dword	_ZN30_INTERNAL_b0965ecb_4_k_cu_main6thrust24THRUST_300001_SM_1000_NS12placeholders2_4E
	.align		8
        /*0128*/ 	.dword	_ZN30_INTERNAL_b0965ecb_4_k_cu_main6thrust24THRUST_300001_SM_1000_NS12placeholders2_5E
	.align		8
        /*0130*/ 	.dword	_ZN30_INTERNAL_b0965ecb_4_k_cu_main6thrust24THRUST_300001_SM_1000_NS12placeholders2_6E
	.align		8
        /*0138*/ 	.dword	_ZN30_INTERNAL_b0965ecb_4_k_cu_main6thrust24THRUST_300001_SM_1000_NS12placeholders2_7E
	.align		8
        /*0140*/ 	.dword	_ZN30_INTERNAL_b0965ecb_4_k_cu_main6thrust24THRUST_300001_SM_1000_NS12placeholders2_8E
	.align		8
        /*0148*/ 	.dword	_ZN30_INTERNAL_b0965ecb_4_k_cu_main6thrust24THRUST_300001_SM_1000_NS12placeholders2_9E
	.align		8
        /*0150*/ 	.dword	_ZN30_INTERNAL_b0965ecb_4_k_cu_main6thrust24THRUST_300001_SM_1000_NS12placeholders3_10E
	.align		8
        /*0158*/ 	.dword	_ZN30_INTERNAL_b0965ecb_4_k_cu_main6thrust24THRUST_300001_SM_1000_NS3seqE
	.align		8
        /*0160*/ 	.dword	_ZN30_INTERNAL_b0965ecb_4_k_cu_main6thrust24THRUST_300001_SM_1000_NS6deviceE
	.align		8
        /*0168*/ 	.dword	$str
	.align		8
        /*0170*/ 	.dword	vprintf


//--------------------- .text._ZN3cub18CUB_300001_SM_10006detail6reduce28DeviceReduceSingleTileKernelINS2_10policy_hubIfyN4cuda3std3__44plusIfEEE10Policy1000EPfPdiS9_dfNS7_10__identityEEEvT0_T1_T2_T3_T4_T6_ --------------------------
	.section	.text._ZN3cub18CUB_300001_SM_10006detail6reduce28DeviceReduceSingleTileKernelINS2_10policy_hubIfyN4cuda3std3__44plusIfEEE10Policy1000EPfPdiS9_dfNS7_10__identityEEEvT0_T1_T2_T3_T4_T6_,"ax",@progbits
	.align	128
        .global         _ZN3cub18CUB_300001_SM_10006detail6reduce28DeviceReduceSingleTileKernelINS2_10policy_hubIfyN4cuda3std3__44plusIfEEE10Policy1000EPfPdiS9_dfNS7_10__identityEEEvT0_T1_T2_T3_T4_T6_
        .type           _ZN3cub18CUB_300001_SM_10006detail6reduce28DeviceReduceSingleTileKernelINS2_10policy_hubIfyN4cuda3std3__44plusIfEEE10Policy1000EPfPdiS9_dfNS7_10__identityEEEvT0_T1_T2_T3_T4_T6_,@function
        .size           _ZN3cub18CUB_300001_SM_10006detail6reduce28DeviceReduceSingleTileKernelINS2_10policy_hubIfyN4cuda3std3__44plusIfEEE10Policy1000EPfPdiS9_dfNS7_10__identityEEEvT0_T1_T2_T3_T4_T6_,(.L_x_327 - _ZN3cub18CUB_300001_SM_10006detail6reduce28DeviceReduceSingleTileKernelINS2_10policy_hubIfyN4cuda3std3__44plusIfEEE10Policy1000EPfPdiS9_dfNS7_10__identityEEEvT0_T1_T2_T3_T4_T6_)
        .other          _ZN3cub18CUB_300001_SM_10006detail6reduce28DeviceReduceSingleTileKernelINS2_10policy_hubIfyN4cuda3std3__44plusIfEEE10Policy1000EPfPdiS9_dfNS7_10__identityEEEvT0_T1_T2_T3_T4_T6_,@"STO_CUDA_ENTRY STV_DEFAULT"
_ZN3cub18CUB_300001_SM_10006detail6reduce28DeviceReduceSingleTileKernelINS2_10policy_hubIfyN4cuda3std3__44plusIfEEE10Policy1000EPfPdiS9_dfNS7_10__identityEEEvT0_T1_T2_T3_T4_T6_:
.text._ZN3cub18CUB_300001_SM_10006detail6reduce28DeviceReduceSingleTileKernelINS2_10policy_hubIfyN4cuda3std3__44plusIfEEE10Policy1000EPfPdiS9_dfNS7_10__identityEEEvT0_T1_T2_T3_T4_T6_:
[----:B------:R-:W-:Y:S01]  /*0000*/  LDC R1, c[0x0][0x37c] ;  /* 0x0000df00ff017b82 */ /* 0x000fe20000000800 */
[----:B------:R-:W0:Y:S01]  /*0010*/  LDCU UR4, c[0x0][0x390] ;  /* 0x00007200ff0477ac */ /* 0x000e220008000800 */
[----:B------:R-:W1:Y:S01]  /*0020*/  LDCU.64 UR6, c[0x0][0x358] ;  /* 0x00006b00ff0677ac */ /* 0x000e620008000a00 */
[----:B0-----:R-:W-:-:S04]  /*0030*/  MOV R20, UR4 ;  /* 0x0000000400147c02 */ /* 0x001fc80008000f00 */
[----:B------:R-:W-:-:S13]  /*0040*/  ISETP.NE.AND P0, PT, R20, RZ, PT ;  /* 0x000000ff1400720c */ /* 0x000fda0003f05270 */
[----:B-1----:R-:W-:Y:S05]  /*0050*/  @P0 BRA `(.L_x_0) ;  /* 0x00000000001c0947 */ /* 0x002fea0003800000 */
[----:B------:R-:W0:Y:S02]  /*0060*/  S2R R0, SR_TID.X ;  /* 0x0000000000007919 */ /* 0x000e240000002100 */
[----:B0-----:R-:W-:-:S13]  /*0070*/  ISETP.NE.AND P0, PT, R0, RZ, PT ;  /* 0x000000ff0000720c */ /* 0x001fda0003f05270 */
[----:B------:R-:W-:Y:S05]  /*0080*/  @P0 EXIT ;  /* 0x000000000000094d */ /* 0x000fea0003800000 */
[----:B------:R-:W0:Y:S08]  /*0090*/  LDC.64 R2, c[0x0][0x388] ;  /* 0x0000e200ff027b82 */ /* 0x000e300000000a00 */
[----:B------:R-:W0:Y:S02]  /*00a0*/  LDC.64 R4, c[0x0][0x398] ;  /* 0x0000e600ff047b82 */ /* 0x000e240000000a00 */
[----:B0-----:R-:W-:Y:S01]  /*00b0*/  STG.E.64 desc[UR6][R2.64], R4 ;  /* 0x0000000402007986 */ /* 0x001fe2000c101b06 */
[----:B------:R-:W-:Y:S05]  /*00c0*/  EXIT ;  /* 0x000000000000794d */ /* 0x000fea0003800000 */
.L_x_0:
[----:B------:R-:W0:Y:S01]  /*00d0*/  LDCU UR4, c[0x0][0x380] ;  /* 0x00007000ff0477ac */ /* 0x000e220008000800 */
[----:B------:R-:W-:Y:S01]  /*00e0*/  BSSY.RECONVERGENT B0, `(.L_x_1) ;  /* 0x00003ca000007945 */ /* 0x000fe20003800200 */
[----:B0-----:R-:W-:-:S09]  /*00f0*/  ULOP3.LUT UP0, URZ, UR4, 0xf, URZ, 0xc0, !UPT ;  /* 0x0000000f04ff7892 */ /* 0x001fd2000f80c0ff */
[----:B------:R-:W-:Y:S05]  /*0100*/  BRA.U UP0, `(.L_x_2) ;  /* 0x0000001d00607547 */ /* 0x000fea000b800000 */
[----:B------:R-:W-:-:S13]  /*0110*/  ISETP.GT.AND P0, PT, R20, 0xfff, PT ;  /* 0x00000fff1400780c */ /* 0x000fda0003f04270 */
[----:B------:R-:W-:Y:S05]  /*0120*/  @P0 BRA `(.L_x_3) ;  /* 0x0000000c00a80947 */ /* 0x000fea0003800000 */
[----:B------:R-:W0:Y:S01]  /*0130*/  S2R R9, SR_TID.X ;  /* 0x0000000000097919 */ /* 0x000e220000002100 */
[----:B------:R-:W-:Y:S01]  /*0140*/  BSSY.RECONVERGENT B1, `(.L_x_4) ;  /* 0x0000009000017945 */ /* 0x000fe20003800200 */
[----:B------:R-:W-:Y:S01]  /*0150*/  HFMA2 R0, -RZ, RZ, 0, 0 ;  /* 0x00000000ff007431 */ /* 0x000fe200000001ff */
[----:B0-----:R-:W-:Y:S02]  /*0160*/  ISETP.GE.AND P0, PT, R9, R20, PT ;  /* 0x000000140900720c */ /* 0x001fe40003f06270 */
[----:B------:R-:W-:-:S11]  /*0170*/  MOV R11, R9 ;  /* 0x00000009000b7202 */ /* 0x000fd60000000f00 */
[----:B------:R-:W-:Y:S05]  /*0180*/  @P0 BRA `(.L_x_5) ;  /* 0x0000000000100947 */ /* 0x000fea0003800000 */
[----:B------:R-:W0:Y:S02]  /*0190*/  LDC.64 R2, c[0x0][0x380] ;  /* 0x0000e000ff027b82 */ /* 0x000e240000000a00 */
[----:B0-----:R-:W-:-:S05]  /*01a0*/  IMAD.WIDE.U32 R2, R9, 0x4, R2 ;  /* 0x0000000409027825 */ /* 0x001fca00078e0002 */
[----:B------:R0:W5:Y:S01]  /*01b0*/  LDG.E.CONSTANT R0, desc[UR6][R2.64] ;  /* 0x0000000602007981 */ /* 0x000162000c1e9900 */
[----:B------:R-:W-:-:S07]  /*01c0*/  IADD3 R11, PT, PT, R9, 0x100, RZ ;  /* 0x00000100090b7810 */ /* 0x000fce0007ffe0ff */
.L_x_5:
[----:B------:R-:W-:Y:S05]  /*01d0*/  BSYNC.RECONVERGENT B1 ;  /* 0x0000000000017941 */ /* 0x000fea0003800200 */
.L_x_4:
[----:B------:R-:W-:Y:S01]  /*01e0*/  ISETP.GE.AND P0, PT, R11, R20, PT ;  /* 0x000000140b00720c */ /* 0x000fe20003f06270 */
[----:B------:R-:W-:-:S12]  /*01f0*/  BSSY.RECONVERGENT B1, `(.L_x_6) ;  /* 0x0000074000017945 */ /* 0x000fd80003800200 */
[----:B------:R-:W-:Y:S05]  /*0200*/  @P0 BRA `(.L_x_7) ;  /* 0x0000000400c80947 */ /* 0x000fea0003800000 */
[----:B0-----:R-:W-:Y:S01]  /*0210*/  LOP3.LUT R3, RZ, R11, RZ, 0x33, !PT ;  /* 0x0000000bff037212 */ /* 0x001fe200078e33ff */
[----:B------:R-:W-:Y:S03]  /*0220*/  BSSY.RECONVERGENT B2, `(.L_x_8) ;  /* 0x0000015000027945 */ /* 0x000fe60003800200 */
[----:B------:R-:W-:-:S04]  /*0230*/  IADD3 R4, PT, PT, R3, R20, RZ ;  /* 0x0000001403047210 */ /* 0x000fc80007ffe0ff */
[C---:B------:R-:W-:Y:S02]  /*0240*/  LOP3.LUT R2, R4.reuse, 0x300, RZ, 0xc0, !PT ;  /* 0x0000030004027812 */ /* 0x040fe400078ec0ff */
[----:B------:R-:W-:Y:S02]  /*0250*/  ISETP.GE.U32.AND P1, PT, R4, 0x300, PT ;  /* 0x000003000400780c */ /* 0x000fe40003f26070 */
[----:B------:R-:W-:-:S13]  /*0260*/  ISETP.NE.AND P0, PT, R2, 0x300, PT ;  /* 0x000003000200780c */ /* 0x000fda0003f05270 */
[----:B------:R-:W-:Y:S05]  /*0270*/  @!P0 BRA `(.L_x_9) ;  /* 0x00000000003c8947 */ /* 0x000fea0003800000 */
[----:B------:R-:W0:Y:S01]  /*0280*/  LDC.64 R2, c[0x0][0x380] ;  /* 0x0000e000ff027b82 */ /* 0x000e220000000a00 */
[----:B------:R-:W-:-:S04]  /*0290*/  LEA.HI R4, R4, 0x1, RZ, 0x18 ;  /* 0x0000000104047811 */ /* 0x000fc800078fc0ff */
[----:B------:R-:W-:-:S04]  /*02a0*/  LOP3.LUT R4, R4, 0x3, RZ, 0xc0, !PT ;  /* 0x0000000304047812 */ /* 0x000fc800078ec0ff */
[----:B------:R-:W-:Y:S01]  /*02b0*/  IADD3 R4, PT, PT, -R4, RZ, RZ ;  /* 0x000000ff04047210 */ /* 0x000fe20007ffe1ff */
[----:B0-----:R-:W-:-:S05]  /*02c0*/  IMAD.WIDE.U32 R2, R11, 0x4, R2 ;  /* 0x000000040b027825 */ /* 0x001fca00078e0002 */
[----:B------:R-:W-:-:S07]  /*02d0*/  MOV R5, R3 ;  /* 0x0000000300057202 */ /* 0x000fce0000000f00 */
.L_x_10:
[----:B------:R-:W-:-:S06]  /*02e0*/  MOV R3, R5 ;  /* 0x0000000500037202 */ /* 0x000fcc0000000f00 */
[----:B------:R0:W2:Y:S01]  /*02f0*/  LDG.E.CONSTANT R3, desc[UR6][R2.64] ;  /* 0x0000000602037981 */ /* 0x0000a2000c1e9900 */
[----:B------:R-:W-:Y:S01]  /*0300*/  IADD3 R4, PT, PT, R4, 0x1, RZ ;  /* 0x0000000104047810 */ /* 0x000fe20007ffe0ff */
[----:B------:R-:W-:-:S03]  /*0310*/  VIADD R11, R11, 0x100 ;  /* 0x000001000b0b7836 */ /* 0x000fc60000000000 */
[----:B------:R-:W-:Y:S02]  /*0320*/  ISETP.NE.AND P0, PT, R4, RZ, PT ;  /* 0x000000ff0400720c */ /* 0x000fe40003f05270 */
[----:B0-----:R-:W-:-:S04]  /*0330*/  IADD3 R2, P2, PT, R2, 0x400, RZ ;  /* 0x0000040002027810 */ /* 0x001fc80007f5e0ff */
[----:B------:R-:W-:Y:S01]  /*0340*/  IADD3.X R5, PT, PT, RZ, R5, RZ, P2, !PT ;  /* 0x00000005ff057210 */ /* 0x000fe200017fe4ff */
[----:B--2--5:R-:W-:-:S06]  /*0350*/  FADD R0, R3, R0 ;  /* 0x0000000003007221 */ /* 0x024fcc0000000000 */
[----:B------:R-:W-:Y:S05]  /*0360*/  @P0 BRA `(.L_x_10) ;  /* 0xfffffffc00dc0947 */ /* 0x000fea000383ffff */
.L_x_9:
[----:B------:R-:W-:Y:S05]  /*0370*/  BSYNC.RECONVERGENT B2 ;  /* 0x0000000000027941 */ /* 0x000fea0003800200 */
.L_x_8:
[----:B------:R-:W-:Y:S05]  /*0380*/  @!P1 BRA `(.L_x_7) ;  /* 0x0000000400689947 */ /* 0x000fea0003800000 */
[----:B------:R-:W-:Y:S01]  /*0390*/  IADD3 R2, PT, PT, -R11, R20, RZ ;  /* 0x000000140b027210 */ /* 0x000fe20007ffe1ff */
[----:B------:R-:W-:Y:S01]  /*03a0*/  BSSY.RECONVERGENT B2, `(.L_x_11) ;  /* 0x0000031000027945 */ /* 0x000fe20003800200 */
[----:B------:R-:W-:Y:S02]  /*03b0*/  PLOP3.LUT P0, PT, PT, PT, PT, 0x80, 0x8 ;  /* 0x000000000008781c */ /* 0x000fe40003f0f070 */
[----:B------:R-:W-:-:S13]  /*03c0*/  ISETP.GT.AND P1, PT, R2, 0xc00, PT ;  /* 0x00000c000200780c */ /* 0x000fda0003f24270 */
[----:B------:R-:W-:Y:S05]  /*03d0*/  @!P1 BRA `(.L_x_12) ;  /* 0x0000000000b49947 */ /* 0x000fea0003800000 */
[----:B------:R-:W-:Y:S02]  /*03e0*/  PLOP3.LUT P0, PT, PT, PT, PT, 0x8, 0x80 ;  /* 0x000000000080781c */ /* 0x000fe40003f0e170 */
[----:B------:R-:W-:-:S11]  /*03f0*/  IADD3 R8, PT, PT, R20, -0xc00, RZ ;  /* 0xfffff40014087810 */ /* 0x000fd60007ffe0ff */
.L_x_13:
[----:B------:R-:W0:Y:S01]  /*0400*/  LDC.64 R6, c[0x0][0x380] ;  /* 0x0000e000ff067b82 */ /* 0x000e220000000a00 */
[C---:B------:R-:W-:Y:S01]  /*0410*/  IADD3 R5, PT, PT, R11.reuse, 0x400, RZ ;  /* 0x000004000b057810 */ /* 0x040fe20007ffe0ff */
[----:B0-----:R-:W-:-:S05]  /*0420*/  IMAD.WIDE R24, R11, 0x4, R6 ;  /* 0x000000040b187825 */ /* 0x001fca00078e0206 */
[----:B------:R-:W2:Y:S04]  /*0430*/  LDG.E.CONSTANT R13, desc[UR6][R24.64] ;  /* 0x00000006180d7981 */ /* 0x000ea8000c1e9900 */
[----:B------:R-:W3:Y:S01]  /*0440*/  LDG.E.CONSTANT R10, desc[UR6][R24.64+0x400] ;  /* 0x00040006180a7981 */ /* 0x000ee2000c1e9900 */
[----:B------:R-:W-:-:S03]  /*0450*/  IMAD.WIDE R4, R5, 0x4, R6 ;  /* 0x0000000405047825 */ /* 0x000fc600078e0206 */
[----:B------:R-:W4:Y:S04]  /*0460*/  LDG.E.CONSTANT R12, desc[UR6][R24.64+0x800] ;  /* 0x00080006180c7981 */ /* 0x000f28000c1e9900 */
[----:B------:R-:W4:Y:S04]  /*0470*/  LDG.E.CONSTANT R17, desc[UR6][R24.64+0xc00] ;  /* 0x000c000618117981 */ /* 0x000f28000c1e9900 */
[----:B------:R-:W4:Y:S01]  /*0480*/  LDG.E.CONSTANT R16, desc[UR6][R4.64] ;  /* 0x0000000604107981 */ /* 0x000f22000c1e9900 */
[----:B------:R-:W-:-:S03]  /*0490*/  IADD3 R3, PT, PT, R11, 0x800, RZ ;  /* 0x000008000b037810 */ /* 0x000fc60007ffe0ff */
[----:B------:R-:W4:Y:S04]  /*04a0*/  LDG.E.CONSTANT R15, desc[UR6][R4.64+0x400] ;  /* 0x00040006040f7981 */ /* 0x000f28000c1e9900 */
[----:B------:R-:W4:Y:S01]  /*04b0*/  LDG.E.CONSTANT R14, desc[UR6][R4.64+0x800] ;  /* 0x00080006040e7981 */ /* 0x000f22000c1e9900 */
[----:B------:R-:W-:-:S03]  /*04c0*/  IMAD.WIDE R2, R3, 0x4, R6 ;  /* 0x0000000403027825 */ /* 0x000fc600078e0206 */
[----:B------:R-:W4:Y:S04]  /*04d0*/  LDG.E.CONSTANT R22, desc[UR6][R4.64+0xc00] ;  /* 0x000c000604167981 */ /* 0x000f28000c1e9900 */
[----:B------:R-:W4:Y:S01]  /*04e0*/  LDG.E.CONSTANT R21, desc[UR6][R2.64] ;  /* 0x0000000602157981 */ /* 0x000f22000c1e9900 */
[----:B------:R-:W-:-:S03]  /*04f0*/  IADD3 R23, PT, PT, R11, 0xc00, RZ ;  /* 0x00000c000b177810 */ /* 0x000fc60007ffe0ff */
[----:B------:R-:W4:Y:S04]  /*0500*/  LDG.E.CONSTANT R19, desc[UR6][R2.64+0x400] ;  /* 0x0004000602137981 */ /* 0x000f28000c1e9900 */
[----:B------:R-:W4:Y:S01]  /*0510*/  LDG.E.CONSTANT R18, desc[UR6][R2.64+0x800] ;  /* 0x0008000602127981 */ /* 0x000f22000c1e9900 */
[----:B------:R-:W-:-:S03]  /*0520*/  IMAD.WIDE R6, R23, 0x4, R6 ;  /* 0x0000000417067825 */ /* 0x000fc600078e0206 */
[----:B------:R-:W4:Y:S04]  /*0530*/  LDG.E.CONSTANT R26, desc[UR6][R2.64+0xc00] ;  /* 0x000c0006021a7981 */ /* 0x000f28000c1e9900 */
[----:B------:R-:W4:Y:S04]  /*0540*/  LDG.E.CONSTANT R25, desc[UR6][R6.64] ;  /* 0x0000000606197981 */ /* 0x000f28000c1e9900 */
[----:B------:R-:W4:Y:S04]  /*0550*/  LDG.E.CONSTANT R23, desc[UR6][R6.64+0x400] ;  /* 0x0004000606177981 */ /* 0x000f28000c1e9900 */
[----:B------:R-:W4:Y:S04]  /*0560*/  LDG.E.CONSTANT R24, desc[UR6][R6.64+0x800] ;  /* 0x0008000606187981 */ /* 0x000f28000c1e9900 */
[----:B------:R-:W4:Y:S01]  /*0570*/  LDG.E.CONSTANT R27, desc[UR6][R6.64+0xc00] ;  /* 0x000c0006061b7981 */ /* 0x000f22000c1e9900 */
[----:B------:R-:W-:-:S04]  /*0580*/  IADD3 R11, PT, PT, R11, 0x1000, RZ ;  /* 0x000010000b0b7810 */ /* 0x000fc80007ffe0ff */
[----:B------:R-:W-:Y:S01]  /*0590*/  ISETP.GE.AND P1, PT, R11, R8, PT ;  /* 0x000000080b00720c */ /* 0x000fe20003f26270 */
[----:B--2--5:R-:W-:-:S04]  /*05a0*/  FADD R13, R13, R0 ;  /* 0x000000000d0d7221 */ /* 0x024fc80000000000 */
[----:B---3--:R-:W-:-:S04]  /*05b0*/  FADD R13, R13, R10 ;  /* 0x0000000a0d0d7221 */ /* 0x008fc80000000000 */
[----:B----4-:R-:W-:-:S04]  /*05c0*/  FADD R12, R13, R12 ;  /* 0x0000000c0d0c7221 */ /* 0x010fc80000000000 */
[----:B------:R-:W-:-:S04]  /*05d0*/  FADD R17, R12, R17 ;  /* 0x000000110c117221 */ /* 0x000fc80000000000 */
        /* <DEDUP_REMOVED lines=11> */
[----:B------:R-:W-:Y:S01]  /*0690*/  FADD R0, R24, R27 ;  /* 0x0000001b18007221 */ /* 0x000fe20000000000 */
[----:B------:R-:W-:Y:S06]  /*06a0*/  @!P1 BRA `(.L_x_13) ;  /* 0xfffffffc00549947 */ /* 0x000fec000383ffff */
.L_x_12:
[----:B------:R-:W-:Y:S05]  /*06b0*/  BSYNC.RECONVERGENT B2 ;  /* 0x0000000000027941 */ /* 0x000fea0003800200 */
.L_x_11:
[----:B------:R-:W-:Y:S01]  /*06c0*/  IADD3 R2, PT, PT, -R11, R20, RZ ;  /* 0x000000140b027210 */ /* 0x000fe20007ffe1ff */
[----:B------:R-:W-:Y:S03]  /*06d0*/  BSSY.RECONVERGENT B2, `(.L_x_14) ;  /* 0x0000019000027945 */ /* 0x000fe60003800200 */
[----:B------:R-:W-:-:S13]  /*06e0*/  ISETP.GT.AND P1, PT, R2, 0x400, PT ;  /* 0x000004000200780c */ /* 0x000fda0003f24270 */
[----:B------:R-:W-:Y:S05]  /*06f0*/  @!P1 BRA `(.L_x_15) ;  /* 0x0000000000589947 */ /* 0x000fea0003800000 */
[----:B------:R-:W0:Y:S01]  /*0700*/  LDC.64 R4, c[0x0][0x380] ;  /* 0x0000e000ff047b82 */ /* 0x000e220000000a00 */
[C---:B------:R-:W-:Y:S02]  /*0710*/  VIADD R15, R11.reuse, 0x400 ;  /* 0x000004000b0f7836 */ /* 0x040fe40000000000 */
[----:B0-----:R-:W-:-:S05]  /*0720*/  IMAD.WIDE R2, R11, 0x4, R4 ;  /* 0x000000040b027825 */ /* 0x001fca00078e0204 */
[----:B------:R-:W2:Y:S04]  /*0730*/  LDG.E.CONSTANT R7, desc[UR6][R2.64] ;  /* 0x0000000602077981 */ /* 0x000ea8000c1e9900 */
[----:B------:R-:W3:Y:S01]  /*0740*/  LDG.E.CONSTANT R6, desc[UR6][R2.64+0x400] ;  /* 0x0004000602067981 */ /* 0x000ee2000c1e9900 */
[----:B------:R-:W-:-:S03]  /*0750*/  IMAD.WIDE R4, R15, 0x4, R4 ;  /* 0x000000040f047825 */ /* 0x000fc600078e0204 */
[----:B------:R-:W4:Y:S04]  /*0760*/  LDG.E.CONSTANT R13, desc[UR6][R2.64+0x800] ;  /* 0x00080006020d7981 */ /* 0x000f28000c1e9900 */
[----:B------:R-:W4:Y:S04]  /*0770*/  LDG.E.CONSTANT R15, desc[UR6][R2.64+0xc00] ;  /* 0x000c0006020f7981 */ /* 0x000f28000c1e9900 */
[----:B------:R-:W4:Y:S04]  /*0780*/  LDG.E.CONSTANT R17, desc[UR6][R4.64] ;  /* 0x0000000604117981 */ /* 0x000f28000c1e9900 */
[----:B------:R-:W4:Y:S04]  /*0790*/  LDG.E.CONSTANT R19, desc[UR6][R4.64+0x400] ;  /* 0x0004000604137981 */ /* 0x000f28000c1e9900 */
[----:B------:R-:W4:Y:S04]  /*07a0*/  LDG.E.CONSTANT R21, desc[UR6][R4.64+0x800] ;  /* 0x0008000604157981 */ /* 0x000f28000c1e9900 */
[----:B------:R-:W4:Y:S01]  /*07b0*/  LDG.E.CONSTANT R23, desc[UR6][R4.64+0xc00] ;  /* 0x000c000604177981 */ /* 0x000f22000c1e9900 */
[----:B------:R-:W-:-:S02]  /*07c0*/  PLOP3.LUT P0, PT, PT, PT, PT, 0x8, 0x80 ;  /* 0x000000000080781c */ /* 0x000fc40003f0e170 */
[----:B------:R-:W-:Y:S01]  /*07d0*/  IADD3 R11, PT, PT, R11, 0x800, RZ ;  /* 0x000008000b0b7810 */ /* 0x000fe20007ffe0ff */
[----:B--2--5:R-:W-:-:S04]  /*07e0*/  FADD R7, R0, R7 ;  /* 0x0000000700077221 */ /* 0x024fc80000000000 */
[----:B---3--:R-:W-:-:S04]  /*07f0*/  FADD R6, R7, R6 ;  /* 0x0000000607067221 */ /* 0x008fc80000000000 */
[----:B----4-:R-:W-:-:S04]  /*0800*/  FADD R6, R6, R13 ;  /* 0x0000000d06067221 */ /* 0x010fc80000000000 */
[----:B------:R-:W-:-:S04]  /*0810*/  FADD R6, R6, R15 ;  /* 0x0000000f06067221 */ /* 0x000fc80000000000 */
[----:B------:R-:W-:-:S04]  /*0820*/  FADD R6, R6, R17 ;  /* 0x0000001106067221 */ /* 0x000fc80000000000 */
[----:B------:R-:W-:-:S04]  /*0830*/  FADD R6, R6, R19 ;  /* 0x0000001306067221 */ /* 0x000fc80000000000 */
[----:B------:R-:W-:-:S04]  /*0840*/  FADD R6, R6, R21 ;  /* 0x0000001506067221 */ /* 0x000fc80000000000 */
[----:B------:R-:W-:-:S07]  /*0850*/  FADD R0, R6, R23 ;  /* 0x0000001706007221 */ /* 0x000fce0000000000 */
.L_x_15:
[----:B------:R-:W-:Y:S05]  /*0860*/  BSYNC.RECONVERGENT B2 ;  /* 0x0000000000027941 */ /* 0x000fea0003800200 */
.L_x_14:
[----:B------:R-:W-:-:S13]  /*0870*/  ISETP.LT.OR P0, PT, R11, R20, P0 ;  /* 0x000000140b00720c */ /* 0x000fda0000701670 */
[----:B------:R-:W-:Y:S05]  /*0880*/  @!P0 BRA `(.L_x_7) ;  /* 0x0000000000288947 */ /* 0x000fea0003800000 */
[----:B------:R-:W0:Y:S02]  /*0890*/  LDC.64 R2, c[0x0][0x380] ;  /* 0x0000e000ff027b82 */ /* 0x000e240000000a00 */
[----:B0-----:R-:W-:-:S05]  /*08a0*/  IMAD.WIDE R2, R11, 0x4, R2 ;  /* 0x000000040b027825 */ /* 0x001fca00078e0202 */
[----:B------:R-:W2:Y:S04]  /*08b0*/  LDG.E.CONSTANT R5, desc[UR6][R2.64] ;  /* 0x0000000602057981 */ /* 0x000ea8000c1e9900 */
[----:B------:R-:W3:Y:S04]  /*08c0*/  LDG.E.CONSTANT R4, desc[UR6][R2.64+0x400] ;  /* 0x0004000602047981 */ /* 0x000ee8000c1e9900 */
[----:B------:R-:W4:Y:S04]  /*08d0*/  LDG.E.CONSTANT R7, desc[UR6][R2.64+0x800] ;  /* 0x0008000602077981 */ /* 0x000f28000c1e9900 */
[----:B------:R-:W4:Y:S01]  /*08e0*/  LDG.E.CONSTANT R11, desc[UR6][R2.64+0xc00] ;  /* 0x000c0006020b7981 */ /* 0x000f22000c1e9900 */
[----:B--2--5:R-:W-:-:S04]  /*08f0*/  FADD R5, R0, R5 ;  /* 0x0000000500057221 */ /* 0x024fc80000000000 */
[----:B---3--:R-:W-:-:S04]  /*0900*/  FADD R4, R5, R4 ;  /* 0x0000000405047221 */ /* 0x008fc80000000000 */
[----:B----4-:R-:W-:-:S04]  /*0910*/  FADD R4, R4, R7 ;  /* 0x0000000704047221 */ /* 0x010fc80000000000 */
[----:B------:R-:W-:-:S07]  /*0920*/  FADD R0, R4, R11 ;  /* 0x0000000b04007221 */ /* 0x000fce0000000000 */
.L_x_7:
[----:B------:R-:W-:Y:S05]  /*0930*/  BSYNC.RECONVERGENT B1 ;  /* 0x0000000000017941 */ /* 0x000fea0003800200 */
.L_x_6:
[----:B------:R-:W-:Y:S02]  /*0940*/  ISETP.GE.AND P0, PT, R20, 0x100, PT ;  /* 0x000001001400780c */ /* 0x000fe40003f06270 */
[----:B-----5:R-:W-:-:S11]  /*0950*/  MOV R7, R0 ;  /* 0x0000000000077202 */ /* 0x020fd60000000f00 */
[----:B------:R-:W-:Y:S05]  /*0960*/  @!P0 BRA `(.L_x_16) ;  /* 0x0000000000ac8947 */ /* 0x000fea0003800000 */
[----:B------:R-:W1:Y:S01]  /*0970*/  S2R R6, SR_LANEID ;  /* 0x0000000000067919 */ /* 0x000e620000000000 */
[----:B------:R-:W2:Y:S02]  /*0980*/  SHFL.DOWN PT, R0, R7, 0x1, 0x1f ;  /* 0x08201f0007007f89 */ /* 0x000ea400000e0000 */
[----:B--2---:R-:W-:Y:S01]  /*0990*/  FADD R0, R0, R7 ;  /* 0x0000000700007221 */ /* 0x004fe20000000000 */
[C---:B-1----:R-:W-:Y:S02]  /*09a0*/  ISETP.GT.AND P0, PT, R6.reuse, 0x1e, PT ;  /* 0x0000001e0600780c */ /* 0x042fe40003f04270 */
[C---:B------:R-:W-:Y:S02]  /*09b0*/  ISETP.NE.AND P1, PT, R6.reuse, RZ, PT ;  /* 0x000000ff0600720c */ /* 0x040fe40003f25270 */
[----:B------:R-:W-:Y:S02]  /*09c0*/  FSEL R0, R7, R0, P0 ;  /* 0x0000000007007208 */ /* 0x000fe40000000000 */
[----:B------:R-:W-:-:S03]  /*09d0*/  ISETP.GT.AND P0, PT, R6, 0x1d, PT ;  /* 0x0000001d0600780c */ /* 0x000fc60003f04270 */
[----:B0-----:R-:W0:Y:S06]  /*09e0*/  SHFL.DOWN PT, R3, R0, 0x2, 0x1f ;  /* 0x08401f0000037f89 */ /* 0x001e2c00000e0000 */
[----:B------:R-:W1:Y:S01]  /*09f0*/  @!P1 S2R R5, SR_CgaCtaId ;  /* 0x0000000000059919 */ /* 0x000e620000008800 */
[----:B------:R-:W-:Y:S02]  /*0a00*/  @!P1 MOV R4, 0x400 ;  /* 0x0000040000049802 */ /* 0x000fe40000000f00 */
[----:B------:R-:W-:-:S04]  /*0a10*/  @!P1 SHF.R.U32.HI R2, RZ, 0x3, R9 ;  /* 0x00000003ff029819 */ /* 0x000fc80000011609 */
[----:B------:R-:W-:Y:S01]  /*0a20*/  @!P1 LOP3.LUT R2, R2, 0x7c, RZ, 0xc0, !PT ;  /* 0x0000007c02029812 */ /* 0x000fe200078ec0ff */
[----:B0-----:R-:W-:Y:S01]  /*0a30*/  @!P0 FADD R0, R0, R3 ;  /* 0x0000000300008221 */ /* 0x001fe20000000000 */
[----:B------:R-:W-:-:S04]  /*0a40*/  ISETP.GT.AND P0, PT, R6, 0x1b, PT ;  /* 0x0000001b0600780c */ /* 0x000fc80003f04270 */
[----:B------:R-:W0:Y:S01]  /*0a50*/  SHFL.DOWN PT, R3, R0, 0x4, 0x1f ;  /* 0x08801f0000037f89 */ /* 0x000e2200000e0000 */
[----:B-1----:R-:W-:-:S04]  /*0a60*/  @!P1 LEA R5, R5, R4, 0x18 ;  /* 0x0000000405059211 */ /* 0x002fc800078ec0ff */
[----:B------:R-:W-:-:S04]  /*0a70*/  @!P1 IADD3 R2, PT, PT, R2, R5, RZ ;  /* 0x0000000502029210 */ /* 0x000fc80007ffe0ff */
[----:B0-----:R-:W-:Y:S01]  /*0a80*/  @!P0 FADD R0, R0, R3 ;  /* 0x0000000300008221 */ /* 0x001fe20000000000 */
[----:B------:R-:W-:-:S04]  /*0a90*/  ISETP.GT.AND P0, PT, R6, 0x17, PT ;  /* 0x000000170600780c */ /* 0x000fc80003f04270 */
[----:B------:R-:W0:Y:S09]  /*0aa0*/  SHFL.DOWN PT, R3, R0, 0x8, 0x1f ;  /* 0x09001f0000037f89 */ /* 0x000e3200000e0000 */
[----:B0-----:R-:W-:Y:S01]  /*0ab0*/  @!P0 FADD R0, R0, R3 ;  /* 0x0000000300008221 */ /* 0x001fe20000000000 */
[----:B------:R-:W-:-:S04]  /*0ac0*/  ISETP.NE.AND P0, PT, R9, RZ, PT ;  /* 0x000000ff0900720c */ /* 0x000fc80003f05270 */
[----:B------:R-:W0:Y:S02]  /*0ad0*/  SHFL.DOWN PT, R3, R0, 0x10, 0x1f ;  /* 0x0a001f0000037f89 */ /* 0x000e2400000e0000 */
[----:B0-----:R-:W-:-:S05]  /*0ae0*/  FADD R3, R0, R3 ;  /* 0x0000000300037221 */ /* 0x001fca0000000000 */
[----:B------:R0:W-:Y:S01]  /*0af0*/  @!P1 STS [R2+0x8], R3 ;  /* 0x0000080302009388 */ /* 0x0001e20000000800 */
[----:B------:R-:W-:Y:S01]  /*0b00*/  BAR.SYNC.DEFER_BLOCKING 0x0 ;  /* 0x0000000000007b1d */ /* 0x000fe20000010000 */
[----:B------:R-:W-:-:S04]  /*0b10*/  ISETP.GT.AND P1, PT, R6, 0xf, PT ;  /* 0x0000000f0600780c */ /* 0x000fc80003f24270 */
[----:B------:R-:W-:Y:S01]  /*0b20*/  FSEL R0, R0, R3, P1 ;  /* 0x0000000300007208 */ /* 0x000fe20000800000 */
[----:B------:R-:W-:Y:S08]  /*0b30*/  @P0 BRA `(.L_x_17) ;  /* 0x0000003000900947 */ /* 0x000ff00003800000 */
[----:B------:R-:W1:Y:S01]  /*0b40*/  S2UR UR5, SR_CgaCtaId ;  /* 0x00000000000579c3 */ /* 0x000e620000008800 */
[----:B------:R-:W-:Y:S02]  /*0b50*/  UMOV UR4, 0x400 ;  /* 0x0000040000047882 */ /* 0x000fe40000000000 */
[----:B-1----:R-:W-:-:S09]  /*0b60*/  ULEA UR4, UR5, UR4, 0x18 ;  /* 0x0000000405047291 */ /* 0x002fd2000f8ec0ff */
[----:B0-----:R-:W0:Y:S04]  /*0b70*/  LDS R3, [UR4+0xc] ;  /* 0x00000c04ff037984 */ /* 0x001e280008000800 */
[----:B------:R-:W1:Y:S04]  /*0b80*/  LDS.128 R4, [UR4+0x10] ;  /* 0x00001004ff047984 */ /* 0x000e680008000c00 */
[----:B------:R-:W2:Y:S01]  /*0b90*/  LDS.64 R8, [UR4+0x20] ;  /* 0x00002004ff087984 */ /* 0x000ea20008000a00 */
[----:B0-----:R-:W-:-:S04]  /*0ba0*/  FADD R3, R0, R3 ;  /* 0x0000000300037221 */ /* 0x001fc80000000000 */
[----:B-1----:R-:W-:-:S04]  /*0bb0*/  FADD R4, R3, R4 ;  /* 0x0000000403047221 */ /* 0x002fc80000000000 */
[----:B------:R-:W-:-:S04]  /*0bc0*/  FADD R5, R4, R5 ;  /* 0x0000000504057221 */ /* 0x000fc80000000000 */
[----:B------:R-:W-:-:S04]  /*0bd0*/  FADD R6, R5, R6 ;  /* 0x0000000605067221 */ /* 0x000fc80000000000 */
[----:B------:R-:W-:-:S04]  /*0be0*/  FADD R7, R6, R7 ;  /* 0x0000000706077221 */ /* 0x000fc80000000000 */
[----:B--2---:R-:W-:-:S04]  /*0bf0*/  FADD R8, R7, R8 ;  /* 0x0000000807087221 */ /* 0x004fc80000000000 */
[----:B------:R-:W-:Y:S01]  /*0c00*/  FADD R0, R8, R9 ;  /* 0x0000000908007221 */ /* 0x000fe20000000000 */
[----:B------:R-:W-:Y:S06]  /*0c10*/  BRA `(.L_x_17) ;  /* 0x0000003000587947 */ /* 0x000fec0003800000 */
.L_x_16:
[----:B------:R-:W1:Y:S01]  /*0c20*/  S2R R4, SR_LANEID ;  /* 0x0000000000047919 */ /* 0x000e620000000000 */
[----:B------:R-:W-:-:S04]  /*0c30*/  LOP3.LUT R0, R9, 0x3e0, RZ, 0xc0, !PT ;  /* 0x000003e009007812 */ /* 0x000fc800078ec0ff */
[----:B0-----:R-:W-:Y:S02]  /*0c40*/  IADD3 R3, PT, PT, R0, 0x20, RZ ;  /* 0x0000002000037810 */ /* 0x001fe40007ffe0ff */
[----:B------:R-:W-:Y:S02]  /*0c50*/  LOP3.LUT R5, RZ, R0, RZ, 0x33, !PT ;  /* 0x00000000ff057212 */ /* 0x000fe400078e33ff */
[-C--:B------:R-:W-:Y:S02]  /*0c60*/  ISETP.GT.AND P0, PT, R3, R20.reuse, PT ;  /* 0x000000140300720c */ /* 0x080fe40003f04270 */
[----:B------:R-:W-:-:S04]  /*0c70*/  IADD3 R5, PT, PT, R5, R20, RZ ;  /* 0x0000001405057210 */ /* 0x000fc80007ffe0ff */
[----:B------:R-:W-:-:S05]  /*0c80*/  SEL R5, R5, 0x1f, P0 ;  /* 0x0000001f05057807 */ /* 0x000fca0000000000 */
[----:B------:R-:W0:Y:S01]  /*0c90*/  SHFL.DOWN PT, R0, R7, 0x1, R5 ;  /* 0x0820000007007989 */ /* 0x000e2200000e0005 */
[C---:B-1----:R-:W-:Y:S02]  /*0ca0*/  ISETP.GE.AND P0, PT, R4.reuse, R5, PT ;  /* 0x000000050400720c */ /* 0x042fe40003f06270 */
[C---:B------:R-:W-:Y:S02]  /*0cb0*/  IADD3 R2, PT, PT, R4.reuse, 0x2, RZ ;  /* 0x0000000204027810 */ /* 0x040fe40007ffe0ff */
[----:B------:R-:W-:-:S09]  /*0cc0*/  ISETP.NE.AND P1, PT, R4, RZ, PT ;  /* 0x000000ff0400720c */ /* 0x000fd20003f25270 */
[----:B0-----:R-:W-:Y:S01]  /*0cd0*/  @!P0 FADD R7, R0, R7 ;  /* 0x0000000700078221 */ /* 0x001fe20000000000 */
[-C--:B------:R-:W-:Y:S02]  /*0ce0*/  ISETP.GT.AND P0, PT, R2, R5.reuse, PT ;  /* 0x000000050200720c */ /* 0x080fe40003f04270 */
[----:B------:R-:W-:Y:S01]  /*0cf0*/  IADD3 R2, PT, PT, R4, 0x4, RZ ;  /* 0x0000000404027810 */ /* 0x000fe20007ffe0ff */
[----:B------:R-:W0:Y:S01]  /*0d00*/  @!P1 S2R R6, SR_CgaCtaId ;  /* 0x0000000000069919 */ /* 0x000e220000008800 */
[----:B------:R-:W-:Y:S01]  /*0d10*/  @!P1 MOV R3, 0x400 ;  /* 0x0000040000039802 */ /* 0x000fe20000000f00 */
[----:B------:R-:W1:Y:S08]  /*0d20*/  SHFL.DOWN PT, R0, R7, 0x2, R5 ;  /* 0x0840000007007989 */ /* 0x000e7000000e0005 */
[----:B-1----:R-:W-:Y:S01]  /*0d30*/  @!P0 FADD R7, R7, R0 ;  /* 0x0000000007078221 */ /* 0x002fe20000000000 */
[----:B------:R-:W-:-:S02]  /*0d40*/  ISETP.GT.AND P0, PT, R2, R5, PT ;  /* 0x000000050200720c */ /* 0x000fc40003f04270 */
[----:B------:R-:W-:Y:S02]  /*0d50*/  IADD3 R2, PT, PT, R4, 0x8, RZ ;  /* 0x0000000804027810 */ /* 0x000fe40007ffe0ff */
[----:B------:R-:W1:Y:S01]  /*0d60*/  SHFL.DOWN PT, R0, R7, 0x4, R5 ;  /* 0x0880000007007989 */ /* 0x000e6200000e0005 */
[----:B0-----:R-:W-:-:S08]  /*0d70*/  @!P1 LEA R3, R6, R3, 0x18 ;  /* 0x0000000306039211 */ /* 0x001fd000078ec0ff */
[----:B-1----:R-:W-:Y:S01]  /*0d80*/  @!P0 FADD R7, R7, R0 ;  /* 0x0000000007078221 */ /* 0x002fe20000000000 */
[----:B------:R-:W-:Y:S01]  /*0d90*/  ISETP.GT.AND P0, PT, R2, R5, PT ;  /* 0x000000050200720c */ /* 0x000fe20003f04270 */
[----:B------:R-:W-:-:S03]  /*0da0*/  VIADD R2, R4, 0x10 ;  /* 0x0000001004027836 */ /* 0x000fc60000000000 */
[----:B------:R-:W0:Y:S09]  /*0db0*/  SHFL.DOWN PT, R0, R7, 0x8, R5 ;  /* 0x0900000007007989 */ /* 0x000e3200000e0005 */
[----:B0-----:R-:W-:Y:S01]  /*0dc0*/  @!P0 FADD R7, R7, R0 ;  /* 0x0000000007078221 */ /* 0x001fe20000000000 */
[----:B------:R-:W-:-:S02]  /*0dd0*/  ISETP.GT.AND P0, PT, R2, R5, PT ;  /* 0x000000050200720c */ /* 0x000fc40003f04270 */
[----:B------:R-:W-:Y:S02]  /*0de0*/  @!P1 SHF.R.U32.HI R2, RZ, 0x3, R9 ;  /* 0x00000003ff029819 */ /* 0x000fe40000011609 */
[----:B------:R-:W0:Y:S02]  /*0df0*/  SHFL.DOWN PT, R0, R7, 0x10, R5 ;  /* 0x0a00000007007989 */ /* 0x000e2400000e0005 */
[----:B------:R-:W-:-:S04]  /*0e00*/  @!P1 LOP3.LUT R2, R2, 0x7c, RZ, 0xc0, !PT ;  /* 0x0000007c02029812 */ /* 0x000fc800078ec0ff */
[----:B------:R-:W-:-:S03]  /*0e10*/  @!P1 IADD3 R3, PT, PT, R2, R3, RZ ;  /* 0x0000000302039210 */ /* 0x000fc60007ffe0ff */
[----:B0-----:R-:W-:Y:S01]  /*0e20*/  @!P0 FADD R7, R7, R0 ;  /* 0x0000000007078221 */ /* 0x001fe20000000000 */
[----:B------:R-:W-:-:S04]  /*0e30*/  ISETP.NE.AND P0, PT, R9, RZ, PT ;  /* 0x000000ff0900720c */ /* 0x000fc80003f05270 */
[----:B------:R-:W-:-:S05]  /*0e40*/  MOV R0, R7 ;  /* 0x0000000700007202 */ /* 0x000fca0000000f00 */
[----:B------:R4:W-:Y:S01]  /*0e50*/  @!P1 STS [R3+0x8], R0 ;  /* 0x0000080003009388 */ /* 0x0009e20000000800 */
[----:B------:R-:W-:Y:S06]  /*0e60*/  BAR.SYNC.DEFER_BLOCKING 0x0 ;  /* 0x0000000000007b1d */ /* 0x000fec0000010000 */
[----:B------:R-:W-:Y:S05]  /*0e70*/  @P0 BRA `(.L_x_17) ;  /* 0x0000002c00c00947 */ /* 0x000fea0003800000 */
[----:B------:R-:W0:Y:S01]  /*0e80*/  S2UR UR5, SR_CgaCtaId ;  /* 0x00000000000579c3 */ /* 0x000e220000008800 */
[----:B------:R-:W-:Y:S01]  /*0e90*/  UMOV UR4, 0x400 ;  /* 0x0000040000047882 */ /* 0x000fe20000000000 */
[C---:B------:R-:W-:Y:S02]  /*0ea0*/  ISETP.GT.AND P2, PT, R20.reuse, 0x20, PT ;  /* 0x000000201400780c */ /* 0x040fe40003f44270 */
[C---:B------:R-:W-:Y:S02]  /*0eb0*/  ISETP.GT.AND P4, PT, R20.reuse, 0x40, PT ;  /* 0x000000401400780c */ /* 0x040fe40003f84270 */
[C---:B------:R-:W-:Y:S02]  /*0ec0*/  ISETP.GT.AND P3, PT, R20.reuse, 0x60, PT ;  /* 0x000000601400780c */ /* 0x040fe40003f64270 */
[----:B------:R-:W-:Y:S01]  /*0ed0*/  ISETP.GT.AND P1, PT, R20, 0x80, PT ;  /* 0x000000801400780c */ /* 0x000fe20003f24270 */
[----:B0-----:R-:W-:-:S09]  /*0ee0*/  ULEA UR4, UR5, UR4, 0x18 ;  /* 0x0000000405047291 */ /* 0x001fd2000f8ec0ff */
[----:B----4-:R-:W0:Y:S04]  /*0ef0*/  LDS R3, [UR4+0xc] ;  /* 0x00000c04ff037984 */ /* 0x010e280008000800 */
[----:B------:R-:W1:Y:S04]  /*0f00*/  LDS.128 R4, [UR4+0x10] ;  /* 0x00001004ff047984 */ /* 0x000e680008000c00 */
[----:B------:R-:W2:Y:S01]  /*0f10*/  LDS.64 R8, [UR4+0x20] ;  /* 0x00002004ff087984 */ /* 0x000ea20008000a00 */
[----:B0-----:R-:W-:Y:S01]  /*0f20*/  @P2 FADD R0, R0, R3 ;  /* 0x0000000300002221 */ /* 0x001fe20000000000 */
[----:B------:R-:W-:-:S03]  /*0f30*/  ISETP.GT.AND P2, PT, R20, 0xa0, PT ;  /* 0x000000a01400780c */ /* 0x000fc60003f44270 */
[----:B-1----:R-:W-:Y:S01]  /*0f40*/  @P4 FADD R0, R0, R4 ;  /* 0x0000000400004221 */ /* 0x002fe20000000000 */
[----:B------:R-:W-:-:S03]  /*0f50*/  ISETP.GT.AND P4, PT, R20, 0xc0, PT ;  /* 0x000000c01400780c */ /* 0x000fc60003f84270 */
[----:B------:R-:W-:Y:S01]  /*0f60*/  @P3 FADD R0, R0, R5 ;  /* 0x0000000500003221 */ /* 0x000fe20000000000 */
[----:B------:R-:W-:-:S03]  /*0f70*/  ISETP.GT.AND P3, PT, R20, 0xe0, PT ;  /* 0x000000e01400780c */ /* 0x000fc60003f64270 */
[----:B------:R-:W-:-:S04]  /*0f80*/  @P1 FADD R0, R0, R6 ;  /* 0x0000000600001221 */ /* 0x000fc80000000000 */
[----:B------:R-:W-:-:S04]  /*0f90*/  @P2 FADD R0, R0, R7 ;  /* 0x0000000700002221 */ /* 0x000fc80000000000 */
[----:B--2---:R-:W-:-:S04]  /*0fa0*/  @P4 FADD R0, R0, R8 ;  /* 0x0000000800004221 */ /* 0x004fc80000000000 */
[----:B------:R-:W-:Y:S01]  /*0fb0*/  @P3 FADD R0, R0, R9 ;  /* 0x0000000900003221 */ /* 0x000fe20000000000 */
[----:B------:R-:W-:Y:S06]  /*0fc0*/  BRA `(.L_x_17) ;  /* 0x0000002c006c7947 */ /* 0x000fec0003800000 */
.L_x_3:
[----:B------:R-:W0:Y:S01]  /*0fd0*/  S2R R0, SR_TID.X ;  /* 0x0000000000007919 */ /* 0x000e220000002100 */
[----:B------:R-:W1:Y:S01]  /*0fe0*/  LDC.64 R2, c[0x0][0x380] ;  /* 0x0000e000ff027b82 */ /* 0x000e620000000a00 */
[----:B0-----:R-:W-:-:S05]  /*0ff0*/  SHF.L.U32 R5, R0, 0x2, RZ ;  /* 0x0000000200057819 */ /* 0x001fca00000006ff */
[----:B-1----:R-:W-:-:S05]  /*1000*/  IMAD.WIDE.U32 R2, R5, 0x4, R2 ;  /* 0x0000000405027825 */ /* 0x002fca00078e0002 */
[----:B------:R-:W2:Y:S04]  /*1010*/  LDG.E.128.CONSTANT R4, desc[UR6][R2.64] ;  /* 0x0000000602047981 */ /* 0x000ea8000c1e9d00 */
[----:B------:R-:W3:Y:S04]  /*1020*/  LDG.E.128.CONSTANT R8, desc[UR6][R2.64+0x1000] ;  /* 0x0010000602087981 */ /* 0x000ee8000c1e9d00 */
[----:B------:R-:W4:Y:S04]  /*1030*/  LDG.E.128.CONSTANT R12, desc[UR6][R2.64+0x2000] ;  /* 0x00200006020c7981 */ /* 0x000f28000c1e9d00 */
[----:B------:R-:W5:Y:S01]  /*1040*/  LDG.E.128.CONSTANT R16, desc[UR6][R2.64+0x3000] ;  /* 0x0030000602107981 */ /* 0x000f62000c1e9d00 */
[----:B------:R-:W-:Y:S01]  /*1050*/  ISETP.GE.U32.AND P0, PT, R20, 0x2000, PT ;  /* 0x000020001400780c */ /* 0x000fe20003f06070 */
[----:B------:R-:W-:-:S02]  /*1060*/  HFMA2 R23, -RZ, RZ, 0, 0.00048828125 ;  /* 0x00001000ff177431 */ /* 0x000fc400000001ff */
[----:B--2---:R-:W-:Y:S01]  /*1070*/  FADD R4, R4, R5 ;  /* 0x0000000504047221 */ /* 0x004fe20000000000 */
[----:B------:R-:W-:Y:S01]  /*1080*/  FADD R7, R6, R7 ;  /* 0x0000000706077221 */ /* 0x000fe20000000000 */
[----:B---3--:R-:W-:Y:S01]  /*1090*/  FADD R8, R8, R9 ;  /* 0x0000000908087221 */ /* 0x008fe20000000000 */
[----:B------:R-:W-:Y:S02]  /*10a0*/  FADD R11, R10, R11 ;  /* 0x0000000b0a0b7221 */ /* 0x000fe40000000000 */
[----:B------:R-:W-:Y:S01]  /*10b0*/  FADD R4, R4, R7 ;  /* 0x0000000704047221 */ /* 0x000fe20000000000 */
[----:B----4-:R-:W-:Y:S01]  /*10c0*/  FADD R12, R12, R13 ;  /* 0x0000000d0c0c7221 */ /* 0x010fe20000000000 */
[----:B------:R-:W-:Y:S01]  /*10d0*/  FADD R15, R14, R15 ;  /* 0x0000000f0e0f7221 */ /* 0x000fe20000000000 */
[----:B------:R-:W-:Y:S01]  /*10e0*/  FADD R11, R8, R11 ;  /* 0x0000000b080b7221 */ /* 0x000fe20000000000 */
[----:B-----5:R-:W-:Y:S01]  /*10f0*/  FADD R16, R16, R17 ;  /* 0x0000001110107221 */ /* 0x020fe20000000000 */
[----:B------:R-:W-:Y:S01]  /*1100*/  FADD R19, R18, R19 ;  /* 0x0000001312137221 */ /* 0x000fe20000000000 */
[----:B------:R-:W-:Y:S01]  /*1110*/  FADD R12, R12, R15 ;  /* 0x0000000f0c0c7221 */ /* 0x000fe20000000000 */
[----:B------:R-:W-:-:S02]  /*1120*/  FADD R4, R4, R11 ;  /* 0x0000000b04047221 */ /* 0x000fc40000000000 */
[----:B------:R-:W-:-:S04]  /*1130*/  FADD R19, R16, R19 ;  /* 0x0000001310137221 */ /* 0x000fc80000000000 */
[----:B------:R-:W-:-:S04]  /*1140*/  FADD R19, R12, R19 ;  /* 0x000000130c137221 */ /* 0x000fc80000000000 */
[----:B------:R-:W-:Y:S01]  /*1150*/  FADD R21, R4, R19 ;  /* 0x0000001304157221 */ /* 0x000fe20000000000 */
[----:B------:R-:W-:Y:S06]  /*1160*/  @!P0 BRA `(.L_x_18) ;  /* 0x00000000007c8947 */ /* 0x000fec0003800000 */
[----:B------:R-:W0:Y:S01]  /*1170*/  LDC R24, c[0x0][0x390] ;  /* 0x0000e400ff187b82 */ /* 0x000e220000000800 */
[----:B------:R-:W-:Y:S02]  /*1180*/  IADD3 R22, PT, PT, R20, -0x1000, RZ ;  /* 0xfffff00014167810 */ /* 0x000fe40007ffe0ff */
[----:B------:R-:W-:-:S07]  /*1190*/  MOV R23, 0x1000 ;  /* 0x0000100000177802 */ /* 0x000fce0000000f00 */
.L_x_20:
[----:B------:R-:W-:-:S05]  /*11a0*/  IMAD.WIDE R26, R23, 0x4, R2 ;  /* 0x00000004171a7825 */ /* 0x000fca00078e0202 */
[----:B------:R-:W2:Y:S04]  /*11b0*/  LDG.E.128.CONSTANT R16, desc[UR6][R26.64+0x2000] ;  /* 0x002000061a107981 */ /* 0x000ea8000c1e9d00 */
[----:B------:R-:W3:Y:S04]  /*11c0*/  LDG.E.128.CONSTANT R4, desc[UR6][R26.64+0x3000] ;  /* 0x003000061a047981 */ /* 0x000ee8000c1e9d00 */
[----:B------:R-:W4:Y:S04]  /*11d0*/  LDG.E.128.CONSTANT R8, desc[UR6][R26.64] ;  /* 0x000000061a087981 */ /* 0x000f28000c1e9d00 */
[----:B------:R-:W5:Y:S01]  /*11e0*/  LDG.E.128.CONSTANT R12, desc[UR6][R26.64+0x1000] ;  /* 0x001000061a0c7981 */ /* 0x000f62000c1e9d00 */
[----:B0-----:R-:W-:Y:S01]  /*11f0*/  MOV R20, R24 ;  /* 0x0000001800147202 */ /* 0x001fe20000000f00 */
[----:B--2---:R-:W-:Y:S01]  /*1200*/  FADD R17, R17, R18 ;  /* 0x0000001211117221 */ /* 0x004fe20000000000 */
[----:B---3--:R-:W-:-:S02]  /*1210*/  FADD R18, R19, R4 ;  /* 0x0000000413127221 */ /* 0x008fc40000000000 */
[----:B------:R-:W-:Y:S01]  /*1220*/  IADD3 R4, PT, PT, -R23, R20, RZ ;  /* 0x0000001417047210 */ /* 0x000fe20007ffe1ff */
[----:B------:R-:W-:Y:S01]  /*1230*/  FADD R5, R5, R6 ;  /* 0x0000000605057221 */ /* 0x000fe20000000000 */
[----:B----4-:R-:W-:Y:S01]  /*1240*/  FADD R9, R9, R10 ;  /* 0x0000000a09097221 */ /* 0x010fe20000000000 */
[----:B------:R-:W-:Y:S01]  /*1250*/  FADD R8, R8, R21 ;  /* 0x0000001508087221 */ /* 0x000fe20000000000 */
[----:B------:R-:W-:Y:S01]  /*1260*/  ISETP.GE.AND P0, PT, R4, 0x1000, PT ;  /* 0x000010000400780c */ /* 0x000fe20003f06270 */
[----:B-----5:R-:W-:Y:S01]  /*1270*/  FADD R13, R13, R14 ;  /* 0x0000000e0d0d7221 */ /* 0x020fe20000000000 */
[----:B------:R-:W-:Y:S01]  /*1280*/  FADD R10, R11, R12 ;  /* 0x0000000c0b0a7221 */ /* 0x000fe20000000000 */
[----:B------:R-:W-:Y:S01]  /*1290*/  FADD R14, R15, R16 ;  /* 0x000000100f0e7221 */ /* 0x000fe20000000000 */
[----:B------:R-:W-:Y:S01]  /*12a0*/  FADD R8, R8, R9 ;  /* 0x0000000908087221 */ /* 0x000fe20000000000 */
[----:B------:R-:W-:Y:S01]  /*12b0*/  FADD R5, R18, R5 ;  /* 0x0000000512057221 */ /* 0x000fe20000000000 */
[----:B------:R-:W-:Y:S01]  /*12c0*/  FADD R13, R10, R13 ;  /* 0x0000000d0a0d7221 */ /* 0x000fe20000000000 */
[----:B------:R-:W-:-:S03]  /*12d0*/  FADD R14, R14, R17 ;  /* 0x000000110e0e7221 */ /* 0x000fc60000000000 */
[----:B------:R-:W-:Y:S01]  /*12e0*/  FADD R8, R8, R13 ;  /* 0x0000000d08087221 */ /* 0x000fe20000000000 */
[----:B------:R-:W-:-:S04]  /*12f0*/  FADD R5, R14, R5 ;  /* 0x000000050e057221 */ /* 0x000fc80000000000 */
[----:B------:R-:W-:-:S04]  /*1300*/  FADD R5, R8, R5 ;  /* 0x0000000508057221 */ /* 0x000fc80000000000 */
[----:B------:R-:W-:Y:S01]  /*1310*/  FADD R21, R7, R5 ;  /* 0x0000000507157221 */ /* 0x000fe20000000000 */
[----:B------:R-:W-:Y:S06]  /*1320*/  @!P0 BRA `(.L_x_19) ;  /* 0x0000000800308947 */ /* 0x000fec0003800000 */
[----:B------:R-:W-:-:S04]  /*1330*/  IADD3 R23, PT, PT, R23, 0x1000, RZ ;  /* 0x0000100017177810 */ /* 0x000fc80007ffe0ff */
[----:B------:R-:W-:-:S13]  /*1340*/  ISETP.GT.AND P0, PT, R23, R22, PT ;  /* 0x000000161700720c */ /* 0x000fda0003f04270 */
[----:B------:R-:W-:Y:S05]  /*1350*/  @!P0 BRA `(.L_x_20) ;  /* 0xfffffffc00908947 */ /* 0x000fea000383ffff */
.L_x_18:
[----:B------:R-:W-:-:S13]  /*1360*/  ISETP.GE.AND P0, PT, R23, R20, PT ;  /* 0x000000141700720c */ /* 0x000fda0003f06270 */
[----:B------:R-:W-:Y:S05]  /*1370*/  @P0 BRA `(.L_x_19) ;  /* 0x00000008001c0947 */ /* 0x000fea0003800000 */
[----:B------:R-:W-:Y:S01]  /*1380*/  IMAD.IADD R9, R20, 0x1, -R23 ;  /* 0x0000000114097824 */ /* 0x000fe200078e0a17 */
[----:B------:R-:W-:Y:S04]  /*1390*/  BSSY.RECONVERGENT B1, `(.L_x_19) ;  /* 0x0000085000017945 */ /* 0x000fe80003800200 */
[----:B------:R-:W-:-:S13]  /*13a0*/  ISETP.GE.AND P0, PT, R0, R9, PT ;  /* 0x000000090000720c */ /* 0x000fda0003f06270 */
[----:B------:R-:W-:Y:S05]  /*13b0*/  @P0 BRA `(.L_x_21) ;  /* 0x0000000800080947 */ /* 0x000fea0003800000 */
[-C--:B------:R-:W-:Y:S01]  /*13c0*/  LOP3.LUT R2, RZ, R0.reuse, RZ, 0x33, !PT ;  /* 0x00000000ff027212 */ /* 0x080fe200078e33ff */
[----:B------:R-:W-:Y:S01]  /*13d0*/  BSSY.RECONVERGENT B2, `(.L_x_22) ;  /* 0x0000015000027945 */ /* 0x000fe20003800200 */
[----:B------:R-:W-:Y:S02]  /*13e0*/  MOV R8, R0 ;  /* 0x0000000000087202 */ /* 0x000fe40000000f00 */
[----:B------:R-:W-:-:S04]  /*13f0*/  IADD3 R2, PT, PT, -R23, R20, R2 ;  /* 0x0000001417027210 */ /* 0x000fc80007ffe102 */
[C---:B------:R-:W-:Y:S02]  /*1400*/  LOP3.LUT R3, R2.reuse, 0x300, RZ, 0xc0, !PT ;  /* 0x0000030002037812 */ /* 0x040fe400078ec0ff */
[----:B------:R-:W-:Y:S02]  /*1410*/  ISETP.GE.U32.AND P1, PT, R2, 0x300, PT ;  /* 0x000003000200780c */ /* 0x000fe40003f26070 */
[----:B------:R-:W-:-:S13]  /*1420*/  ISETP.NE.AND P0, PT, R3, 0x300, PT ;  /* 0x000003000300780c */ /* 0x000fda0003f05270 */
[----:B------:R-:W-:Y:S05]  /*1430*/  @!P0 BRA `(.L_x_23) ;  /* 0x0000000000388947 */ /* 0x000fea0003800000 */
[----:B------:R-:W0:Y:S01]  /*1440*/  LDC.64 R4, c[0x0][0x380] ;  /* 0x0000e000ff047b82 */ /* 0x000e220000000a00 */
[----:B------:R-:W-:Y:S02]  /*1450*/  LEA.HI R2, R2, 0x1, RZ, 0x18 ;  /* 0x0000000102027811 */ /* 0x000fe400078fc0ff */
[----:B------:R-:W-:Y:S02]  /*1460*/  IADD3 R7, PT, PT, R0, R23, RZ ;  /* 0x0000001700077210 */ /* 0x000fe40007ffe0ff */
[----:B------:R-:W-:Y:S02]  /*1470*/  LOP3.LUT R2, R2, 0x3, RZ, 0xc0, !PT ;  /* 0x0000000302027812 */ /* 0x000fe400078ec0ff */
[----:B------:R-:W-:Y:S02]  /*1480*/  MOV R8, R0 ;  /* 0x0000000000087202 */ /* 0x000fe40000000f00 */
[----:B------:R-:W-:-:S07]  /*1490*/  IADD3 R6, PT, PT, -R2, RZ, RZ ;  /* 0x000000ff02067210 */ /* 0x000fce0007ffe1ff */
.L_x_24:
[----:B0-----:R-:W-:-:S06]  /*14a0*/  IMAD.WIDE.U32 R2, R7, 0x4, R4 ;  /* 0x0000000407027825 */ /* 0x001fcc00078e0004 */
[----:B------:R-:W2:Y:S01]  /*14b0*/  LDG.E.CONSTANT R2, desc[UR6][R2.64] ;  /* 0x0000000602027981 */ /* 0x000ea2000c1e9900 */
[----:B------:R-:W-:Y:S02]  /*14c0*/  IADD3 R6, PT, PT, R6, 0x1, RZ ;  /* 0x0000000106067810 */ /* 0x000fe40007ffe0ff */
[----:B------:R-:W-:Y:S02]  /*14d0*/  IADD3 R8, PT, PT, R8, 0x100, RZ ;  /* 0x0000010008087810 */ /* 0x000fe40007ffe0ff */
[----:B------:R-:W-:Y:S02]  /*14e0*/  ISETP.NE.AND P0, PT, R6, RZ, PT ;  /* 0x000000ff0600720c */ /* 0x000fe40003f05270 */
[----:B------:R-:W-:Y:S01]  /*14f0*/  IADD3 R7, PT, PT, R7, 0x100, RZ ;  /* 0x0000010007077810 */ /* 0x000fe20007ffe0ff */
[----:B--2---:R-:W-:-:S10]  /*1500*/  FADD R21, R2, R21 ;  /* 0x0000001502157221 */ /* 0x004fd40000000000 */
[----:B------:R-:W-:Y:S05]  /*1510*/  @P0 BRA `(.L_x_24) ;  /* 0xfffffffc00e00947 */ /* 0x000fea000383ffff */
.L_x_23:
[----:B------:R-:W-:Y:S05]  /*1520*/  BSYNC.RECONVERGENT B2 ;  /* 0x0000000000027941 */ /* 0x000fea0003800200 */
.L_x_22:
[----:B------:R-:W-:Y:S05]  /*1530*/  @!P1 BRA `(.L_x_21) ;  /* 0x0000000400a89947 */ /* 0x000fea0003800000 */
[----:B------:R-:W0:Y:S01]  /*1540*/  LDCU.64 UR4, c[0x0][0x380] ;  /* 0x00007000ff0477ac */ /* 0x000e220008000a00 */
[----:B------:R-:W-:Y:S01]  /*1550*/  IADD3 R5, PT, PT, R9, -R8, RZ ;  /* 0x8000000809057210 */ /* 0x000fe20007ffe0ff */
[----:B------:R-:W-:Y:S01]  /*1560*/  BSSY.RECONVERGENT B2, `(.L_x_25) ;  /* 0x000003b000027945 */ /* 0x000fe20003800200 */
[CC--:B------:R-:W-:Y:S02]  /*1570*/  IADD3 R3, P0, PT, R8.reuse, R23.reuse, RZ ;  /* 0x0000001708037210 */ /* 0x0c0fe40007f1e0ff */
[----:B------:R-:W-:Y:S02]  /*1580*/  ISETP.GT.AND P1, PT, R5, 0xc00, PT ;  /* 0x00000c000500780c */ /* 0x000fe40003f24270 */
[----:B------:R-:W-:Y:S02]  /*1590*/  IADD3.X R4, PT, PT, RZ, RZ, RZ, P0, !PT ;  /* 0x000000ffff047210 */ /* 0x000fe400007fe4ff */
[----:B------:R-:W-:Y:S02]  /*15a0*/  IADD3 R11, PT, PT, R8, R23, RZ ;  /* 0x00000017080b7210 */ /* 0x000fe40007ffe0ff */
[----:B0-----:R-:W-:-:S04]  /*15b0*/  LEA R2, P0, R3, UR4, 0x2 ;  /* 0x0000000403027c11 */ /* 0x001fc8000f8010ff */
[----:B------:R-:W-:Y:S02]  /*15c0*/  LEA.HI.X R3, R3, UR5, R4, 0x2, P0 ;  /* 0x0000000503037c11 */ /* 0x000fe400080f1404 */
[----:B------:R-:W-:-:S05]  /*15d0*/  IADD3 R2, P0, PT, R2, 0x800, RZ ;  /* 0x0000080002027810 */ /* 0x000fca0007f1e0ff */
[----:B------:R-:W-:Y:S01]  /*15e0*/  IMAD.X R3, RZ, RZ, R3, P0 ;  /* 0x000000ffff037224 */ /* 0x000fe200000e0603 */
[----:B------:R-:W-:Y:S01]  /*15f0*/  PLOP3.LUT P0, PT, PT, PT, PT, 0x80, 0x8 ;  /* 0x000000000008781c */ /* 0x000fe20003f0f070 */
[----:B------:R-:W-:-:S12]  /*1600*/  @!P1 BRA `(.L_x_26) ;  /* 0x0000000000c09947 */ /* 0x000fd80003800000 */
[----:B------:R-:W-:Y:S02]  /*1610*/  PLOP3.LUT P0, PT, PT, PT, PT, 0x8, 0x80 ;  /* 0x000000000080781c */ /* 0x000fe40003f0e170 */
[----:B------:R-:W-:-:S11]  /*1620*/  IADD3 R13, PT, PT, R9, -0xc00, RZ ;  /* 0xfffff400090d7810 */ /* 0x000fd60007ffe0ff */
.L_x_27:
[----:B------:R-:W0:Y:S01]  /*1630*/  LDC.64 R4, c[0x0][0x380] ;  /* 0x0000e000ff047b82 */ /* 0x000e220000000a00 */
[----:B------:R-:W2:Y:S01]  /*1640*/  LDG.E.CONSTANT R10, desc[UR6][R2.64+-0x400] ;  /* 0xfffc0006020a7981 */ /* 0x000ea2000c1e9900 */
[----:B------:R-:W-:-:S03]  /*1650*/  IADD3 R25, PT, PT, R11, 0x400, RZ ;  /* 0x000004000b197810 */ /* 0x000fc60007ffe0ff */
[----:B------:R-:W3:Y:S04]  /*1660*/  LDG.E.CONSTANT R19, desc[UR6][R2.64] ;  /* 0x0000000602137981 */ /* 0x000ee8000c1e9900 */
[----:B------:R-:W4:Y:S01]  /*1670*/  LDG.E.CONSTANT R18, desc[UR6][R2.64+0x400] ;  /* 0x0004000602127981 */ /* 0x000f22000c1e9900 */
[----:B------:R-:W-:-:S03]  /*1680*/  IADD3 R7, PT, PT, R11, 0x800, RZ ;  /* 0x000008000b077810 */ /* 0x000fc60007ffe0ff */
[----:B------:R-:W5:Y:S04]  /*1690*/  LDG.E.CONSTANT R16, desc[UR6][R2.64+0xc00] ;  /* 0x000c000602107981 */ /* 0x000f68000c1e9900 */
[----:B------:R-:W5:Y:S04]  /*16a0*/  LDG.E.CONSTANT R15, desc[UR6][R2.64+0x1000] ;  /* 0x00100006020f7981 */ /* 0x000f68000c1e9900 */
[----:B------:R-:W5:Y:S01]  /*16b0*/  LDG.E.CONSTANT R14, desc[UR6][R2.64+0x1400] ;  /* 0x00140006020e7981 */ /* 0x000f62000c1e9900 */
[----:B0-----:R-:W-:-:S03]  /*16c0*/  IMAD.WIDE.U32 R22, R11, 0x4, R4 ;  /* 0x000000040b167825 */ /* 0x001fc600078e0004 */
[----:B------:R-:W5:Y:S04]  /*16d0*/  LDG.E.CONSTANT R20, desc[UR6][R2.64+0x2000] ;  /* 0x0020000602147981 */ /* 0x000f68000c1e9900 */
[----:B------:R0:W2:Y:S01]  /*16e0*/  LDG.E.CONSTANT R12, desc[UR6][R22.64] ;  /* 0x00000006160c7981 */ /* 0x0000a2000c1e9900 */
[----:B------:R-:W-:-:S03]  /*16f0*/  IMAD.WIDE.U32 R24, R25, 0x4, R4 ;  /* 0x0000000419187825 */ /* 0x000fc600078e0004 */
[----:B------:R-:W5:Y:S04]  /*1700*/  LDG.E.CONSTANT R26, desc[UR6][R2.64+0x3000] ;  /* 0x00300006021a7981 */ /* 0x000f68000c1e9900 */
[----:B------:R-:W5:Y:S01]  /*1710*/  LDG.E.CONSTANT R17, desc[UR6][R24.64] ;  /* 0x0000000618117981 */ /* 0x000f62000c1e9900 */
[--C-:B------:R-:W-:Y:S01]  /*1720*/  IMAD.WIDE.U32 R6, R7, 0x4, R4.reuse ;  /* 0x0000000407067825 */ /* 0x100fe200078e0004 */
[----:B0-----:R-:W-:Y:S02]  /*1730*/  IADD3 R23, PT, PT, R11, 0xc00, RZ ;  /* 0x00000c000b177810 */ /* 0x001fe40007ffe0ff */
[----:B------:R-:W5:Y:S04]  /*1740*/  LDG.E.CONSTANT R22, desc[UR6][R2.64+0x1c00] ;  /* 0x001c000602167981 */ /* 0x000f68000c1e9900 */
[----:B------:R-:W5:Y:S01]  /*1750*/  LDG.E.CONSTANT R6, desc[UR6][R6.64] ;  /* 0x0000000606067981 */ /* 0x000f62000c1e9900 */
[----:B------:R-:W-:-:S03]  /*1760*/  IMAD.WIDE.U32 R4, R23, 0x4, R4 ;  /* 0x0000000417047825 */ /* 0x000fc600078e0004 */
[----:B------:R-:W5:Y:S04]  /*1770*/  LDG.E.CONSTANT R23, desc[UR6][R2.64+0x2400] ;  /* 0x0024000602177981 */ /* 0x000f68000c1e9900 */
[----:B------:R-:W5:Y:S04]  /*1780*/  LDG.E.CONSTANT R4, desc[UR6][R4.64] ;  /* 0x0000000604047981 */ /* 0x000f68000c1e9900 */
[----:B------:R-:W5:Y:S04]  /*1790*/  LDG.E.CONSTANT R24, desc[UR6][R2.64+0x2c00] ;  /* 0x002c000602187981 */ /* 0x000f68000c1e9900 */
[----:B------:R0:W5:Y:S01]  /*17a0*/  LDG.E.CONSTANT R25, desc[UR6][R2.64+0x3400] ;  /* 0x0034000602197981 */ /* 0x000162000c1e9900 */
[----:B------:R-:W-:-:S04]  /*17b0*/  IADD3 R8, PT, PT, R8, 0x1000, RZ ;  /* 0x0000100008087810 */ /* 0x000fc80007ffe0ff */
[----:B------:R-:W-:Y:S02]  /*17c0*/  ISETP.GE.AND P1, PT, R8, R13, PT ;  /* 0x0000000d0800720c */ /* 0x000fe40003f26270 */
[----:B0-----:R-:W-:Y:S02]  /*17d0*/  IADD3 R2, P2, PT, R2, 0x4000, RZ ;  /* 0x0000400002027810 */ /* 0x001fe40007f5e0ff */
[----:B------:R-:W-:Y:S02]  /*17e0*/  IADD3 R11, PT, PT, R11, 0x1000, RZ ;  /* 0x000010000b0b7810 */ /* 0x000fe40007ffe0ff */
[----:B------:R-:W-:Y:S01]  /*17f0*/  IADD3.X R3, PT, PT, RZ, R3, RZ, P2, !PT ;  /* 0x00000003ff037210 */ /* 0x000fe200017fe4ff */
[----:B--2---:R-:W-:-:S04]  /*1800*/  FADD R21, R12, R21 ;  /* 0x000000150c157221 */ /* 0x004fc80000000000 */
[----:B------:R-:W-:-:S04]  /*1810*/  FADD R10, R21, R10 ;  /* 0x0000000a150a7221 */ /* 0x000fc80000000000 */
[----:B---3--:R-:W-:-:S04]  /*1820*/  FADD R19, R10, R19 ;  /* 0x000000130a137221 */ /* 0x008fc80000000000 */
[----:B----4-:R-:W-:-:S04]  /*1830*/  FADD R18, R19, R18 ;  /* 0x0000001213127221 */ /* 0x010fc80000000000 */
[----:B-----5:R-:W-:-:S04]  /*1840*/  FADD R17, R18, R17 ;  /* 0x0000001112117221 */ /* 0x020fc80000000000 */
        /* <DEDUP_REMOVED lines=12> */
.L_x_26:
[----:B------:R-:W-:Y:S05]  /*1910*/  BSYNC.RECONVERGENT B2 ;  /* 0x0000000000027941 */ /* 0x000fea0003800200 */
.L_x_25:
[----:B------:R-:W-:Y:S01]  /*1920*/  IADD3 R4, PT, PT, R9, -R8, RZ ;  /* 0x8000000809047210 */ /* 0x000fe20007ffe0ff */
[----:B------:R-:W-:Y:S03]  /*1930*/  BSSY.RECONVERGENT B2, `(.L_x_28) ;  /* 0x000001e000027945 */ /* 0x000fe60003800200 */
[----:B------:R-:W-:-:S13]  /*1940*/  ISETP.GT.AND P1, PT, R4, 0x400, PT ;  /* 0x000004000400780c */ /* 0x000fda0003f24270 */
[----:B------:R-:W-:Y:S05]  /*1950*/  @!P1 BRA `(.L_x_29) ;  /* 0x00000000006c9947 */ /* 0x000fea0003800000 */
[----:B------:R-:W0:Y:S01]  /*1960*/  LDC.64 R6, c[0x0][0x380] ;  /* 0x0000e000ff067b82 */ /* 0x000e220000000a00 */
[----:B------:R-:W2:Y:S01]  /*1970*/  LDG.E.CONSTANT R10, desc[UR6][R2.64+-0x400] ;  /* 0xfffc0006020a7981 */ /* 0x000ea2000c1e9900 */
[----:B------:R-:W-:-:S03]  /*1980*/  VIADD R15, R11, 0x400 ;  /* 0x000004000b0f7836 */ /* 0x000fc60000000000 */
[----:B------:R-:W3:Y:S04]  /*1990*/  LDG.E.CONSTANT R13, desc[UR6][R2.64] ;  /* 0x00000006020d7981 */ /* 0x000ee8000c1e9900 */
[----:B------:R-:W4:Y:S04]  /*19a0*/  LDG.E.CONSTANT R17, desc[UR6][R2.64+0xc00] ;  /* 0x000c000602117981 */ /* 0x000f28000c1e9900 */
[----:B------:R-:W5:Y:S04]  /*19b0*/  LDG.E.CONSTANT R19, desc[UR6][R2.64+0x1000] ;  /* 0x0010000602137981 */ /* 0x000f68000c1e9900 */
[----:B------:R1:W5:Y:S01]  /*19c0*/  LDG.E.CONSTANT R23, desc[UR6][R2.64+0x1400] ;  /* 0x0014000602177981 */ /* 0x000362000c1e9900 */
[----:B0-----:R-:W-:-:S06]  /*19d0*/  IMAD.WIDE.U32 R4, R11, 0x4, R6 ;  /* 0x000000040b047825 */ /* 0x001fcc00078e0006 */
[----:B------:R-:W2:Y:S01]  /*19e0*/  LDG.E.CONSTANT R4, desc[UR6][R4.64] ;  /* 0x0000000604047981 */ /* 0x000ea2000c1e9900 */
[----:B------:R-:W-:-:S03]  /*19f0*/  IMAD.WIDE.U32 R6, R15, 0x4, R6 ;  /* 0x000000040f067825 */ /* 0x000fc600078e0006 */
[----:B------:R-:W4:Y:S04]  /*1a00*/  LDG.E.CONSTANT R15, desc[UR6][R2.64+0x400] ;  /* 0x00040006020f7981 */ /* 0x000f28000c1e9900 */
[----:B------:R-:W5:Y:S01]  /*1a10*/  LDG.E.CONSTANT R7, desc[UR6][R6.64] ;  /* 0x0000000606077981 */ /* 0x000f62000c1e9900 */
[----:B------:R-:W-:Y:S02]  /*1a20*/  PLOP3.LUT P0, PT, PT, PT, PT, 0x8, 0x80 ;  /* 0x000000000080781c */ /* 0x000fe40003f0e170 */
[----:B------:R-:W-:Y:S02]  /*1a30*/  IADD3 R8, PT, PT, R8, 0x800, RZ ;  /* 0x0000080008087810 */ /* 0x000fe40007ffe0ff */
[----:B------:R-:W-:Y:S01]  /*1a40*/  IADD3 R11, PT, PT, R11, 0x800, RZ ;  /* 0x000008000b0b7810 */ /* 0x000fe20007ffe0ff */
[----:B--2---:R-:W-:-:S04]  /*1a50*/  FADD R21, R21, R4 ;  /* 0x0000000415157221 */ /* 0x004fc80000000000 */
[----:B------:R-:W-:-:S04]  /*1a60*/  FADD R10, R21, R10 ;  /* 0x0000000a150a7221 */ /* 0x000fc80000000000 */
[----:B---3--:R-:W-:-:S04]  /*1a70*/  FADD R10, R10, R13 ;  /* 0x0000000d0a0a7221 */ /* 0x008fc80000000000 */
[----:B----4-:R-:W-:-:S04]  /*1a80*/  FADD R10, R10, R15 ;  /* 0x0000000f0a0a7221 */ /* 0x010fc80000000000 */
[----:B-----5:R-:W-:Y:S01]  /*1a90*/  FADD R10, R10, R7 ;  /* 0x000000070a0a7221 */ /* 0x020fe20000000000 */
[----:B------:R-:W-:-:S03]  /*1aa0*/  IADD3 R4, P1, PT, R2, 0x2000, RZ ;  /* 0x0000200002047810 */ /* 0x000fc60007f3e0ff */
[----:B------:R-:W-:Y:S01]  /*1ab0*/  FADD R10, R10, R17 ;  /* 0x000000110a0a7221 */ /* 0x000fe20000000000 */
[----:B------:R-:W-:-:S03]  /*1ac0*/  IADD3.X R5, PT, PT, RZ, R3, RZ, P1, !PT ;  /* 0x00000003ff057210 */ /* 0x000fc60000ffe4ff */
[----:B------:R-:W-:Y:S01]  /*1ad0*/  FADD R10, R10, R19 ;  /* 0x000000130a0a7221 */ /* 0x000fe20000000000 */
[----:B-1----:R-:W-:Y:S02]  /*1ae0*/  MOV R2, R4 ;  /* 0x0000000400027202 */ /* 0x002fe40000000f00 */
[----:B------:R-:W-:Y:S01]  /*1af0*/  MOV R3, R5 ;  /* 0x0000000500037202 */ /* 0x000fe20000000f00 */
[----:B------:R-:W-:-:S07]  /*1b00*/  FADD R21, R10, R23 ;  /* 0x000000170a157221 */ /* 0x000fce0000000000 */
.L_x_29:
[----:B------:R-:W-:Y:S05]  /*1b10*/  BSYNC.RECONVERGENT B2 ;  /* 0x0000000000027941 */ /* 0x000fea0003800200 */
.L_x_28:
[----:B------:R-:W-:-:S13]  /*1b20*/  ISETP.LT.OR P0, PT, R8, R9, P0 ;  /* 0x000000090800720c */ /* 0x000fda0000701670 */
[----:B------:R-:W-:Y:S05]  /*1b30*/  @!P0 BRA `(.L_x_21) ;  /* 0x0000000000288947 */ /* 0x000fea0003800000 */
[----:B------:R-:W0:Y:S01]  /*1b40*/  LDC.64 R4, c[0x0][0x380] ;  /* 0x0000e000ff047b82 */ /* 0x000e220000000a00 */
[----:B------:R-:W2:Y:S04]  /*1b50*/  LDG.E.CONSTANT R6, desc[UR6][R2.64+-0x400] ;  /* 0xfffc000602067981 */ /* 0x000ea8000c1e9900 */
[----:B------:R-:W3:Y:S04]  /*1b60*/  LDG.E.CONSTANT R7, desc[UR6][R2.64] ;  /* 0x0000000602077981 */ /* 0x000ee8000c1e9900 */
[----:B------:R-:W4:Y:S01]  /*1b70*/  LDG.E.CONSTANT R9, desc[UR6][R2.64+0x400] ;  /* 0x0004000602097981 */ /* 0x000f22000c1e9900 */
[----:B0-----:R-:W-:-:S06]  /*1b80*/  IMAD.WIDE.U32 R4, R11, 0x4, R4 ;  /* 0x000000040b047825 */ /* 0x001fcc00078e0004 */
[----:B------:R-:W5:Y:S02]  /*1b90*/  LDG.E.CONSTANT R4, desc[UR6][R4.64] ;  /* 0x0000000604047981 */ /* 0x000f64000c1e9900 */
[----:B-----5:R-:W-:-:S04]  /*1ba0*/  FADD R21, R21, R4 ;  /* 0x0000000415157221 */ /* 0x020fc80000000000 */
[----:B--2---:R-:W-:-:S04]  /*1bb0*/  FADD R6, R21, R6 ;  /* 0x0000000615067221 */ /* 0x004fc80000000000 */
[----:B---3--:R-:W-:-:S04]  /*1bc0*/  FADD R6, R6, R7 ;  /* 0x0000000706067221 */ /* 0x008fc80000000000 */
[----:B----4-:R-:W-:-:S07]  /*1bd0*/  FADD R21, R6, R9 ;  /* 0x0000000906157221 */ /* 0x010fce0000000000 */
.L_x_21:
[----:B------:R-:W-:Y:S05]  /*1be0*/  BSYNC.RECONVERGENT B1 ;  /* 0x0000000000017941 */ /* 0x000fea0003800200 */
.L_x_19:
[----:B------:R-:W0:Y:S01]  /*1bf0*/  S2R R6, SR_LANEID ;  /* 0x0000000000067919 */ /* 0x000e220000000000 */
[----:B------:R-:W1:Y:S01]  /*1c00*/  SHFL.DOWN PT, R2, R21, 0x1, 0x1f ;  /* 0x08201f0015027f89 */ /* 0x000e6200000e0000 */
[C---:B0-----:R-:W-:Y:S02]  /*1c10*/  ISETP.GT.AND P0, PT, R6.reuse, 0x1e, PT ;  /* 0x0000001e0600780c */ /* 0x041fe40003f04270 */
[----:B------:R-:W-:-:S11]  /*1c20*/  ISETP.NE.AND P1, PT, R6, RZ, PT ;  /* 0x000000ff0600720c */ /* 0x000fd60003f25270 */
[----:B-1----:R-:W-:Y:S01]  /*1c30*/  @!P0 FADD R21, R2, R21 ;  /* 0x0000001502158221 */ /* 0x002fe20000000000 */
[----:B------:R-:W-:Y:S01]  /*1c40*/  ISETP.GT.AND P0, PT, R6, 0x1d, PT ;  /* 0x0000001d0600780c */ /* 0x000fe20003f04270 */
[----:B------:R-:W0:Y:S01]  /*1c50*/  @!P1 S2R R5, SR_CgaCtaId ;  /* 0x0000000000059919 */ /* 0x000e220000008800 */
[----:B------:R-:W-:Y:S02]  /*1c60*/  @!P1 MOV R4, 0x400 ;  /* 0x0000040000049802 */ /* 0x000fe40000000f00 */
[----:B------:R-:W-:Y:S01]  /*1c70*/  @!P1 SHF.R.U32.HI R3, RZ, 0x3, R0 ;  /* 0x00000003ff039819 */ /* 0x000fe20000011600 */
[----:B------:R-:W1:Y:S03]  /*1c80*/  SHFL.DOWN PT, R2, R21, 0x2, 0x1f ;  /* 0x08401f0015027f89 */ /* 0x000e6600000e0000 */
[----:B------:R-:W-:-:S05]  /*1c90*/  @!P1 LOP3.LUT R3, R3, 0x7c, RZ, 0xc0, !PT ;  /* 0x0000007c03039812 */ /* 0x000fca00078ec0ff */
[----:B-1----:R-:W-:Y:S01]  /*1ca0*/  @!P0 FADD R21, R21, R2 ;  /* 0x0000000215158221 */ /* 0x002fe20000000000 */
[----:B------:R-:W-:Y:S02]  /*1cb0*/  ISETP.GT.AND P0, PT, R6, 0x1b, PT ;  /* 0x0000001b0600780c */ /* 0x000fe40003f04270 */
[----:B0-----:R-:W-:Y:S02]  /*1cc0*/  @!P1 LEA R4, R5, R4, 0x18 ;  /* 0x0000000405049211 */ /* 0x001fe400078ec0ff */
[----:B------:R-:W0:Y:S02]  /*1cd0*/  SHFL.DOWN PT, R2, R21, 0x4, 0x1f ;  /* 0x08801f0015027f89 */ /* 0x000e2400000e0000 */
[----:B------:R-:W-:-:S07]  /*1ce0*/  @!P1 IADD3 R3, PT, PT, R3, R4, RZ ;  /* 0x0000000403039210 */ /* 0x000fce0007ffe0ff */
        /* <DEDUP_REMOVED lines=12> */
[----:B------:R-:W0:Y:S01]  /*1db0*/  S2UR UR5, SR_CgaCtaId ;  /* 0x00000000000579c3 */ /* 0x000e220000008800 */
[----:B------:R-:W-:Y:S02]  /*1dc0*/  UMOV UR4, 0x400 ;  /* 0x0000040000047882 */ /* 0x000fe40000000000 */
[----:B0-----:R-:W-:-:S09]  /*1dd0*/  ULEA UR4, UR5, UR4, 0x18 ;  /* 0x0000000405047291 */ /* 0x001fd2000f8ec0ff */
[----:B---3--:R-:W0:Y:S04]  /*1de0*/  LDS R3, [UR4+0xc] ;  /* 0x00000c04ff037984 */ /* 0x008e280008000800 */
        /* <DEDUP_REMOVED lines=10> */
.L_x_2:
        /* <DEDUP_REMOVED lines=12> */
.L_x_32:
[----:B------:R-:W-:Y:S05]  /*1f50*/  BSYNC.RECONVERGENT B1 ;  /* 0x0000000000017941 */ /* 0x000fea0003800200 */
.L_x_31:
[----:B------:R-:W-:Y:S01]  /*1f60*/  ISETP.GE.AND P0, PT, R11, R20, PT ;  /* 0x000000140b00720c */ /* 0x000fe20003f06270 */
[----:B------:R-:W-:-:S12]  /*1f70*/  BSSY.RECONVERGENT B1, `(.L_x_33) ;  /* 0x0000074000017945 */ /* 0x000fd80003800200 */
[----:B------:R-:W-:Y:S05]  /*1f80*/  @P0 BRA `(.L_x_34) ;  /* 0x0000000400c80947 */ /* 0x000fea0003800000 */
[----:B0-----:R-:W-:Y:S01]  /*1f90*/  LOP3.LUT R3, RZ, R11, RZ, 0x33, !PT ;  /* 0x0000000bff037212 */ /* 0x001fe200078e33ff */
[----:B------:R-:W-:Y:S04]  /*1fa0*/  BSSY.RECONVERGENT B2, `(.L_x_35) ;  /* 0x0000015000027945 */ /* 0x000fe80003800200 */
[----:B------:R-:W-:-:S05]  /*1fb0*/  IMAD.IADD R4, R3, 0x1, R20 ;  /* 0x0000000103047824 */ /* 0x000fca00078e0214 */
        /* <DEDUP_REMOVED lines=10> */
.L_x_37:
[----:B------:R-:W-:-:S06]  /*2060*/  MOV R3, R5 ;  /* 0x0000000500037202 */ /* 0x000fcc0000000f00 */
[----:B------:R0:W2:Y:S01]  /*2070*/  LDG.E.CONSTANT R3, desc[UR6][R2.64] ;  /* 0x0000000602037981 */ /* 0x0000a2000c1e9900 */
[----:B------:R-:W-:Y:S02]  /*2080*/  IADD3 R4, PT, PT, R4, 0x1, RZ ;  /* 0x0000000104047810 */ /* 0x000fe40007ffe0ff */
[----:B------:R-:W-:Y:S02]  /*2090*/  IADD3 R11, PT, PT, R11, 0x100, RZ ;  /* 0x000001000b0b7810 */ /* 0x000fe40007ffe0ff */
[----:B------:R-:W-:Y:S02]  /*20a0*/  ISETP.NE.AND P0, PT, R4, RZ, PT ;  /* 0x000000ff0400720c */ /* 0x000fe40003f05270 */
[----:B0-----:R-:W-:-:S04]  /*20b0*/  IADD3 R2, P2, PT, R2, 0x400, RZ ;  /* 0x0000040002027810 */ /* 0x001fc80007f5e0ff */
[----:B------:R-:W-:Y:S01]  /*20c0*/  IADD3.X R5, PT, PT, RZ, R5, RZ, P2, !PT ;  /* 0x00000005ff057210 */ /* 0x000fe200017fe4ff */
[----:B--2--5:R-:W-:-:S06]  /*20d0*/  FADD R0, R3, R0 ;  /* 0x0000000003007221 */ /* 0x024fcc0000000000 */
[----:B------:R-:W-:Y:S05]  /*20e0*/  @P0 BRA `(.L_x_37) ;  /* 0xfffffffc00dc0947 */ /* 0x000fea000383ffff */
.L_x_36:
[----:B------:R-:W-:Y:S05]  /*20f0*/  BSYNC.RECONVERGENT B2 ;  /* 0x0000000000027941 */ /* 0x000fea0003800200 */
.L_x_35:
        /* <DEDUP_REMOVED lines=8> */
.L_x_40:
        /* <DEDUP_REMOVED lines=9> */
[----:B------:R-:W-:-:S03]  /*2210*/  VIADD R3, R11, 0x800 ;  /* 0x000008000b037836 */ /* 0x000fc60000000000 */
[----:B------:R-:W4:Y:S01]  /*2220*/  LDG.E.CONSTANT R15, desc[UR6][R4.64+0x400] ;  /* 0x00040006040f7981 */ /* 0x000f22000c1e9900 */
        /* <DEDUP_REMOVED lines=32> */
.L_x_39:
[----:B------:R-:W-:Y:S05]  /*2430*/  BSYNC.RECONVERGENT B2 ;  /* 0x0000000000027941 */ /* 0x000fea0003800200 */
.L_x_38:
[----:B------:R-:W-:Y:S01]  /*2440*/  IADD3 R2, PT, PT, -R11, R20, RZ ;  /* 0x000000140b027210 */ /* 0x000fe20007ffe1ff */
[----:B------:R-:W-:Y:S03]  /*2450*/  BSSY.RECONVERGENT B2, `(.L_x_41) ;  /* 0x0000019000027945 */ /* 0x000fe60003800200 */
[----:B------:R-:W-:-:S13]  /*2460*/  ISETP.GT.AND P1, PT, R2, 0x400, PT ;  /* 0x000004000200780c */ /* 0x000fda0003f24270 */
[----:B------:R-:W-:Y:S05]  /*2470*/  @!P1 BRA `(.L_x_42) ;  /* 0x0000000000589947 */ /* 0x000fea0003800000 */
        /* <DEDUP_REMOVED lines=22> */
.L_x_42:
[----:B------:R-:W-:Y:S05]  /*25e0*/  BSYNC.RECONVERGENT B2 ;  /* 0x0000000000027941 */ /* 0x000fea0003800200 */
.L_x_41:
        /* <DEDUP_REMOVED lines=12> */
.L_x_34:
[----:B------:R-:W-:Y:S05]  /*26b0*/  BSYNC.RECONVERGENT B1 ;  /* 0x0000000000017941 */ /* 0x000fea0003800200 */
.L_x_33:
        /* <DEDUP_REMOVED lines=35> */
[----:B--2---:R-:W0:Y:S04]  /*28f0*/  LDS R3, [UR4+0xc] ;  /* 0x00000c04ff037984 */ /* 0x004e280008000800 */
        /* <DEDUP_REMOVED lines=10> */
.L_x_43:
[----:B0-----:R-:W0:Y:S01]  /*29a0*/  S2R R2, SR_LANEID ;  /* 0x0000000000027919 */ /* 0x001e220000000000 */
[----:B------:R-:W-:-:S04]  /*29b0*/  LOP3.LUT R0, R9, 0x3e0, RZ, 0xc0, !PT ;  /* 0x000003e009007812 */ /* 0x000fc800078ec0ff */
[----:B------:R-:W-:Y:S02]  /*29c0*/  IADD3 R3, PT, PT, R0, 0x20, RZ ;  /* 0x0000002000037810 */ /* 0x000fe40007ffe0ff */
[----:B------:R-:W-:Y:S02]  /*29d0*/  LOP3.LUT R7, RZ, R0, RZ, 0x33, !PT ;  /* 0x00000000ff077212 */ /* 0x000fe400078e33ff */
[-C--:B------:R-:W-:Y:S02]  /*29e0*/  ISETP.GT.AND P0, PT, R3, R20.reuse, PT ;  /* 0x000000140300720c */ /* 0x080fe40003f04270 */
[----:B------:R-:W-:-:S04]  /*29f0*/  IADD3 R7, PT, PT, R7, R20, RZ ;  /* 0x0000001407077210 */ /* 0x000fc80007ffe0ff */
[----:B------:R-:W-:-:S05]  /*2a00*/  SEL R4, R7, 0x1f, P0 ;  /* 0x0000001f07047807 */ /* 0x000fca0000000000 */
[----:B------:R-:W1:Y:S01]  /*2a10*/  SHFL.DOWN PT, R0, R5, 0x1, R4 ;  /* 0x0820000005007989 */ /* 0x000e6200000e0004 */
[C---:B0-----:R-:W-:Y:S01]  /*2a20*/  ISETP.GE.AND P0, PT, R2.reuse, R4, PT ;  /* 0x000000040200720c */ /* 0x041fe20003f06270 */
[C---:B------:R-:W-:Y:S01]  /*2a30*/  VIADD R3, R2.reuse, 0x2 ;  /* 0x0000000202037836 */ /* 0x040fe20000000000 */
[----:B------:R-:W-:-:S11]  /*2a40*/  ISETP.NE.AND P1, PT, R2, RZ, PT ;  /* 0x000000ff0200720c */ /* 0x000fd60003f25270 */
[----:B-1----:R-:W-:Y:S01]  /*2a50*/  @!P0 FADD R5, R0, R5 ;  /* 0x0000000500058221 */ /* 0x002fe20000000000 */
[-C--:B------:R-:W-:Y:S01]  /*2a60*/  ISETP.GT.AND P0, PT, R3, R4.reuse, PT ;  /* 0x000000040300720c */ /* 0x080fe20003f04270 */
[----:B------:R-:W0:Y:S01]  /*2a70*/  @!P1 S2R R6, SR_CgaCtaId ;  /* 0x0000000000069919 */ /* 0x000e220000008800 */
[----:B------:R-:W-:Y:S02]  /*2a80*/  IADD3 R3, PT, PT, R2, 0x4, RZ ;  /* 0x0000000402037810 */ /* 0x000fe40007ffe0ff */
[----:B------:R-:W1:Y:S09]  /*2a90*/  SHFL.DOWN PT, R0, R5, 0x2, R4 ;  /* 0x0840000005007989 */ /* 0x000e7200000e0004 */
[----:B-1----:R-:W-:Y:S01]  /*2aa0*/  @!P0 FADD R5, R5, R0 ;  /* 0x0000000005058221 */ /* 0x002fe20000000000 */
[----:B------:R-:W-:-:S02]  /*2ab0*/  ISETP.GT.AND P0, PT, R3, R4, PT ;  /* 0x000000040300720c */ /* 0x000fc40003f04270 */
[----:B------:R-:W-:Y:S02]  /*2ac0*/  IADD3 R3, PT, PT, R2, 0x8, RZ ;  /* 0x0000000802037810 */ /* 0x000fe40007ffe0ff */
[----:B------:R-:W1:Y:S09]  /*2ad0*/  SHFL.DOWN PT, R0, R5, 0x4, R4 ;  /* 0x0880000005007989 */ /* 0x000e7200000e0004 */
[----:B-1----:R-:W-:Y:S01]  /*2ae0*/  @!P0 FADD R5, R5, R0 ;  /* 0x0000000005058221 */ /* 0x002fe20000000000 */
[----:B------:R-:W-:-:S02]  /*2af0*/  ISETP.GT.AND P0, PT, R3, R4, PT ;  /* 0x000000040300720c */ /* 0x000fc40003f04270 */
[----:B------:R-:W-:Y:S02]  /*2b00*/  IADD3 R3, PT, PT, R2, 0x10, RZ ;  /* 0x0000001002037810 */ /* 0x000fe40007ffe0ff */
[----:B------:R-:W1:Y:S01]  /*2b10*/  SHFL.DOWN PT, R0, R5, 0x8, R4 ;  /* 0x0900000005007989 */ /* 0x000e6200000e0004 */
[----:B------:R-:W-:-:S04]  /*2b20*/  @!P1 SHF.R.U32.HI R2, RZ, 0x3, R9 ;  /* 0x00000003ff029819 */ /* 0x000fc80000011609 */
[----:B------:R-:W-:-:S04]  /*2b30*/  @!P1 LOP3.LUT R2, R2, 0x7c, RZ, 0xc0, !PT ;  /* 0x0000007c02029812 */ /* 0x000fc800078ec0ff */
[----:B-1----:R-:W-:Y:S01]  /*2b40*/  @!P0 FADD R5, R5, R0 ;  /* 0x0000000005058221 */ /* 0x002fe20000000000 */
[----:B------:R-:W-:Y:S02]  /*2b50*/  ISETP.GT.AND P0, PT, R3, R4, PT ;  /* 0x000000040300720c */ /* 0x000fe40003f04270 */
[----:B------:R-:W-:Y:S02]  /*2b60*/  @!P1 MOV R3, 0x400 ;  /* 0x0000040000039802 */ /* 0x000fe40000000f00 */
[----:B------:R-:W1:Y:S02]  /*2b70*/  SHFL.DOWN PT, R0, R5, 0x10, R4 ;  /* 0x0a00000005007989 */ /* 0x000e6400000e0004 */
[----:B0-----:R-:W-:-:S04]  /*2b80*/  @!P1 LEA R3, R6, R3, 0x18 ;  /* 0x0000000306039211 */ /* 0x001fc800078ec0ff */
[----:B------:R-:W-:-:S03]  /*2b90*/  @!P1 IADD3 R3, PT, PT, R2, R3, RZ ;  /* 0x0000000302039210 */ /* 0x000fc60007ffe0ff */
[----:B-1----:R-:W-:Y:S01]  /*2ba0*/  @!P0 FADD R5, R5, R0 ;  /* 0x0000000005058221 */ /* 0x002fe20000000000 */
        /* <DEDUP_REMOVED lines=12> */
[----:B-1----:R-:W0:Y:S04]  /*2c70*/  LDS R3, [UR4+0xc] ;  /* 0x00000c04ff037984 */ /* 0x002e280008000800 */
        /* <DEDUP_REMOVED lines=13> */
.L_x_30:
[----:B------:R-:W0:Y:S01]  /*2d50*/  S2R R8, SR_TID.X ;  /* 0x0000000000087919 */ /* 0x000e220000002100 */
[----:B------:R-:W0:Y:S02]  /*2d60*/  LDC.64 R2, c[0x0][0x380] ;  /* 0x0000e000ff027b82 */ /* 0x000e240000000a00 */
[----:B0-----:R-:W-:-:S05]  /*2d70*/  IMAD.WIDE.U32 R2, R8, 0x4, R2 ;  /* 0x0000000408027825 */ /* 0x001fca00078e0002 */
[----:B------:R-:W2:Y:S04]  /*2d80*/  LDG.E.CONSTANT R19, desc[UR6][R2.64] ;  /* 0x0000000602137981 */ /* 0x000ea8000c1e9900 */
[----:B------:R-:W2:Y:S04]  /*2d90*/  LDG.E.CONSTANT R0, desc[UR6][R2.64+0x400] ;  /* 0x0004000602007981 */ /* 0x000ea8000c1e9900 */
[----:B------:R-:W3:Y:S04]  /*2da0*/  LDG.E.CONSTANT R4, desc[UR6][R2.64+0x800] ;  /* 0x0008000602047981 */ /* 0x000ee8000c1e9900 */
[----:B------:R-:W3:Y:S04]  /*2db0*/  LDG.E.CONSTANT R5, desc[UR6][R2.64+0xc00] ;  /* 0x000c000602057981 */ /* 0x000ee8000c1e9900 */
[----:B------:R-:W4:Y:S04]  /*2dc0*/  LDG.E.CONSTANT R6, desc[UR6][R2.64+0x1000] ;  /* 0x0010000602067981 */ /* 0x000f28000c1e9900 */
[----:B------:R-:W4:Y:S04]  /*2dd0*/  LDG.E.CONSTANT R7, desc[UR6][R2.64+0x1400] ;  /* 0x0014000602077981 */ /* 0x000f28000c1e9900 */
[----:B------:R-:W5:Y:S04]  /*2de0*/  LDG.E.CONSTANT R9, desc[UR6][R2.64+0x1800] ;  /* 0x0018000602097981 */ /* 0x000f68000c1e9900 */
        /* <DEDUP_REMOVED lines=8> */
[----:B------:R-:W5:Y:S01]  /*2e70*/  LDG.E.CONSTANT R18, desc[UR6][R2.64+0x3c00] ;  /* 0x003c000602127981 */ /* 0x000f62000c1e9900 */
[----:B------:R-:W-:Y:S01]  /*2e80*/  ISETP.GE.U32.AND P0, PT, R20, 0x2000, PT ;  /* 0x000020001400780c */ /* 0x000fe20003f06070 */
[----:B--2---:R-:W-:Y:S01]  /*2e90*/  FADD R0, R19, R0 ;  /* 0x0000000013007221 */ /* 0x004fe20000000000 */
[----:B---3--:R-:W-:-:S04]  /*2ea0*/  FADD R5, R4, R5 ;  /* 0x0000000504057221 */ /* 0x008fc80000000000 */
[----:B------:R-:W-:Y:S01]  /*2eb0*/  FADD R0, R0, R5 ;  /* 0x0000000500007221 */ /* 0x000fe20000000000 */
[----:B----4-:R-:W-:Y:S01]  /*2ec0*/  FADD R6, R6, R7 ;  /* 0x0000000706067221 */ /* 0x010fe20000000000 */
[----:B-----5:R-:W-:-:S04]  /*2ed0*/  FADD R9, R9, R10 ;  /* 0x0000000a09097221 */ /* 0x020fc80000000000 */
[----:B------:R-:W-:Y:S01]  /*2ee0*/  FADD R9, R6, R9 ;  /* 0x0000000906097221 */ /* 0x000fe20000000000 */
[----:B------:R-:W-:-:S03]  /*2ef0*/  FADD R11, R11, R12 ;  /* 0x0000000c0b0b7221 */ /* 0x000fc60000000000 */
[----:B------:R-:W-:Y:S01]  /*2f00*/  FADD R0, R0, R9 ;  /* 0x0000000900007221 */ /* 0x000fe20000000000 */
[----:B------:R-:W-:-:S04]  /*2f10*/  FADD R14, R13, R14 ;  /* 0x0000000e0d0e7221 */ /* 0x000fc80000000000 */
[----:B------:R-:W-:Y:S01]  /*2f20*/  FADD R11, R11, R14 ;  /* 0x0000000e0b0b7221 */ /* 0x000fe20000000000 */
[----:B------:R-:W-:Y:S01]  /*2f30*/  FADD R15, R15, R16 ;  /* 0x000000100f0f7221 */ /* 0x000fe20000000000 */
[----:B------:R-:W-:-:S04]  /*2f40*/  FADD R18, R17, R18 ;  /* 0x0000001211127221 */ /* 0x000fc80000000000 */
[----:B------:R-:W-:-:S04]  /*2f50*/  FADD R18, R15, R18 ;  /* 0x000000120f127221 */ /* 0x000fc80000000000 */
[----:B------:R-:W-:Y:S01]  /*2f60*/  FADD R5, R11, R18 ;  /* 0x000000120b057221 */ /* 0x000fe20000000000 */
[----:B------:R-:W-:-:S03]  /*2f70*/  HFMA2 R11, -RZ, RZ, 0, 0.00048828125 ;  /* 0x00001000ff0b7431 */ /* 0x000fc600000001ff */
[----:B------:R-:W-:Y:S01]  /*2f80*/  FADD R0, R0, R5 ;  /* 0x0000000500007221 */ /* 0x000fe20000000000 */
[----:B------:R-:W-:Y:S06]  /*2f90*/  @!P0 BRA `(.L_x_44) ;  /* 0x0000000000ac8947 */ /* 0x000fec0003800000 */
[----:B------:R-:W0:Y:S01]  /*2fa0*/  LDC R7, c[0x0][0x390] ;  /* 0x0000e400ff077b82 */ /* 0x000e220000000800 */
[----:B------:R-:W-:Y:S02]  /*2fb0*/  IADD3 R6, PT, PT, R20, -0x1000, RZ ;  /* 0xfffff00014067810 */ /* 0x000fe40007ffe0ff */
[----:B------:R-:W-:-:S07]  /*2fc0*/  MOV R11, 0x1000 ;  /* 0x00001000000b7802 */ /* 0x000fce0000000f00 */
.L_x_46:
[----:B------:R-:W-:-:S05]  /*2fd0*/  IMAD.WIDE R4, R11, 0x4, R2 ;  /* 0x000000040b047825 */ /* 0x000fca00078e0202 */
[----:B------:R-:W2:Y:S04]  /*2fe0*/  LDG.E.CONSTANT R20, desc[UR6][R4.64+0x400] ;  /* 0x0004000604147981 */ /* 0x000ea8000c1e9900 */
[----:B------:R-:W2:Y:S04]  /*2ff0*/  LDG.E.CONSTANT R21, desc[UR6][R4.64+0x800] ;  /* 0x0008000604157981 */ /* 0x000ea8000c1e9900 */
        /* <DEDUP_REMOVED lines=13> */
[----:B------:R1:W5:Y:S01]  /*30d0*/  LDG.E.CONSTANT R18, desc[UR6][R4.64+0x3c00] ;  /* 0x003c000604127981 */ /* 0x000362000c1e9900 */
[----:B--2---:R-:W-:Y:S01]  /*30e0*/  FADD R21, R20, R21 ;  /* 0x0000001514157221 */ /* 0x004fe20000000000 */
[----:B0-----:R-:W-:-:S05]  /*30f0*/  MOV R20, R7 ;  /* 0x0000000700147202 */ /* 0x001fca0000000f00 */
[----:B-1----:R-:W-:Y:S02]  /*3100*/  IMAD.IADD R4, R20, 0x1, -R11 ;  /* 0x0000000114047824 */ /* 0x002fe400078e0a0b */
[----:B---3--:R-:W-:-:S03]  /*3110*/  FADD R0, R19, R0 ;  /* 0x0000000013007221 */ /* 0x008fc60000000000 */
[----:B------:R-:W-:Y:S01]  /*3120*/  ISETP.GE.AND P0, PT, R4, 0x1000, PT ;  /* 0x000010000400780c */ /* 0x000fe20003f06270 */
[----:B----4-:R-:W-:Y:S01]  /*3130*/  FADD R22, R22, R23 ;  /* 0x0000001716167221 */ /* 0x010fe20000000000 */
[----:B------:R-:W-:Y:S01]  /*3140*/  FADD R0, R0, R21 ;  /* 0x0000001500007221 */ /* 0x000fe20000000000 */
[----:B-----5:R-:W-:-:S04]  /*3150*/  FADD R25, R24, R25 ;  /* 0x0000001918197221 */ /* 0x020fc80000000000 */
[----:B------:R-:W-:Y:S01]  /*3160*/  FADD R25, R22, R25 ;  /* 0x0000001916197221 */ /* 0x000fe20000000000 */
[----:B------:R-:W-:Y:S01]  /*3170*/  FADD R16, R16, R17 ;  /* 0x0000001110107221 */ /* 0x000fe20000000000 */
[----:B------:R-:W-:-:S04]  /*3180*/  FADD R15, R15, R10 ;  /* 0x0000000a0f0f7221 */ /* 0x000fc80000000000 */
[----:B------:R-:W-:Y:S01]  /*3190*/  FADD R15, R16, R15 ;  /* 0x0000000f100f7221 */ /* 0x000fe20000000000 */
[----:B------:R-:W-:Y:S01]  /*31a0*/  FADD R9, R14, R9 ;  /* 0x000000090e097221 */ /* 0x000fe20000000000 */
[----:B------:R-:W-:-:S04]  /*31b0*/  FADD R12, R13, R12 ;  /* 0x0000000c0d0c7221 */ /* 0x000fc80000000000 */
[----:B------:R-:W-:Y:S01]  /*31c0*/  FADD R12, R9, R12 ;  /* 0x0000000c090c7221 */ /* 0x000fe20000000000 */
[----:B------:R-:W-:-:S03]  /*31d0*/  FADD R0, R0, R25 ;  /* 0x0000001900007221 */ /* 0x000fc60000000000 */
[----:B------:R-:W-:-:S04]  /*31e0*/  FADD R15, R15, R12 ;  /* 0x0000000c0f0f7221 */ /* 0x000fc80000000000 */
[----:B------:R-:W-:-:S04]  /*31f0*/  FADD R15, R0, R15 ;  /* 0x0000000f000f7221 */ /* 0x000fc80000000000 */
[----:B------:R-:W-:Y:S01]  /*3200*/  FADD R0, R18, R15 ;  /* 0x0000000f12007221 */ /* 0x000fe20000000000 */
[----:B------:R-:W-:Y:S06]  /*3210*/  @!P0 BRA `(.L_x_45) ;  /* 0x0000000800308947 */ /* 0x000fec0003800000 */
[----:B------:R-:W-:-:S04]  /*3220*/  IADD3 R11, PT, PT, R11, 0x1000, RZ ;  /* 0x000010000b0b7810 */ /* 0x000fc80007ffe0ff */
[----:B------:R-:W-:-:S13]  /*3230*/  ISETP.GT.AND P0, PT, R11, R6, PT ;  /* 0x000000060b00720c */ /* 0x000fda0003f04270 */
[----:B------:R-:W-:Y:S05]  /*3240*/  @!P0 BRA `(.L_x_46) ;  /* 0xfffffffc00608947 */ /* 0x000fea000383ffff */
.L_x_44:
[----:B------:R-:W-:-:S13]  /*3250*/  ISETP.GE.AND P0, PT, R11, R20, PT ;  /* 0x000000140b00720c */ /* 0x000fda0003f06270 */
[----:B------:R-:W-:Y:S05]  /*3260*/  @P0 BRA `(.L_x_45) ;  /* 0x00000008001c0947 */ /* 0x000fea0003800000 */
[----:B------:R-:W-:Y:S01]  /*3270*/  IADD3 R9, PT, PT, -R11, R20, RZ ;  /* 0x000000140b097210 */ /* 0x000fe20007ffe1ff */
[----:B------:R-:W-:Y:S03]  /*3280*/  BSSY.RECONVERGENT B1, `(.L_x_45) ;  /* 0x0000085000017945 */ /* 0x000fe60003800200 */
        /* <DEDUP_REMOVED lines=16> */
.L_x_50:
        /* <DEDUP_REMOVED lines=8> */
.L_x_49:
[----:B------:R-:W-:Y:S05]  /*3410*/  BSYNC.RECONVERGENT B2 ;  /* 0x0000000000027941 */ /* 0x000fea0003800200 */
.L_x_48:
[----:B------:R-:W-:Y:S05]  /*3420*/  @!P1 BRA `(.L_x_47) ;  /* 0x0000000400a89947 */ /* 0x000fea0003800000 */
[----:B------:R-:W0:Y:S01]  /*3430*/  LDCU.64 UR4, c[0x0][0x380] ;  /* 0x00007000ff0477ac */ /* 0x000e220008000a00 */
[----:B------:R-:W-:Y:S01]  /*3440*/  IADD3 R5, PT, PT, R9, -R10, RZ ;  /* 0x8000000a09057210 */ /* 0x000fe20007ffe0ff */
[----:B------:R-:W-:Y:S01]  /*3450*/  BSSY.RECONVERGENT B2, `(.L_x_51) ;  /* 0x000003b000027945 */ /* 0x000fe20003800200 */
[CC--:B------:R-:W-:Y:S02]  /*3460*/  IADD3 R3, P0, PT, R10.reuse, R11.reuse, RZ ;  /* 0x0000000b0a037210 */ /* 0x0c0fe40007f1e0ff */
[----:B------:R-:W-:Y:S02]  /*3470*/  ISETP.GT.AND P1, PT, R5, 0xc00, PT ;  /* 0x00000c000500780c */ /* 0x000fe40003f24270 */
[----:B------:R-:W-:Y:S01]  /*3480*/  IADD3 R11, PT, PT, R10, R11, RZ ;  /* 0x0000000b0a0b7210 */ /* 0x000fe20007ffe0ff */
[----:B------:R-:W-:Y:S01]  /*3490*/  IMAD.X R4, RZ, RZ, RZ, P0 ;  /* 0x000000ffff047224 */ /* 0x000fe200000e06ff */
[----:B0-----:R-:W-:-:S04]  /*34a0*/  LEA R2, P0, R3, UR4, 0x2 ;  /* 0x0000000403027c11 */ /* 0x001fc8000f8010ff */
[----:B------:R-:W-:Y:S02]  /*34b0*/  LEA.HI.X R3, R3, UR5, R4, 0x2, P0 ;  /* 0x0000000503037c11 */ /* 0x000fe400080f1404 */
[----:B------:R-:W-:-:S04]  /*34c0*/  IADD3 R2, P0, PT, R2, 0x800, RZ ;  /* 0x0000080002027810 */ /* 0x000fc80007f1e0ff */
[----:B------:R-:W-:Y:S02]  /*34d0*/  IADD3.X R3, PT, PT, RZ, R3, RZ, P0, !PT ;  /* 0x00000003ff037210 */ /* 0x000fe400007fe4ff */
[----:B------:R-:W-:Y:S01]  /*34e0*/  PLOP3.LUT P0, PT, PT, PT, PT, 0x80, 0x8 ;  /* 0x000000000008781c */ /* 0x000fe20003f0f070 */
[----:B------:R-:W-:-:S12]  /*34f0*/  @!P1 BRA `(.L_x_52) ;  /* 0x0000000000c09947 */ /* 0x000fd80003800000 */
[----:B------:R-:W-:Y:S02]  /*3500*/  PLOP3.LUT P0, PT, PT, PT, PT, 0x8, 0x80 ;  /* 0x000000000080781c */ /* 0x000fe40003f0e170 */
[----:B------:R-:W-:-:S11]  /*3510*/  IADD3 R13, PT, PT, R9, -0xc00, RZ ;  /* 0xfffff400090d7810 */ /* 0x000fd60007ffe0ff */
.L_x_53:
[----:B------:R-:W0:Y:S01]  /*3520*/  LDC.64 R4, c[0x0][0x380] ;  /* 0x0000e000ff047b82 */ /* 0x000e220000000a00 */
[----:B------:R-:W2:Y:S01]  /*3530*/  LDG.E.CONSTANT R12, desc[UR6][R2.64+-0x400] ;  /* 0xfffc0006020c7981 */ /* 0x000ea2000c1e9900 */
[----:B------:R-:W-:-:S03]  /*3540*/  IADD3 R25, PT, PT, R11, 0x400, RZ ;  /* 0x000004000b197810 */ /* 0x000fc60007ffe0ff */
[----:B------:R-:W3:Y:S04]  /*3550*/  LDG.E.CONSTANT R20, desc[UR6][R2.64] ;  /* 0x0000000602147981 */ /* 0x000ee8000c1e9900 */
[----:B------:R-:W4:Y:S01]  /*3560*/  LDG.E.CONSTANT R19, desc[UR6][R2.64+0x400] ;  /* 0x0004000602137981 */ /* 0x000f22000c1e9900 */
[----:B------:R-:W-:-:S03]  /*3570*/  IADD3 R7, PT, PT, R11, 0x800, RZ ;  /* 0x000008000b077810 */ /* 0x000fc60007ffe0ff */
[----:B------:R-:W5:Y:S04]  /*3580*/  LDG.E.CONSTANT R17, desc[UR6][R2.64+0xc00] ;  /* 0x000c000602117981 */ /* 0x000f68000c1e9900 */
[----:B------:R-:W5:Y:S01]  /*3590*/  LDG.E.CONSTANT R16, desc[UR6][R2.64+0x1000] ;  /* 0x0010000602107981 */ /* 0x000f62000c1e9900 */
[----:B------:R-:W-:-:S03]  /*35a0*/  IADD3 R23, PT, PT, R11, 0xc00, RZ ;  /* 0x00000c000b177810 */ /* 0x000fc60007ffe0ff */
[----:B------:R-:W5:Y:S01]  /*35b0*/  LDG.E.CONSTANT R22, desc[UR6][R2.64+0x1c00] ;  /* 0x001c000602167981 */ /* 0x000f62000c1e9900 */
[----:B0-----:R-:W-:-:S03]  /*35c0*/  IMAD.WIDE.U32 R14, R11, 0x4, R4 ;  /* 0x000000040b0e7825 */ /* 0x001fc600078e0004 */
[----:B------:R-:W5:Y:S04]  /*35d0*/  LDG.E.CONSTANT R21, desc[UR6][R2.64+0x2000] ;  /* 0x0020000602157981 */ /* 0x000f68000c1e9900 */
[----:B------:R-:W5:Y:S04]  /*35e0*/  LDG.E.CONSTANT R26, desc[UR6][R2.64+0x3000] ;  /* 0x00300006021a7981 */ /* 0x000f68000c1e9900 */
[----:B------:R-:W2:Y:S01]  /*35f0*/  LDG.E.CONSTANT R15, desc[UR6][R14.64] ;  /* 0x000000060e0f7981 */ /* 0x000ea2000c1e9900 */
[----:B------:R-:W-:-:S05]  /*3600*/  IMAD.WIDE.U32 R24, R25, 0x4, R4 ;  /* 0x0000000419187825 */ /* 0x000fca00078e0004 */
[----:B------:R-:W5:Y:S01]  /*3610*/  LDG.E.CONSTANT R18, desc[UR6][R24.64] ;  /* 0x0000000618127981 */ /* 0x000f62000c1e9900 */
[----:B------:R-:W-:-:S03]  /*3620*/  IMAD.WIDE.U32 R6, R7, 0x4, R4 ;  /* 0x0000000407067825 */ /* 0x000fc600078e0004 */
        /* <DEDUP_REMOVED lines=8> */
[----:B------:R-:W-:Y:S01]  /*36b0*/  ISETP.GE.AND P1, PT, R10, R13, PT ;  /* 0x0000000d0a00720c */ /* 0x000fe20003f26270 */
[----:B------:R-:W-:Y:S01]  /*36c0*/  VIADD R11, R11, 0x1000 ;  /* 0x000010000b0b7836 */ /* 0x000fe20000000000 */
[----:B0-----:R-:W-:-:S04]  /*36d0*/  IADD3 R2, P2, PT, R2, 0x4000, RZ ;  /* 0x0000400002027810 */ /* 0x001fc80007f5e0ff */
        /* <DEDUP_REMOVED lines=18> */
.L_x_52:
[----:B------:R-:W-:Y:S05]  /*3800*/  BSYNC.RECONVERGENT B2 ;  /* 0x0000000000027941 */ /* 0x000fea0003800200 */
.L_x_51:
[----:B------:R-:W-:Y:S01]  /*3810*/  IADD3 R4, PT, PT, R9, -R10, RZ ;  /* 0x8000000a09047210 */ /* 0x000fe20007ffe0ff */
[----:B------:R-:W-:Y:S03]  /*3820*/  BSSY.RECONVERGENT B2, `(.L_x_54) ;  /* 0x000001e000027945 */ /* 0x000fe60003800200 */
[----:B------:R-:W-:-:S13]  /*3830*/  ISETP.GT.AND P1, PT, R4, 0x400, PT ;  /* 0x000004000400780c */ /* 0x000fda0003f24270 */
[----:B------:R-:W-:Y:S05]  /*3840*/  @!P1 BRA `(.L_x_55) ;  /* 0x00000000006c9947 */ /* 0x000fea0003800000 */
[----:B------:R-:W0:Y:S01]  /*3850*/  LDC.64 R6, c[0x0][0x380] ;  /* 0x0000e000ff067b82 */ /* 0x000e220000000a00 */
[----:B------:R-:W2:Y:S01]  /*3860*/  LDG.E.CONSTANT R13, desc[UR6][R2.64+-0x400] ;  /* 0xfffc0006020d7981 */ /* 0x000ea2000c1e9900 */
[----:B------:R-:W-:-:S03]  /*3870*/  IADD3 R17, PT, PT, R11, 0x400, RZ ;  /* 0x000004000b117810 */ /* 0x000fc60007ffe0ff */
[----:B------:R-:W3:Y:S04]  /*3880*/  LDG.E.CONSTANT R15, desc[UR6][R2.64] ;  /* 0x00000006020f7981 */ /* 0x000ee8000c1e9900 */
[----:B------:R-:W4:Y:S04]  /*3890*/  LDG.E.CONSTANT R19, desc[UR6][R2.64+0xc00] ;  /* 0x000c000602137981 */ /* 0x000f28000c1e9900 */
[----:B------:R-:W5:Y:S04]  /*38a0*/  LDG.E.CONSTANT R21, desc[UR6][R2.64+0x1000] ;  /* 0x0010000602157981 */ /* 0x000f68000c1e9900 */
[----:B------:R-:W5:Y:S01]  /*38b0*/  LDG.E.CONSTANT R23, desc[UR6][R2.64+0x1400] ;  /* 0x0014000602177981 */ /* 0x000f62000c1e9900 */
[----:B0-----:R-:W-:-:S06]  /*38c0*/  IMAD.WIDE.U32 R4, R11, 0x4, R6 ;  /* 0x000000040b047825 */ /* 0x001fcc00078e0006 */
[----:B------:R0:W2:Y:S01]  /*38d0*/  LDG.E.CONSTANT R5, desc[UR6][R4.64] ;  /* 0x0000000604057981 */ /* 0x0000a2000c1e9900 */
[----:B------:R-:W-:-:S03]  /*38e0*/  IMAD.WIDE.U32 R6, R17, 0x4, R6 ;  /* 0x0000000411067825 */ /* 0x000fc600078e0006 */
[----:B------:R1:W4:Y:S04]  /*38f0*/  LDG.E.CONSTANT R17, desc[UR6][R2.64+0x400] ;  /* 0x0004000602117981 */ /* 0x000328000c1e9900 */
[----:B------:R-:W5:Y:S01]  /*3900*/  LDG.E.CONSTANT R7, desc[UR6][R6.64] ;  /* 0x0000000606077981 */ /* 0x000f62000c1e9900 */
[----:B0-----:R-:W-:Y:S02]  /*3910*/  IADD3 R4, P1, PT, R2, 0x2000, RZ ;  /* 0x0000200002047810 */ /* 0x001fe40007f3e0ff */
[----:B------:R-:W-:Y:S02]  /*3920*/  PLOP3.LUT P0, PT, PT, PT, PT, 0x8, 0x80 ;  /* 0x000000000080781c */ /* 0x000fe40003f0e170 */
[----:B------:R-:W-:Y:S02]  /*3930*/  IADD3 R10, PT, PT, R10, 0x800, RZ ;  /* 0x000008000a0a7810 */ /* 0x000fe40007ffe0ff */
[----:B------:R-:W-:-:S02]  /*3940*/  IADD3 R11, PT, PT, R11, 0x800, RZ ;  /* 0x000008000b0b7810 */ /* 0x000fc40007ffe0ff */
[----:B-1----:R-:W-:Y:S01]  /*3950*/  MOV R2, R4 ;  /* 0x0000000400027202 */ /* 0x002fe20000000f00 */
[----:B--2---:R-:W-:-:S04]  /*3960*/  FADD R0, R0, R5 ;  /* 0x0000000500007221 */ /* 0x004fc80000000000 */
[----:B------:R-:W-:-:S04]  /*3970*/  FADD R0, R0, R13 ;  /* 0x0000000d00007221 */ /* 0x000fc80000000000 */
[----:B---3--:R-:W-:-:S04]  /*3980*/  FADD R0, R0, R15 ;  /* 0x0000000f00007221 */ /* 0x008fc80000000000 */
[----:B----4-:R-:W-:-:S04]  /*3990*/  FADD R0, R0, R17 ;  /* 0x0000001100007221 */ /* 0x010fc80000000000 */
[----:B-----5:R-:W-:-:S04]  /*39a0*/  FADD R0, R0, R7 ;  /* 0x0000000700007221 */ /* 0x020fc80000000000 */
[----:B------:R-:W-:Y:S01]  /*39b0*/  FADD R0, R0, R19 ;  /* 0x0000001300007221 */ /* 0x000fe20000000000 */
[----:B------:R-:W-:-:S03]  /*39c0*/  IADD3.X R5, PT, PT, RZ, R3, RZ, P1, !PT ;  /* 0x00000003ff057210 */ /* 0x000fc60000ffe4ff */
[----:B------:R-:W-:Y:S01]  /*39d0*/  FADD R0, R0, R21 ;  /* 0x0000001500007221 */ /* 0x000fe20000000000 */
[----:B------:R-:W-:-:S03]  /*39e0*/  MOV R3, R5 ;  /* 0x0000000500037202 */ /* 0x000fc60000000f00 */
[----:B------:R-:W-:-:S07]  /*39f0*/  FADD R0, R0, R23 ;  /* 0x0000001700007221 */ /* 0x000fce0000000000 */
.L_x_55:
[----:B------:R-:W-:Y:S05]  /*3a00*/  BSYNC.RECONVERGENT B2 ;  /* 0x0000000000027941 */ /* 0x000fea0003800200 */
.L_x_54:
[----:B------:R-:W-:-:S13]  /*3a10*/  ISETP.LT.OR P0, PT, R10, R9, P0 ;  /* 0x000000090a00720c */ /* 0x000fda0000701670 */
[----:B------:R-:W-:Y:S05]  /*3a20*/  @!P0 BRA `(.L_x_47) ;  /* 0x0000000000288947 */ /* 0x000fea0003800000 */
[----:B------:R-:W0:Y:S01]  /*3a30*/  LDC.64 R4, c[0x0][0x380] ;  /* 0x0000e000ff047b82 */ /* 0x000e220000000a00 */
[----:B------:R-:W2:Y:S04]  /*3a40*/  LDG.E.CONSTANT R7, desc[UR6][R2.64+-0x400] ;  /* 0xfffc000602077981 */ /* 0x000ea8000c1e9900 */
[----:B------:R-:W3:Y:S01]  /*3a50*/  LDG.E.CONSTANT R9, desc[UR6][R2.64] ;  /* 0x0000000602097981 */ /* 0x000ee2000c1e9900 */
[----:B0-----:R-:W-:-:S03]  /*3a60*/  IMAD.WIDE.U32 R4, R11, 0x4, R4 ;  /* 0x000000040b047825 */ /* 0x001fc600078e0004 */
[----:B------:R-:W4:Y:S04]  /*3a70*/  LDG.E.CONSTANT R11, desc[UR6][R2.64+0x400] ;  /* 0x00040006020b7981 */ /* 0x000f28000c1e9900 */
[----:B------:R-:W5:Y:S02]  /*3a80*/  LDG.E.CONSTANT R5, desc[UR6][R4.64] ;  /* 0x0000000604057981 */ /* 0x000f64000c1e9900 */
[----:B-----5:R-:W-:-:S04]  /*3a90*/  FADD R0, R0, R5 ;  /* 0x0000000500007221 */ /* 0x020fc80000000000 */
[----:B--2---:R-:W-:-:S04]  /*3aa0*/  FADD R0, R0, R7 ;  /* 0x0000000700007221 */ /* 0x004fc80000000000 */
[----:B---3--:R-:W-:-:S04]  /*3ab0*/  FADD R0, R0, R9 ;  /* 0x0000000900007221 */ /* 0x008fc80000000000 */
[----:B----4-:R-:W-:-:S07]  /*3ac0*/  FADD R0, R0, R11 ;  /* 0x0000000b00007221 */ /* 0x010fce0000000000 */
.L_x_47:
[----:B------:R-:W-:Y:S05]  /*3ad0*/  BSYNC.RECONVERGENT B1 ;  /* 0x0000000000017941 */ /* 0x000fea0003800200 */
.L_x_45:
[----:B------:R-:W0:Y:S01]  /*3ae0*/  S2R R6, SR_LANEID ;  /* 0x0000000000067919 */ /* 0x000e220000000000 */
[----:B------:R-:W-:-:S05]  /*3af0*/  MOV R3, R0 ;  /* 0x0000000000037202 */ /* 0x000fca0000000f00 */
        /* <DEDUP_REMOVED lines=30> */
[----:B------:R-:W1:Y:S04]  /*3ce0*/  LDS R3, [UR4+0xc] ;  /* 0x00000c04ff037984 */ /* 0x000e680008000800 */
[----:B0-----:R-:W0:Y:S04]  /*3cf0*/  LDS.128 R4, [UR4+0x10] ;  /* 0x00001004ff047984 */ /* 0x001e280008000c00 */
[----:B------:R-:W2:Y:S01]  /*3d00*/  LDS.64 R8, [UR4+0x20] ;  /* 0x00002004ff087984 */ /* 0x000ea20008000a00 */
[----:B-1----:R-:W-:-:S04]  /*3d10*/  FADD R3, R0, R3 ;  /* 0x0000000300037221 */ /* 0x002fc80000000000 */
[----:B0-----:R-:W-:-:S04]  /*3d20*/  FADD R4, R3, R4 ;  /* 0x0000000403047221 */ /* 0x001fc80000000000 */
[----:B------:R-:W-:-:S04]  /*3d30*/  FADD R5, R4, R5 ;  /* 0x0000000504057221 */ /* 0x000fc80000000000 */
[----:B------:R-:W-:-:S04]  /*3d40*/  FADD R6, R5, R6 ;  /* 0x0000000605067221 */ /* 0x000fc80000000000 */
[----:B------:R-:W-:-:S04]  /*3d50*/  FADD R7, R6, R7 ;  /* 0x0000000706077221 */ /* 0x000fc80000000000 */
[----:B--2---:R-:W-:-:S04]  /*3d60*/  FADD R8, R7, R8 ;  /* 0x0000000807087221 */ /* 0x004fc80000000000 */
[----:B------:R-:W-:-:S07]  /*3d70*/  FADD R0, R8, R9 ;  /* 0x0000000908007221 */ /* 0x000fce0000000000 */
.L_x_17:
[----:B------:R-:W-:Y:S05]  /*3d80*/  BSYNC.RECONVERGENT B0 ;  /* 0x0000000000007941 */ /* 0x000fea0003800200 */
.L_x_1:
[----:B------:R-:W-:Y:S05]  /*3d90*/  @P0 EXIT ;  /* 0x000000000000094d */ /* 0x000fea0003800000 */
[----:B------:R-:W1:Y:S01]  /*3da0*/  LDCU.64 UR4, c[0x0][0x398] ;  /* 0x00007300ff0477ac */ /* 0x000e620008000a00 */
[----:B0-----:R-:W0:Y:S01]  /*3db0*/  LDC.64 R4, c[0x0][0x388] ;  /* 0x0000e200ff047b82 */ /* 0x001e220000000a00 */
[----:B-1234-:R-:W1:Y:S02]  /*3dc0*/  F2F.F32.F64 R3, UR4 ;  /* 0x0000000400037d10 */ /* 0x01ee640008301000 */
[----:B-1----:R-:W-:-:S06]  /*3dd0*/  FADD R3, R3, R0 ;  /* 0x0000000003037221 */ /* 0x002fcc0000000000 */
[----:B------:R-:W0:Y:S02]  /*3de0*/  F2F.F64.F32 R2, R3 ;  /* 0x0000000300027310 */ /* 0x000e240000201800 */
[----:B0-----:R-:W-:Y:S01]  /*3df0*/  STG.E.64 desc[UR6][R4.64], R2 ;  /* 0x0000000204007986 */ /* 0x001fe2000c101b06 */
[----:B------:R-:W-:Y:S05]  /*3e00*/  EXIT ;  /* 0x000000000000794d */ /* 0x000fea0003800000 */
.L_x_56:
[----:B------:R-:W-:-:S00]  /*3e10*/  BRA `(.L_x_56) ;  /* 0xfffffffc00fc7947 */ /* 0x000fc0000383ffff */
[----:B------:R-:W-:-:S00]  /*3e20*/  NOP ;  /* 0x0000000000007918 */ /* 0x000fc00000000000 */
        /* <DEDUP_REMOVED lines=13> */
.L_x_327:


//--------------------- .text._ZN3cub18CUB_300001_SM_10006detail6reduce18DeviceReduceKernelINS2_10policy_hubIfyN4cuda3std3__44plusIfEEE10Policy1000EPfyS9_fNS7_10__identityEEEvT0_PT3_T1_NS0_13GridEvenShareISH_EET2_T4_ --------------------------
	.section	.text._ZN3cub18CUB_300001_SM_10006detail6reduce18DeviceReduceKernelINS2_10policy_hubIfyN4cuda3std3__44plusIfEEE10Policy1000EPfyS9_fNS7_10__identityEEEvT0_PT3_T1_NS0_13GridEvenShareISH_EET2_T4_,"ax",@progbits
	.align	128
        .global         _ZN3cub18CUB_300001_SM_10006detail6reduce18DeviceReduceKernelINS2_10policy_hubIfyN4cuda3std3__44plusIfEEE10Policy1000EPfyS9_fNS7_10__identityEEEvT0_PT3_T1_NS0_13GridEvenShareISH_EET2_T4_
        .type           _ZN3cub18CUB_300001_SM_10006detail6reduce18DeviceReduceKernelINS2_10policy_hubIfyN4cuda3std3__44plusIfEEE10Policy1000EPfyS9_fNS7_10__identityEEEvT0_PT3_T1_NS0_13GridEvenShareISH_EET2_T4_,@function
        .size           _ZN3cub18CUB_300001_SM_10006detail6reduce18DeviceReduceKernelINS2_10policy_hubIfyN4cuda3std3__44plusIfEEE10Policy1000EPfyS9_fNS7_10__identityEEEvT0_PT3_T1_NS0_13GridEvenShareISH_EET2_T4_,(.L_x_328 - _ZN3cub18CUB_300001_SM_10006detail6reduce18DeviceReduceKernelINS2_10policy_hubIfyN4cuda3std3__44plusIfEEE10Policy1000EPfyS9_fNS7_10__identityEEEvT0_PT3_T1_NS0_13GridEvenShareISH_EET2_T4_)
        .other          _ZN3cub18CUB_300001_SM_10006detail6reduce18DeviceReduceKernelINS2_10policy_hubIfyN4cuda3std3__44plusIfEEE10Policy1000EPfyS9_fNS7_10__identityEEEvT0_PT3_T1_NS0_13GridEvenShareISH_EET2_T4_,@"STO_CUDA_ENTRY STV_DEFAULT"
_ZN3cub18CUB_300001_SM_10006detail6reduce18DeviceReduceKernelINS2_10policy_hubIfyN4cuda3std3__44plusIfEEE10Policy1000EPfyS9_fNS7_10__identityEEEvT0_PT3_T1_NS0_13GridEvenShareISH_EET2_T4_:
.text._ZN3cub18CUB_300001_SM_10006detail6reduce18DeviceReduceKernelINS2_10policy_hubIfyN4cuda3std3__44plusIfEEE10Policy1000EPfyS9_fNS7_10__identityEEEvT0_PT3_T1_NS0_13GridEvenShareISH_EET2_T4_:
[----:B------:R-:W-:Y:S01]  /*0000*/  LDC R1, c[0x0][0x37c] ;  /* 0x0000df00ff017b82 */ /* 0x000fe20000000800 */
[----:B------:R-:W0:Y:S07]  /*0010*/  LDCU UR10, c[0x0][0x380] ;  /* 0x00007000ff0a77ac */ /* 0x000e2e0008000800 */
[----:B------:R-:W1:Y:S01]  /*0020*/  S2UR UR17, SR_CTAID.X ;  /* 0x00000000001179c3 */ /* 0x000e620000002500 */
[----:B------:R-:W-:Y:S01]  /*0030*/  BSSY.RECONVERGENT B0, `(.L_x_57) ;  /* 0x000044a000007945 */ /* 0x000fe20003800200 */
[----:B------:R-:W2:Y:S01]  /*0040*/  LDCU UR5, c[0x0][0x3c0] ;  /* 0x00007800ff0577ac */ /* 0x000ea20008000800 */
[----:B------:R-:W3:Y:S01]  /*0050*/  LDCU.64 UR14, c[0x0][0x358] ;  /* 0x00006b00ff0e77ac */ /* 0x000ee20008000a00 */
[----:B0-----:R-:W-:-:S02]  /*0060*/  ULOP3.LUT UP0, URZ, UR10, 0xf, URZ, 0xc0, !UPT ;  /* 0x0000000f0aff7892 */ /* 0x001fc4000f80c0ff */
[----:B--2---:R-:W-:Y:S02]  /*0070*/  USHF.L.U32 UR5, UR5, 0xc, URZ ;  /* 0x0000000c05057899 */ /* 0x004fe400080006ff */
[----:B-1----:R-:W-:Y:S02]  /*0080*/  USHF.L.U32 UR4, UR17, 0xc, URZ ;  /* 0x0000000c11047899 */ /* 0x002fe400080006ff */
[----:B------:R-:W-:-:S03]  /*0090*/  USHF.R.S32.HI UR6, URZ, 0x1f, UR5 ;  /* 0x0000001fff067899 */ /* 0x000fc60008011405 */
[----:B---3--:R-:W-:Y:S09]  /*00a0*/  BRA.U UP0, `(.L_x_58) ;  /* 0x0000002100507547 */ /* 0x008ff2000b800000 */
[----:B------:R-:W0:Y:S02]  /*00b0*/  LDCU.64 UR12, c[0x0][0x3b8] ;  /* 0x00007700ff0c77ac */ /* 0x000e240008000a00 */
[----:B0-----:R-:W-:-:S04]  /*00c0*/  UIADD3 UR7, UP0, UPT, -UR4, UR12, URZ ;  /* 0x0000000c04077290 */ /* 0x001fc8000ff1e1ff */
[----:B------:R-:W-:Y:S02]  /*00d0*/  UIADD3.X UR8, UPT, UPT, UR13, -0x1, URZ, UP0, !UPT ;  /* 0xffffffff0d087890 */ /* 0x000fe400087fe4ff */
[----:B------:R-:W-:-:S04]  /*00e0*/  UISETP.GT.U32.AND UP0, UPT, UR7, 0xfff, UPT ;  /* 0x00000fff0700788c */ /* 0x000fc8000bf04070 */
[----:B------:R-:W-:-:S09]  /*00f0*/  UISETP.GT.U32.AND.EX UP0, UPT, UR8, URZ, UPT, UP0 ;  /* 0x000000ff0800728c */ /* 0x000fd2000bf04100 */
[----:B------:R-:W-:Y:S05]  /*0100*/  BRA.U UP0, `(.L_x_59) ;  /* 0x0000001100307547 */ /* 0x000fea000b800000 */
[----:B------:R-:W0:Y:S01]  /*0110*/  S2R R0, SR_TID.X ;  /* 0x0000000000007919 */ /* 0x000e220000002100 */
[----:B------:R-:W-:Y:S01]  /*0120*/  UIADD3 UR6, UPT, UPT, -UR4, UR12, URZ ;  /* 0x0000000c04067290 */ /* 0x000fe2000fffe1ff */
[----:B------:R-:W-:Y:S01]  /*0130*/  BSSY.RECONVERGENT B1, `(.L_x_60) ;  /* 0x000000b000017945 */ /* 0x000fe20003800200 */
[----:B------:R-:W1:Y:S01]  /*0140*/  LDCU UR7, c[0x0][0x384] ;  /* 0x00007080ff0777ac */ /* 0x000e620008000800 */
[----:B------:R-:W-:-:S03]  /*0150*/  IMAD.MOV.U32 R6, RZ, RZ, RZ ;  /* 0x000000ffff067224 */ /* 0x000fc600078e00ff */
[----:B0-----:R-:W-:Y:S01]  /*0160*/  ISETP.GE.AND P0, PT, R0, UR6, PT ;  /* 0x0000000600007c0c */ /* 0x001fe2000bf06270 */
[----:B------:R-:W-:-:S12]  /*0170*/  IMAD.MOV.U32 R7, RZ, RZ, R0 ;  /* 0x000000ffff077224 */ /* 0x000fd800078e0000 */
[----:B-1----:R-:W-:Y:S05]  /*0180*/  @P0 BRA `(.L_x_61) ;  /* 0x0000000000140947 */ /* 0x002fea0003800000 */
[----:B------:R-:W0:Y:S01]  /*0190*/  LDC.64 R2, c[0x0][0x380] ;  /* 0x0000e000ff027b82 */ /* 0x000e220000000a00 */
[----:B------:R-:W-:-:S05]  /*01a0*/  IADD3 R5, PT, PT, R0, UR4, RZ ;  /* 0x0000000400057c10 */ /* 0x000fca000fffe0ff */
[----:B0-----:R-:W-:-:S05]  /*01b0*/  IMAD.WIDE.U32 R2, R5, 0x4, R2 ;  /* 0x0000000405027825 */ /* 0x001fca00078e0002 */
[----:B------:R0:W5:Y:S01]  /*01c0*/  LDG.E.CONSTANT R6, desc[UR14][R2.64] ;  /* 0x0000000e02067981 */ /* 0x000162000c1e9900 */
[----:B------:R-:W-:-:S07]  /*01d0*/  VIADD R7, R0, 0x100 ;  /* 0x0000010000077836 */ /* 0x000fce0000000000 */
.L_x_61:
[----:B------:R-:W-:Y:S05]  /*01e0*/  BSYNC.RECONVERGENT B1 ;  /* 0x0000000000017941 */ /* 0x000fea0003800200 */
.L_x_60:
[----:B------:R-:W-:Y:S01]  /*01f0*/  ISETP.GE.AND P0, PT, R7, UR6, PT ;  /* 0x0000000607007c0c */ /* 0x000fe2000bf06270 */
[----:B------:R-:W-:-:S12]  /*0200*/  BSSY.RECONVERGENT B1, `(.L_x_62) ;  /* 0x000008d000017945 */ /* 0x000fd80003800200 */
[----:B------:R-:W-:Y:S05]  /*0210*/  @P0 BRA `(.L_x_63) ;  /* 0x00000008002c0947 */ /* 0x000fea0003800000 */
[----:B0-----:R-:W-:Y:S01]  /*0220*/  LOP3.LUT R2, RZ, R7, RZ, 0x33, !PT ;  /* 0x00000007ff027212 */ /* 0x001fe200078e33ff */
[----:B------:R-:W-:Y:S04]  /*0230*/  BSSY.RECONVERGENT B2, `(.L_x_64) ;  /* 0x0000019000027945 */ /* 0x000fe80003800200 */
[----:B------:R-:W-:-:S05]  /*0240*/  VIADD R2, R2, UR12 ;  /* 0x0000000c02027c36 */ /* 0x000fca0008000000 */
[C---:B------:R-:W-:Y:S02]  /*0250*/  LOP3.LUT R3, R2.reuse, 0x300, RZ, 0xc0, !PT ;  /* 0x0000030002037812 */ /* 0x040fe400078ec0ff */
[----:B------:R-:W-:Y:S02]  /*0260*/  IADD3 R4, PT, PT, R2, -UR4, RZ ;  /* 0x8000000402047c10 */ /* 0x000fe4000fffe0ff */
[----:B------:R-:W-:Y:S02]  /*0270*/  ISETP.NE.AND P1, PT, R3, 0x300, PT ;  /* 0x000003000300780c */ /* 0x000fe40003f25270 */
[----:B------:R-:W-:-:S11]  /*0280*/  ISETP.GE.U32.AND P0, PT, R4, 0x300, PT ;  /* 0x000003000400780c */ /* 0x000fd60003f06070 */
[----:B------:R-:W-:Y:S05]  /*0290*/  @!P1 BRA `(.L_x_65) ;  /* 0x0000000000489947 */ /* 0x000fea0003800000 */
[----:B------:R-:W0:Y:S01]  /*02a0*/  LDCU UR5, c[0x0][0x384] ;  /* 0x00007080ff0577ac */ /* 0x000e220008000800 */
[----:B------:R-:W-:Y:S02]  /*02b0*/  IADD3 R8, P1, PT, R7, UR4, RZ ;  /* 0x0000000407087c10 */ /* 0x000fe4000ff3e0ff */
[----:B------:R-:W-:Y:S02]  /*02c0*/  LEA.HI R2, R2, 0x1, RZ, 0x18 ;  /* 0x0000000102027811 */ /* 0x000fe400078fc0ff */
[----:B------:R-:W-:Y:S01]  /*02d0*/  LEA R5, P2, R8, UR10, 0x2 ;  /* 0x0000000a08057c11 */ /* 0x000fe2000f8410ff */
[----:B------:R-:W-:Y:S01]  /*02e0*/  IMAD.X R3, RZ, RZ, RZ, P1 ;  /* 0x000000ffff037224 */ /* 0x000fe200008e06ff */
[----:B------:R-:W-:-:S05]  /*02f0*/  LOP3.LUT R2, R2, 0x3, RZ, 0xc0, !PT ;  /* 0x0000000302027812 */ /* 0x000fca00078ec0ff */
[----:B------:R-:W-:Y:S01]  /*0300*/  IMAD.MOV R4, RZ, RZ, -R2 ;  /* 0x000000ffff047224 */ /* 0x000fe200078e0a02 */
[----:B0-----:R-:W-:-:S07]  /*0310*/  LEA.HI.X R8, R8, UR5, R3, 0x2, P2 ;  /* 0x0000000508087c11 */ /* 0x001fce00090f1403 */
.L_x_66:
[----:B------:R-:W-:Y:S01]  /*0320*/  IMAD.MOV.U32 R3, RZ, RZ, R8 ;  /* 0x000000ffff037224 */ /* 0x000fe200078e0008 */
[----:B------:R-:W-:-:S05]  /*0330*/  MOV R2, R5 ;  /* 0x0000000500027202 */ /* 0x000fca0000000f00 */
[----:B------:R-:W2:Y:S01]  /*0340*/  LDG.E.CONSTANT R3, desc[UR14][R2.64] ;  /* 0x0000000e02037981 */ /* 0x000ea2000c1e9900 */
[----:B------:R-:W-:Y:S01]  /*0350*/  VIADD R4, R4, 0x1 ;  /* 0x0000000104047836 */ /* 0x000fe20000000000 */
[----:B------:R-:W-:Y:S02]  /*0360*/  IADD3 R5, P2, PT, R5, 0x400, RZ ;  /* 0x0000040005057810 */ /* 0x000fe40007f5e0ff */
[----:B------:R-:W-:Y:S02]  /*0370*/  IADD3 R7, PT, PT, R7, 0x100, RZ ;  /* 0x0000010007077810 */ /* 0x000fe40007ffe0ff */
[----:B------:R-:W-:Y:S01]  /*0380*/  ISETP.NE.AND P1, PT, R4, RZ, PT ;  /* 0x000000ff0400720c */ /* 0x000fe20003f25270 */
[----:B------:R-:W-:Y:S02]  /*0390*/  IMAD.X R8, RZ, RZ, R8, P2 ;  /* 0x000000ffff087224 */ /* 0x000fe400010e0608 */
[----:B--2--5:R-:W-:-:S10]  /*03a0*/  FADD R6, R3, R6 ;  /* 0x0000000603067221 */ /* 0x024fd40000000000 */
[----:B------:R-:W-:Y:S05]  /*03b0*/  @P1 BRA `(.L_x_66) ;  /* 0xfffffffc00d81947 */ /* 0x000fea000383ffff */
.L_x_65:
[----:B------:R-:W-:Y:S05]  /*03c0*/  BSYNC.RECONVERGENT B2 ;  /* 0x0000000000027941 */ /* 0x000fea0003800200 */
.L_x_64:
[----:B------:R-:W-:Y:S05]  /*03d0*/  @!P0 BRA `(.L_x_63) ;  /* 0x0000000400bc8947 */ /* 0x000fea0003800000 */
[----:B------:R-:W-:Y:S01]  /*03e0*/  IADD3 R2, PT, PT, -R7, UR6, RZ ;  /* 0x0000000607027c10 */ /* 0x000fe2000fffe1ff */
[----:B------:R-:W-:Y:S01]  /*03f0*/  BSSY.RECONVERGENT B2, `(.L_x_67) ;  /* 0x000003d000027945 */ /* 0x000fe20003800200 */
[----:B------:R-:W-:Y:S02]  /*0400*/  PLOP3.LUT P0, PT, PT, PT, PT, 0x80, 0x8 ;  /* 0x000000000008781c */ /* 0x000fe40003f0f070 */
[----:B------:R-:W-:-:S13]  /*0410*/  ISETP.GT.AND P1, PT, R2, 0xc00, PT ;  /* 0x00000c000200780c */ /* 0x000fda0003f24270 */
[----:B------:R-:W-:Y:S05]  /*0420*/  @!P1 BRA `(.L_x_68) ;  /* 0x0000000000e49947 */ /* 0x000fea0003800000 */
[----:B------:R-:W-:Y:S01]  /*0430*/  IMAD.U32 R8, RZ, RZ, UR6 ;  /* 0x00000006ff087e24 */ /* 0x000fe2000f8e00ff */
[----:B------:R-:W-:-:S04]  /*0440*/  PLOP3.LUT P0, PT, PT, PT, PT, 0x8, 0x80 ;  /* 0x000000000080781c */ /* 0x000fc80003f0e170 */
[----:B------:R-:W-:-:S09]  /*0450*/  IADD3 R8, PT, PT, R8, -0xc00, RZ ;  /* 0xfffff40008087810 */ /* 0x000fd20007ffe0ff */
.L_x_69:
[----:B------:R-:W-:-:S04]  /*0460*/  IADD3 R2, P1, PT, R7, UR4, RZ ;  /* 0x0000000407027c10 */ /* 0x000fc8000ff3e0ff */
[----:B------:R-:W-:Y:S02]  /*0470*/  LEA.HI.X.SX32 R3, R7, RZ, 0x1, P1 ;  /* 0x000000ff07037211 */ /* 0x000fe400008f0eff */
[----:B------:R-:W-:-:S04]  /*0480*/  LEA R4, P1, R2, UR10, 0x2 ;  /* 0x0000000a02047c11 */ /* 0x000fc8000f8210ff */
[----:B------:R-:W-:Y:S01]  /*0490*/  LEA.HI.X R5, R2, UR7, R3, 0x2, P1 ;  /* 0x0000000702057c11 */ /* 0x000fe200088f1403 */
[----:B------:R-:W-:-:S04]  /*04a0*/  VIADD R2, R7, 0x400 ;  /* 0x0000040007027836 */ /* 0x000fc80000000000 */
[----:B------:R-:W2:Y:S01]  /*04b0*/  LDG.E.CONSTANT R23, desc[UR14][R4.64] ;  /* 0x0000000e04177981 */ /* 0x000ea2000c1e9900 */
[----:B------:R-:W-:-:S03]  /*04c0*/  IADD3 R3, P1, PT, R2, UR4, RZ ;  /* 0x0000000402037c10 */ /* 0x000fc6000ff3e0ff */
[----:B------:R-:W3:Y:S01]  /*04d0*/  LDG.E.CONSTANT R13, desc[UR14][R4.64+0x400] ;  /* 0x0004000e040d7981 */ /* 0x000ee2000c1e9900 */
[----:B------:R-:W-:Y:S02]  /*04e0*/  LEA.HI.X.SX32 R2, R2, RZ, 0x1, P1 ;  /* 0x000000ff02027211 */ /* 0x000fe400008f0eff */
[C---:B------:R-:W-:Y:S01]  /*04f0*/  LEA R18, P1, R3.reuse, UR10, 0x2 ;  /* 0x0000000a03127c11 */ /* 0x040fe2000f8210ff */
[----:B------:R-:W4:Y:S03]  /*0500*/  LDG.E.CONSTANT R9, desc[UR14][R4.64+0x800] ;  /* 0x0008000e04097981 */ /* 0x000f26000c1e9900 */
[----:B------:R-:W-:Y:S01]  /*0510*/  LEA.HI.X R19, R3, UR7, R2, 0x2, P1 ;  /* 0x0000000703137c11 */ /* 0x000fe200088f1402 */
[----:B------:R0:W4:Y:S01]  /*0520*/  LDG.E.CONSTANT R22, desc[UR14][R4.64+0xc00] ;  /* 0x000c000e04167981 */ /* 0x000122000c1e9900 */
[----:B------:R-:W-:-:S03]  /*0530*/  VIADD R2, R7, 0x800 ;  /* 0x0000080007027836 */ /* 0x000fc60000000000 */
[----:B------:R-:W4:Y:S02]  /*0540*/  LDG.E.CONSTANT R12, desc[UR14][R18.64] ;  /* 0x0000000e120c7981 */ /* 0x000f24000c1e9900 */
[C---:B------:R-:W-:Y:S02]  /*0550*/  IADD3 R3, P1, PT, R2.reuse, UR4, RZ ;  /* 0x0000000402037c10 */ /* 0x040fe4000ff3e0ff */
[----:B------:R-:W4:Y:S02]  /*0560*/  LDG.E.CONSTANT R11, desc[UR14][R18.64+0x400] ;  /* 0x0004000e120b7981 */ /* 0x000f24000c1e9900 */
[----:B------:R-:W-:Y:S02]  /*0570*/  LEA.HI.X.SX32 R14, R2, RZ, 0x1, P1 ;  /* 0x000000ff020e7211 */ /* 0x000fe400008f0eff */
[C---:B------:R-:W-:Y:S01]  /*0580*/  LEA R2, P1, R3.reuse, UR10, 0x2 ;  /* 0x0000000a03027c11 */ /* 0x040fe2000f8210ff */
[----:B------:R-:W4:Y:S03]  /*0590*/  LDG.E.CONSTANT R10, desc[UR14][R18.64+0x800] ;  /* 0x0008000e120a7981 */ /* 0x000f26000c1e9900 */
[----:B------:R-:W-:Y:S01]  /*05a0*/  LEA.HI.X R3, R3, UR7, R14, 0x2, P1 ;  /* 0x0000000703037c11 */ /* 0x000fe200088f140e */
[----:B------:R-:W4:Y:S01]  /*05b0*/  LDG.E.CONSTANT R17, desc[UR14][R18.64+0xc00] ;  /* 0x000c000e12117981 */ /* 0x000f22000c1e9900 */
[----:B------:R-:W-:-:S03]  /*05c0*/  IADD3 R14, PT, PT, R7, 0xc00, RZ ;  /* 0x00000c00070e7810 */ /* 0x000fc60007ffe0ff */
[----:B------:R-:W4:Y:S01]  /*05d0*/  LDG.E.CONSTANT R16, desc[UR14][R2.64] ;  /* 0x0000000e02107981 */ /* 0x000f22000c1e9900 */
[----:B0-----:R-:W-:-:S03]  /*05e0*/  IADD3 R5, P1, PT, R14, UR4, RZ ;  /* 0x000000040e057c10 */ /* 0x001fc6000ff3e0ff */
[----:B------:R-:W4:Y:S01]  /*05f0*/  LDG.E.CONSTANT R15, desc[UR14][R2.64+0x400] ;  /* 0x0004000e020f7981 */ /* 0x000f22000c1e9900 */
[----:B------:R-:W-:Y:S02]  /*0600*/  LEA.HI.X.SX32 R20, R14, RZ, 0x1, P1 ;  /* 0x000000ff0e147211 */ /* 0x000fe400008f0eff */
[C---:B------:R-:W-:Y:S01]  /*0610*/  LEA R4, P1, R5.reuse, UR10, 0x2 ;  /* 0x0000000a05047c11 */ /* 0x040fe2000f8210ff */
[----:B------:R-:W4:Y:S03]  /*0620*/  LDG.E.CONSTANT R14, desc[UR14][R2.64+0x800] ;  /* 0x0008000e020e7981 */ /* 0x000f26000c1e9900 */
[----:B------:R-:W-:Y:S01]  /*0630*/  LEA.HI.X R5, R5, UR7, R20, 0x2, P1 ;  /* 0x0000000705057c11 */ /* 0x000fe200088f1414 */
[----:B------:R-:W4:Y:S04]  /*0640*/  LDG.E.CONSTANT R21, desc[UR14][R2.64+0xc00] ;  /* 0x000c000e02157981 */ /* 0x000f28000c1e9900 */
[----:B------:R-:W4:Y:S04]  /*0650*/  LDG.E.CONSTANT R20, desc[UR14][R4.64] ;  /* 0x0000000e04147981 */ /* 0x000f28000c1e9900 */
[----:B------:R-:W4:Y:S04]  /*0660*/  LDG.E.CONSTANT R18, desc[UR14][R4.64+0x400] ;  /* 0x0004000e04127981 */ /* 0x000f28000c1e9900 */
[----:B------:R-:W4:Y:S04]  /*0670*/  LDG.E.CONSTANT R19, desc[UR14][R4.64+0x800] ;  /* 0x0008000e04137981 */ /* 0x000f28000c1e9900 */
[----:B------:R-:W4:Y:S01]  /*0680*/  LDG.E.CONSTANT R24, desc[UR14][R4.64+0xc00] ;  /* 0x000c000e04187981 */ /* 0x000f22000c1e9900 */
[----:B------:R-:W-:-:S05]  /*0690*/  VIADD R7, R7, 0x1000 ;  /* 0x0000100007077836 */ /* 0x000fca0000000000 */
        /* <DEDUP_REMOVED lines=18> */
.L_x_68:
[----:B------:R-:W-:Y:S05]  /*07c0*/  BSYNC.RECONVERGENT B2 ;  /* 0x0000000000027941 */ /* 0x000fea0003800200 */
.L_x_67:
[----:B------:R-:W-:Y:S01]  /*07d0*/  IADD3 R2, PT, PT, -R7, UR6, RZ ;  /* 0x0000000607027c10 */ /* 0x000fe2000fffe1ff */
[----:B------:R-:W-:Y:S03]  /*07e0*/  BSSY.RECONVERGENT B2, `(.L_x_70) ;  /* 0x000001f000027945 */ /* 0x000fe60003800200 */
[----:B------:R-:W-:-:S13]  /*07f0*/  ISETP.GT.AND P1, PT, R2, 0x400, PT ;  /* 0x000004000200780c */ /* 0x000fda0003f24270 */
[----:B------:R-:W-:Y:S05]  /*0800*/  @!P1 BRA `(.L_x_71) ;  /* 0x0000000000709947 */ /* 0x000fea0003800000 */
[----:B------:R-:W0:Y:S01]  /*0810*/  LDCU UR5, c[0x0][0x384] ;  /* 0x00007080ff0577ac */ /* 0x000e220008000800 */
[----:B------:R-:W-:-:S04]  /*0820*/  IADD3 R4, P0, PT, R7, UR4, RZ ;  /* 0x0000000407047c10 */ /* 0x000fc8000ff1e0ff */
[----:B------:R-:W-:Y:S02]  /*0830*/  LEA.HI.X.SX32 R3, R7, RZ, 0x1, P0 ;  /* 0x000000ff07037211 */ /* 0x000fe400000f0eff */
[----:B------:R-:W-:-:S04]  /*0840*/  LEA R2, P0, R4, UR10, 0x2 ;  /* 0x0000000a04027c11 */ /* 0x000fc8000f8010ff */
[----:B0-----:R-:W-:Y:S02]  /*0850*/  LEA.HI.X R3, R4, UR5, R3, 0x2, P0 ;  /* 0x0000000504037c11 */ /* 0x001fe400080f1403 */
[----:B------:R-:W-:-:S03]  /*0860*/  IADD3 R4, PT, PT, R7, 0x400, RZ ;  /* 0x0000040007047810 */ /* 0x000fc60007ffe0ff */
[----:B------:R-:W2:Y:S01]  /*0870*/  LDG.E.CONSTANT R9, desc[UR14][R2.64] ;  /* 0x0000000e02097981 */ /* 0x000ea2000c1e9900 */
[----:B------:R-:W-:-:S03]  /*0880*/  IADD3 R5, P0, PT, R4, UR4, RZ ;  /* 0x0000000404057c10 */ /* 0x000fc6000ff1e0ff */
[----:B------:R-:W3:Y:S01]  /*0890*/  LDG.E.CONSTANT R8, desc[UR14][R2.64+0x400] ;  /* 0x0004000e02087981 */ /* 0x000ee2000c1e9900 */
        /* <DEDUP_REMOVED lines=9> */
[----:B------:R-:W-:Y:S01]  /*0930*/  PLOP3.LUT P0, PT, PT, PT, PT, 0x8, 0x80 ;  /* 0x000000000080781c */ /* 0x000fe20003f0e170 */
[----:B------:R-:W-:-:S02]  /*0940*/  VIADD R7, R7, 0x800 ;  /* 0x0000080007077836 */ /* 0x000fc40000000000 */
        /* <DEDUP_REMOVED lines=8> */
.L_x_71:
[----:B------:R-:W-:Y:S05]  /*09d0*/  BSYNC.RECONVERGENT B2 ;  /* 0x0000000000027941 */ /* 0x000fea0003800200 */
.L_x_70:
[----:B------:R-:W-:-:S13]  /*09e0*/  ISETP.LT.OR P0, PT, R7, UR6, P0 ;  /* 0x0000000607007c0c */ /* 0x000fda0008701670 */
[----:B------:R-:W-:Y:S05]  /*09f0*/  @!P0 BRA `(.L_x_63) ;  /* 0x0000000000348947 */ /* 0x000fea0003800000 */
[----:B------:R-:W0:Y:S01]  /*0a00*/  LDCU UR5, c[0x0][0x384] ;  /* 0x00007080ff0577ac */ /* 0x000e220008000800 */
[----:B------:R-:W-:-:S04]  /*0a10*/  IADD3 R3, P0, PT, R7, UR4, RZ ;  /* 0x0000000407037c10 */ /* 0x000fc8000ff1e0ff */
[----:B------:R-:W-:Y:S02]  /*0a20*/  LEA.HI.X.SX32 R4, R7, RZ, 0x1, P0 ;  /* 0x000000ff07047211 */ /* 0x000fe400000f0eff */
[----:B------:R-:W-:-:S04]  /*0a30*/  LEA R2, P0, R3, UR10, 0x2 ;  /* 0x0000000a03027c11 */ /* 0x000fc8000f8010ff */
[----:B0-----:R-:W-:-:S05]  /*0a40*/  LEA.HI.X R3, R3, UR5, R4, 0x2, P0 ;  /* 0x0000000503037c11 */ /* 0x001fca00080f1404 */
        /* <DEDUP_REMOVED lines=8> */
.L_x_63:
[----:B------:R-:W-:Y:S05]  /*0ad0*/  BSYNC.RECONVERGENT B1 ;  /* 0x0000000000017941 */ /* 0x000fea0003800200 */
.L_x_62:
[----:B------:R-:W-:-:S09]  /*0ae0*/  UISETP.GE.AND UP0, UPT, UR6, 0x100, UPT ;  /* 0x000001000600788c */ /* 0x000fd2000bf06270 */
[----:B------:R-:W-:Y:S05]  /*0af0*/  BRA.U !UP0, `(.L_x_72) ;  /* 0x0000000108ac7547 */ /* 0x000fea000b800000 */
[----:B------:R-:W1:Y:S01]  /*0b00*/  S2R R7, SR_LANEID ;  /* 0x0000000000077919 */ /* 0x000e620000000000 */
[----:B0----5:R-:W0:Y:S02]  /*0b10*/  SHFL.DOWN PT, R2, R6, 0x1, 0x1f ;  /* 0x08201f0006027f89 */ /* 0x021e2400000e0000 */
[----:B0-----:R-:W-:Y:S01]  /*0b20*/  FADD R2, R2, R6 ;  /* 0x0000000602027221 */ /* 0x001fe20000000000 */
[C---:B-1----:R-:W-:Y:S02]  /*0b30*/  ISETP.GT.AND P0, PT, R7.reuse, 0x1e, PT ;  /* 0x0000001e0700780c */ /* 0x042fe40003f04270 */
[C---:B------:R-:W-:Y:S02]  /*0b40*/  ISETP.NE.AND P1, PT, R7.reuse, RZ, PT ;  /* 0x000000ff0700720c */ /* 0x040fe40003f25270 */
[----:B------:R-:W-:Y:S02]  /*0b50*/  FSEL R2, R6, R2, P0 ;  /* 0x0000000206027208 */ /* 0x000fe40000000000 */
[----:B------:R-:W-:-:S03]  /*0b60*/  ISETP.GT.AND P0, PT, R7, 0x1d, PT ;  /* 0x0000001d0700780c */ /* 0x000fc60003f04270 */
[----:B------:R-:W0:Y:S06]  /*0b70*/  SHFL.DOWN PT, R3, R2, 0x2, 0x1f ;  /* 0x08401f0002037f89 */ /* 0x000e2c00000e0000 */
        /* <DEDUP_REMOVED lines=35> */
.L_x_72:
[----:B------:R-:W1:Y:S01]  /*0db0*/  S2R R8, SR_LANEID ;  /* 0x0000000000087919 */ /* 0x000e620000000000 */
[----:B0-----:R-:W-:-:S05]  /*0dc0*/  LOP3.LUT R2, R0, 0x3e0, RZ, 0xc0, !PT ;  /* 0x000003e000027812 */ /* 0x001fca00078ec0ff */
[----:B------:R-:W-:Y:S01]  /*0dd0*/  VIADD R3, R2, 0x20 ;  /* 0x0000002002037836 */ /* 0x000fe20000000000 */
[----:B------:R-:W-:-:S04]  /*0de0*/  LOP3.LUT R2, RZ, R2, RZ, 0x33, !PT ;  /* 0x00000002ff027212 */ /* 0x000fc800078e33ff */
[----:B------:R-:W-:Y:S02]  /*0df0*/  ISETP.GT.AND P0, PT, R3, UR6, PT ;  /* 0x0000000603007c0c */ /* 0x000fe4000bf04270 */
[----:B------:R-:W-:-:S04]  /*0e00*/  IADD3 R2, PT, PT, R2, UR6, RZ ;  /* 0x0000000602027c10 */ /* 0x000fc8000fffe0ff */
[----:B------:R-:W-:-:S05]  /*0e10*/  SEL R3, R2, 0x1f, P0 ;  /* 0x0000001f02037807 */ /* 0x000fca0000000000 */
[----:B-----5:R-:W0:Y:S01]  /*0e20*/  SHFL.DOWN PT, R2, R6, 0x1, R3 ;  /* 0x0820000006027989 */ /* 0x020e2200000e0003 */
[C---:B-1----:R-:W-:Y:S01]  /*0e30*/  ISETP.GE.AND P0, PT, R8.reuse, R3, PT ;  /* 0x000000030800720c */ /* 0x042fe20003f06270 */
[C---:B------:R-:W-:Y:S01]  /*0e40*/  VIADD R4, R8.reuse, 0x2 ;  /* 0x0000000208047836 */ /* 0x040fe20000000000 */
[----:B------:R-:W-:-:S11]  /*0e50*/  ISETP.NE.AND P1, PT, R8, RZ, PT ;  /* 0x000000ff0800720c */ /* 0x000fd60003f25270 */
[----:B0-----:R-:W-:Y:S01]  /*0e60*/  @!P0 FADD R6, R2, R6 ;  /* 0x0000000602068221 */ /* 0x001fe20000000000 */
[-C--:B------:R-:W-:Y:S01]  /*0e70*/  ISETP.GT.AND P0, PT, R4, R3.reuse, PT ;  /* 0x000000030400720c */ /* 0x080fe20003f04270 */
[----:B------:R-:W0:Y:S01]  /*0e80*/  @!P1 S2R R10, SR_CgaCtaId ;  /* 0x00000000000a9919 */ /* 0x000e220000008800 */
[----:B------:R-:W-:Y:S02]  /*0e90*/  IADD3 R4, PT, PT, R8, 0x4, RZ ;  /* 0x0000000408047810 */ /* 0x000fe40007ffe0ff */
[----:B------:R-:W-:Y:S01]  /*0ea0*/  @!P1 MOV R5, 0x400 ;  /* 0x0000040000059802 */ /* 0x000fe20000000f00 */
[----:B------:R-:W1:Y:S08]  /*0eb0*/  SHFL.DOWN PT, R2, R6, 0x2, R3 ;  /* 0x0840000006027989 */ /* 0x000e7000000e0003 */
[----:B-1----:R-:W-:Y:S01]  /*0ec0*/  @!P0 FADD R6, R6, R2 ;  /* 0x0000000206068221 */ /* 0x002fe20000000000 */
[----:B------:R-:W-:Y:S01]  /*0ed0*/  ISETP.GT.AND P0, PT, R4, R3, PT ;  /* 0x000000030400720c */ /* 0x000fe20003f04270 */
[----:B------:R-:W-:Y:S01]  /*0ee0*/  VIADD R4, R8, 0x8 ;  /* 0x0000000808047836 */ /* 0x000fe20000000000 */
[----:B0-----:R-:W-:-:S02]  /*0ef0*/  @!P1 LEA R5, R10, R5, 0x18 ;  /* 0x000000050a059211 */ /* 0x001fc400078ec0ff */
[----:B------:R-:W0:Y:S09]  /*0f00*/  SHFL.DOWN PT, R2, R6, 0x4, R3 ;  /* 0x0880000006027989 */ /* 0x000e3200000e0003 */
[----:B0-----:R-:W-:Y:S01]  /*0f10*/  @!P0 FADD R6, R6, R2 ;  /* 0x0000000206068221 */ /* 0x001fe20000000000 */
[----:B------:R-:W-:-:S02]  /*0f20*/  ISETP.GT.AND P0, PT, R4, R3, PT ;  /* 0x000000030400720c */ /* 0x000fc40003f04270 */
[----:B------:R-:W-:Y:S02]  /*0f30*/  IADD3 R4, PT, PT, R8, 0x10, RZ ;  /* 0x0000001008047810 */ /* 0x000fe40007ffe0ff */
[----:B------:R-:W0:Y:S09]  /*0f40*/  SHFL.DOWN PT, R2, R6, 0x8, R3 ;  /* 0x0900000006027989 */ /* 0x000e3200000e0003 */
[----:B0-----:R-:W-:Y:S01]  /*0f50*/  @!P0 FADD R6, R6, R2 ;  /* 0x0000000206068221 */ /* 0x001fe20000000000 */
[----:B------:R-:W-:-:S02]  /*0f60*/  ISETP.GT.AND P0, PT, R4, R3, PT ;  /* 0x000000030400720c */ /* 0x000fc40003f04270 */
[----:B------:R-:W-:Y:S02]  /*0f70*/  @!P1 SHF.R.U32.HI R4, RZ, 0x3, R0 ;  /* 0x00000003ff049819 */ /* 0x000fe40000011600 */
[----:B------:R-:W0:Y:S02]  /*0f80*/  SHFL.DOWN PT, R2, R6, 0x10, R3 ;  /* 0x0a00000006027989 */ /* 0x000e2400000e0003 */
[----:B------:R-:W-:-:S05]  /*0f90*/  @!P1 LOP3.LUT R4, R4, 0x7c, RZ, 0xc0, !PT ;  /* 0x0000007c04049812 */ /* 0x000fca00078ec0ff */
[----:B------:R-:W-:Y:S02]  /*0fa0*/  @!P1 IMAD.IADD R5, R4, 0x1, R5 ;  /* 0x0000000104059824 */ /* 0x000fe400078e0205 */
        /* <DEDUP_REMOVED lines=8> */
[----:B------:R-:W-:Y:S02]  /*1030*/  UISETP.GT.AND UP1, UPT, UR6, 0x20, UPT ;  /* 0x000000200600788c */ /* 0x000fe4000bf24270 */
[----:B------:R-:W-:-:S04]  /*1040*/  UISETP.GT.AND UP0, UPT, UR6, 0x40, UPT ;  /* 0x000000400600788c */ /* 0x000fc8000bf04270 */
[----:B------:R-:W-:Y:S01]  /*1050*/  PLOP3.LUT P2, PT, PT, PT, UP1, 0x80, 0x8 ;  /* 0x000000000008781c */ /* 0x000fe20003f4f018 */
[----:B------:R-:W-:Y:S01]  /*1060*/  UISETP.GT.AND UP1, UPT, UR6, 0x60, UPT ;  /* 0x000000600600788c */ /* 0x000fe2000bf24270 */
[----:B------:R-:W-:Y:S01]  /*1070*/  PLOP3.LUT P4, PT, PT, PT, UP0, 0x80, 0x8 ;  /* 0x000000000008781c */ /* 0x000fe20003f8f008 */
[----:B------:R-:W-:-:S04]  /*1080*/  UISETP.GT.AND UP0, UPT, UR6, 0x80, UPT ;  /* 0x000000800600788c */ /* 0x000fc8000bf04270 */
[----:B------:R-:W-:Y:S01]  /*1090*/  PLOP3.LUT P3, PT, PT, PT, UP1, 0x80, 0x8 ;  /* 0x000000000008781c */ /* 0x000fe20003f6f018 */
[----:B------:R-:W-:Y:S01]  /*10a0*/  UISETP.GT.AND UP1, UPT, UR6, 0xa0, UPT ;  /* 0x000000a00600788c */ /* 0x000fe2000bf24270 */
[----:B------:R-:W-:Y:S01]  /*10b0*/  PLOP3.LUT P1, PT, PT, PT, UP0, 0x80, 0x8 ;  /* 0x000000000008781c */ /* 0x000fe20003f2f008 */
[----:B------:R-:W-:Y:S02]  /*10c0*/  UISETP.GT.AND UP0, UPT, UR6, 0xc0, UPT ;  /* 0x000000c00600788c */ /* 0x000fe4000bf04270 */
[----:B0-----:R-:W-:-:S09]  /*10d0*/  ULEA UR4, UR5, UR4, 0x18 ;  /* 0x0000000405047291 */ /* 0x001fd2000f8ec0ff */
[----:B------:R-:W0:Y:S04]  /*10e0*/  LDS R3, [UR4+0xc] ;  /* 0x00000c04ff037984 */ /* 0x000e280008000800 */
[----:B----4-:R-:W1:Y:S04]  /*10f0*/  LDS.128 R4, [UR4+0x10] ;  /* 0x00001004ff047984 */ /* 0x010e680008000c00 */
[----:B------:R-:W2:Y:S01]  /*1100*/  LDS.64 R8, [UR4+0x20] ;  /* 0x00002004ff087984 */ /* 0x000ea20008000a00 */
[----:B0-----:R-:W-:Y:S01]  /*1110*/  @P2 FADD R2, R2, R3 ;  /* 0x0000000302022221 */ /* 0x001fe20000000000 */
[----:B------:R-:W-:Y:S01]  /*1120*/  PLOP3.LUT P2, PT, PT, PT, UP1, 0x80, 0x8 ;  /* 0x000000000008781c */ /* 0x000fe20003f4f018 */
[----:B------:R-:W-:-:S02]  /*1130*/  UISETP.GT.AND UP1, UPT, UR6, 0xe0, UPT ;  /* 0x000000e00600788c */ /* 0x000fc4000bf24270 */
[----:B-1----:R-:W-:Y:S01]  /*1140*/  @P4 FADD R2, R2, R4 ;  /* 0x0000000402024221 */ /* 0x002fe20000000000 */
[----:B------:R-:W-:-:S03]  /*1150*/  PLOP3.LUT P4, PT, PT, PT, UP0, 0x80, 0x8 ;  /* 0x000000000008781c */ /* 0x000fc60003f8f008 */
[----:B------:R-:W-:Y:S01]  /*1160*/  @P3 FADD R2, R2, R5 ;  /* 0x0000000502023221 */ /* 0x000fe20000000000 */
[----:B------:R-:W-:-:S03]  /*1170*/  PLOP3.LUT P3, PT, PT, PT, UP1, 0x80, 0x8 ;  /* 0x000000000008781c */ /* 0x000fc60003f6f018 */
[----:B------:R-:W-:-:S04]  /*1180*/  @P1 FADD R2, R2, R6 ;  /* 0x0000000602021221 */ /* 0x000fc80000000000 */
[----:B------:R-:W-:-:S04]  /*1190*/  @P2 FADD R2, R2, R7 ;  /* 0x0000000702022221 */ /* 0x000fc80000000000 */
[----:B--2---:R-:W-:-:S04]  /*11a0*/  @P4 FADD R2, R2, R8 ;  /* 0x0000000802024221 */ /* 0x004fc80000000000 */
[----:B------:R-:W-:Y:S01]  /*11b0*/  @P3 FADD R2, R2, R9 ;  /* 0x0000000902023221 */ /* 0x000fe20000000000 */
[----:B------:R-:W-:Y:S06]  /*11c0*/  BRA `(.L_x_73) ;  /* 0x0000003000c07947 */ /* 0x000fec0003800000 */
.L_x_59:
[----:B------:R-:W0:Y:S01]  /*11d0*/  S2R R0, SR_TID.X ;  /* 0x0000000000007919 */ /* 0x000e220000002100 */
[----:B------:R-:W1:Y:S01]  /*11e0*/  LDC.64 R2, c[0x0][0x380] ;  /* 0x0000e000ff027b82 */ /* 0x000e620000000a00 */
[----:B0-----:R-:W-:-:S05]  /*11f0*/  IMAD.SHL.U32 R4, R0, 0x4, RZ ;  /* 0x0000000400047824 */ /* 0x001fca00078e00ff */
[----:B------:R-:W-:-:S05]  /*1200*/  IADD3 R5, PT, PT, R4, UR4, RZ ;  /* 0x0000000404057c10 */ /* 0x000fca000fffe0ff */
[----:B-1----:R-:W-:-:S05]  /*1210*/  IMAD.WIDE.U32 R2, R5, 0x4, R2 ;  /* 0x0000000405027825 */ /* 0x002fca00078e0002 */
[----:B------:R-:W2:Y:S04]  /*1220*/  LDG.E.128.CONSTANT R12, desc[UR14][R2.64] ;  /* 0x0000000e020c7981 */ /* 0x000ea8000c1e9d00 */
[----:B------:R-:W3:Y:S04]  /*1230*/  LDG.E.128.CONSTANT R8, desc[UR14][R2.64+0x1000] ;  /* 0x0010000e02087981 */ /* 0x000ee8000c1e9d00 */
[----:B------:R-:W4:Y:S04]  /*1240*/  LDG.E.128.CONSTANT R4, desc[UR14][R2.64+0x2000] ;  /* 0x0020000e02047981 */ /* 0x000f28000c1e9d00 */
[----:B------:R-:W5:Y:S01]  /*1250*/  LDG.E.128.CONSTANT R16, desc[UR14][R2.64+0x3000] ;  /* 0x0030000e02107981 */ /* 0x000f62000c1e9d00 */
[----:B------:R-:W-:-:S04]  /*1260*/  UISETP.GE.U32.AND UP0, UPT, UR7, UR5, UPT ;  /* 0x000000050700728c */ /* 0x000fc8000bf06070 */
[----:B------:R-:W-:Y:S01]  /*1270*/  UISETP.GE.U32.AND.EX UP0, UPT, UR8, UR6, UPT, UP0 ;  /* 0x000000060800728c */ /* 0x000fe2000bf06100 */
        /* <DEDUP_REMOVED lines=15> */
[----:B------:R-:W-:Y:S06]  /*1370*/  BRA.U !UP0, `(.L_x_74) ;  /* 0x0000000908f07547 */ /* 0x000fec000b800000 */
[----:B------:R-:W-:Y:S02]  /*1380*/  UIADD3 UR7, UP0, UPT, UR5, UR4, URZ ;  /* 0x0000000405077290 */ /* 0x000fe4000ff1e0ff */
[----:B------:R-:W-:Y:S01]  /*1390*/  UIADD3 UR11, UP1, UPT, UR12, -0x1000, URZ ;  /* 0xfffff0000c0b7890 */ /* 0x000fe2000ff3e0ff */
[----:B------:R-:W0:Y:S03]  /*13a0*/  LDCU UR9, c[0x0][0x384] ;  /* 0x00007080ff0977ac */ /* 0x000e260008000800 */
[----:B------:R-:W-:Y:S01]  /*13b0*/  IADD3 R21, P0, PT, R0, UR7, RZ ;  /* 0x0000000700157c10 */ /* 0x000fe2000ff1e0ff */
[----:B------:R-:W-:Y:S02]  /*13c0*/  UIADD3.X UR8, UPT, UPT, URZ, UR6, URZ, UP0, !UPT ;  /* 0x00000006ff087290 */ /* 0x000fe400087fe4ff */
[----:B------:R-:W-:Y:S02]  /*13d0*/  UIADD3.X UR16, UPT, UPT, UR13, -0x1, URZ, UP1, !UPT ;  /* 0xffffffff0d107890 */ /* 0x000fe40008ffe4ff */
[----:B------:R-:W-:-:S02]  /*13e0*/  UISETP.GT.U32.AND UP0, UPT, UR7, UR11, UPT ;  /* 0x0000000b0700728c */ /* 0x000fc4000bf04070 */
[----:B------:R-:W-:Y:S01]  /*13f0*/  IMAD.X R2, RZ, RZ, UR8, P0 ;  /* 0x00000008ff027e24 */ /* 0x000fe200080e06ff */
[C---:B------:R-:W-:Y:S01]  /*1400*/  LEA R20, P0, R21.reuse, UR10, 0x2 ;  /* 0x0000000a15147c11 */ /* 0x040fe2000f8010ff */
[----:B------:R-:W-:Y:S02]  /*1410*/  UISETP.GT.U32.AND.EX UP0, UPT, UR8, UR16, UPT, UP0 ;  /* 0x000000100800728c */ /* 0x000fe4000bf04100 */
[----:B------:R-:W-:Y:S01]  /*1420*/  IMAD.U32 R24, RZ, RZ, UR8 ;  /* 0x00000008ff187e24 */ /* 0x000fe2000f8e00ff */
[----:B------:R-:W-:Y:S01]  /*1430*/  UMOV UR6, UR7 ;  /* 0x0000000700067c82 */ /* 0x000fe20008000000 */
[----:B------:R-:W-:Y:S01]  /*1440*/  UMOV UR4, URZ ;  /* 0x000000ff00047c82 */ /* 0x000fe20008000000 */
[----:B0-----:R-:W-:Y:S02]  /*1450*/  LEA.HI.X R21, R21, UR9, R2, 0x2, P0 ;  /* 0x0000000915157c11 */ /* 0x001fe400080f1402 */
[----:B------:R-:W-:Y:S01]  /*1460*/  MOV R2, UR7 ;  /* 0x0000000700027c02 */ /* 0x000fe20008000f00 */
[----:B------:R-:W-:Y:S01]  /*1470*/  UMOV UR7, UR8 ;  /* 0x0000000800077c82 */ /* 0x000fe20008000000 */
[----:B------:R-:W-:Y:S05]  /*1480*/  BRA.U UP0, `(.L_x_75) ;  /* 0x0000000100bc7547 */ /* 0x000fea000b800000 */
[----:B------:R-:W0:Y:S01]  /*1490*/  LDCU.64 UR8, c[0x0][0x380] ;  /* 0x00007000ff0877ac */ /* 0x000e220008000a00 */
[----:B------:R-:W1:Y:S01]  /*14a0*/  LDCU.64 UR12, c[0x0][0x3b8] ;  /* 0x00007700ff0c77ac */ /* 0x000e620008000a00 */
[----:B------:R-:W-:Y:S01]  /*14b0*/  NOP ;  /* 0x0000000000007918 */ /* 0x000fe20000000000 */
.L_x_76:
[----:B------:R-:W-:Y:S01]  /*14c0*/  SHF.L.U32 R5, R0, 0x2, RZ ;  /* 0x0000000200057819 */ /* 0x000fe200000006ff */
[----:B0-----:R-:W-:-:S03]  /*14d0*/  UMOV UR10, UR8 ;  /* 0x00000008000a7c82 */ /* 0x001fc60008000000 */
[----:B------:R-:W-:-:S05]  /*14e0*/  IADD3 R4, P0, PT, R5, R2, RZ ;  /* 0x0000000205047210 */ /* 0x000fca0007f1e0ff */
[----:B------:R-:W-:Y:S01]  /*14f0*/  IMAD.X R5, RZ, RZ, R24, P0 ;  /* 0x000000ffff057224 */ /* 0x000fe200000e0618 */
[----:B------:R-:W-:-:S04]  /*1500*/  LEA R22, P0, R4, UR10, 0x2 ;  /* 0x0000000a04167c11 */ /* 0x000fc8000f8010ff */
[----:B------:R-:W-:-:S05]  /*1510*/  LEA.HI.X R23, R4, UR9, R5, 0x2, P0 ;  /* 0x0000000904177c11 */ /* 0x000fca00080f1405 */
[----:B------:R-:W2:Y:S04]  /*1520*/  LDG.E.128.CONSTANT R4, desc[UR14][R22.64] ;  /* 0x0000000e16047981 */ /* 0x000ea8000c1e9d00 */
[----:B------:R-:W3:Y:S04]  /*1530*/  LDG.E.128.CONSTANT R8, desc[UR14][R22.64+0x1000] ;  /* 0x0010000e16087981 */ /* 0x000ee8000c1e9d00 */
[----:B------:R-:W4:Y:S04]  /*1540*/  LDG.E.128.CONSTANT R12, desc[UR14][R22.64+0x2000] ;  /* 0x0020000e160c7981 */ /* 0x000f28000c1e9d00 */
[----:B------:R-:W5:Y:S01]  /*1550*/  LDG.E.128.CONSTANT R16, desc[UR14][R22.64+0x3000] ;  /* 0x0030000e16107981 */ /* 0x000f62000c1e9d00 */
[----:B------:R-:W-:-:S02]  /*1560*/  USHF.R.S32.HI UR18, URZ, 0x1f, UR5 ;  /* 0x0000001fff127899 */ /* 0x000fc40008011405 */
[----:B------:R-:W-:Y:S02]  /*1570*/  UIADD3 UR6, UP0, UPT, UR5, UR6, URZ ;  /* 0x0000000605067290 */ /* 0x000fe4000ff1e0ff */
[----:B------:R-:W-:Y:S02]  /*1580*/  USHF.L.U64.HI UR19, UR5, 0x2, UR18 ;  /* 0x0000000205137899 */ /* 0x000fe40008010212 */
[----:B------:R-:W-:Y:S01]  /*1590*/  UIADD3.X UR7, UPT, UPT, UR18, UR7, URZ, UP0, !UPT ;  /* 0x0000000712077290 */ /* 0x000fe200087fe4ff */
[----:B--2---:R-:W-:Y:S01]  /*15a0*/  FADD R3, R4, R3 ;  /* 0x0000000304037221 */ /* 0x004fe20000000000 */
[----:B------:R-:W-:Y:S01]  /*15b0*/  FADD R4, R5, R6 ;  /* 0x0000000605047221 */ /* 0x000fe20000000000 */
[----:B------:R-:W-:Y:S01]  /*15c0*/  MOV R5, UR5 ;  /* 0x0000000500057c02 */ /* 0x000fe20008000f00 */
[----:B---3--:R-:W-:Y:S02]  /*15d0*/  FADD R9, R9, R10 ;  /* 0x0000000a09097221 */ /* 0x008fe40000000000 */
[----:B------:R-:W-:Y:S01]  /*15e0*/  FADD R3, R3, R4 ;  /* 0x0000000403037221 */ /* 0x000fe20000000000 */
[----:B-1----:R-:W-:Y:S01]  /*15f0*/  IADD3 R4, P1, PT, -R2, UR12, RZ ;  /* 0x0000000c02047c10 */ /* 0x002fe2000ff3e1ff */
[----:B------:R-:W-:Y:S01]  /*1600*/  FADD R6, R7, R8 ;  /* 0x0000000807067221 */ /* 0x000fe20000000000 */
[----:B----4-:R-:W-:Y:S01]  /*1610*/  FADD R13, R13, R14 ;  /* 0x0000000e0d0d7221 */ /* 0x010fe20000000000 */
[----:B------:R-:W-:Y:S01]  /*1620*/  FADD R10, R11, R12 ;  /* 0x0000000c0b0a7221 */ /* 0x000fe20000000000 */
[----:B------:R-:W-:Y:S01]  /*1630*/  ISETP.GE.U32.AND P0, PT, R4, UR5, PT ;  /* 0x0000000504007c0c */ /* 0x000fe2000bf06070 */
[----:B------:R-:W-:Y:S01]  /*1640*/  FADD R6, R6, R9 ;  /* 0x0000000906067221 */ /* 0x000fe20000000000 */
[----:B------:R-:W-:Y:S01]  /*1650*/  IADD3.X R4, PT, PT, ~R24, UR13, RZ, P1, !PT ;  /* 0x0000000d18047c10 */ /* 0x000fe20008ffe5ff */
[----:B-----5:R-:W-:Y:S01]  /*1660*/  FADD R14, R15, R16 ;  /* 0x000000100f0e7221 */ /* 0x020fe20000000000 */
[----:B------:R-:W-:Y:S01]  /*1670*/  FADD R17, R17, R18 ;  /* 0x0000001211117221 */ /* 0x000fe20000000000 */
[----:B------:R-:W-:Y:S01]  /*1680*/  FADD R10, R10, R13 ;  /* 0x0000000d0a0a7221 */ /* 0x000fe20000000000 */
[----:B------:R-:W-:Y:S01]  /*1690*/  ISETP.GE.U32.AND.EX P0, PT, R4, UR18, PT, P0 ;  /* 0x0000001204007c0c */ /* 0x000fe2000bf06100 */
[----:B------:R-:W-:Y:S01]  /*16a0*/  FADD R3, R3, R6 ;  /* 0x0000000603037221 */ /* 0x000fe20000000000 */
[----:B------:R-:W-:Y:S01]  /*16b0*/  FADD R17, R14, R17 ;  /* 0x000000110e117221 */ /* 0x000fe20000000000 */
[----:B------:R-:W-:-:S03]  /*16c0*/  LEA R20, P2, R5, R20, 0x2 ;  /* 0x0000001405147211 */ /* 0x000fc600078410ff */
[----:B------:R-:W-:Y:S01]  /*16d0*/  FADD R10, R10, R17 ;  /* 0x000000110a0a7221 */ /* 0x000fe20000000000 */
[----:B------:R-:W-:-:S03]  /*16e0*/  IADD3.X R21, PT, PT, R21, UR19, RZ, P2, !PT ;  /* 0x0000001315157c10 */ /* 0x000fc600097fe4ff */
[----:B------:R-:W-:-:S04]  /*16f0*/  FADD R3, R3, R10 ;  /* 0x0000000a03037221 */ /* 0x000fc80000000000 */
[----:B------:R-:W-:Y:S01]  /*1700*/  FADD R3, R19, R3 ;  /* 0x0000000313037221 */ /* 0x000fe20000000000 */
[----:B------:R-:W-:Y:S06]  /*1710*/  @!P0 BRA `(.L_x_74) ;  /* 0x0000000800088947 */ /* 0x000fec0003800000 */
[----:B------:R-:W-:Y:S01]  /*1720*/  IADD3 R2, P0, PT, R2, UR5, RZ ;  /* 0x0000000502027c10 */ /* 0x000fe2000ff1e0ff */
[----:B------:R-:W-:-:S03]  /*1730*/  UIADD3 UR4, UPT, UPT, UR4, 0x1, URZ ;  /* 0x0000000104047890 */ /* 0x000fc6000fffe0ff */
[----:B------:R-:W-:Y:S02]  /*1740*/  IADD3.X R24, PT, PT, R24, UR18, RZ, P0, !PT ;  /* 0x0000001218187c10 */ /* 0x000fe400087fe4ff */
[----:B------:R-:W-:-:S04]  /*1750*/  ISETP.GT.U32.AND P0, PT, R2, UR11, PT ;  /* 0x0000000b02007c0c */ /* 0x000fc8000bf04070 */
[----:B------:R-:W-:-:S13]  /*1760*/  ISETP.GT.U32.AND.EX P0, PT, R24, UR16, PT, P0 ;  /* 0x0000001018007c0c */ /* 0x000fda000bf04100 */
[----:B------:R-:W-:Y:S05]  /*1770*/  @!P0 BRA `(.L_x_76) ;  /* 0xfffffffc00508947 */ /* 0x000fea000383ffff */
.L_x_75:
[----:B------:R-:W-:-:S04]  /*1780*/  ISETP.GE.U32.AND P0, PT, R2, UR12, PT ;  /* 0x0000000c02007c0c */ /* 0x000fc8000bf06070 */
[----:B------:R-:W-:-:S13]  /*1790*/  ISETP.GE.U32.AND.EX P0, PT, R24, UR13, PT, P0 ;  /* 0x0000000d18007c0c */ /* 0x000fda000bf06100 */
[----:B------:R-:W-:Y:S05]  /*17a0*/  @P0 BRA `(.L_x_74) ;  /* 0x0000000400e40947 */ /* 0x000fea0003800000 */
[----:B------:R-:W-:Y:S01]  /*17b0*/  IADD3 R7, PT, PT, -R2, UR12, RZ ;  /* 0x0000000c02077c10 */ /* 0x000fe2000fffe1ff */
[----:B------:R-:W-:Y:S03]  /*17c0*/  BSSY.RECONVERGENT B1, `(.L_x_74) ;  /* 0x0000077000017945 */ /* 0x000fe60003800200 */
[----:B------:R-:W-:-:S13]  /*17d0*/  ISETP.GE.AND P0, PT, R0, R7, PT ;  /* 0x000000070000720c */ /* 0x000fda0003f06270 */
[----:B------:R-:W-:Y:S05]  /*17e0*/  @P0 BRA `(.L_x_77) ;  /* 0x0000000400d00947 */ /* 0x000fea0003800000 */
[----:B------:R-:W0:Y:S01]  /*17f0*/  LDC R5, c[0x0][0x3c0] ;  /* 0x0000f000ff057b82 */ /* 0x000e220000000800 */
[----:B------:R-:W-:Y:S01]  /*1800*/  LOP3.LUT R2, RZ, R0, RZ, 0x33, !PT ;  /* 0x00000000ff027212 */ /* 0x000fe200078e33ff */
[----:B------:R-:W-:Y:S01]  /*1810*/  USHF.L.U32 UR8, UR17, 0xc, URZ ;  /* 0x0000000c11087899 */ /* 0x000fe200080006ff */
[----:B------:R-:W-:Y:S03]  /*1820*/  BSSY.RECONVERGENT B2, `(.L_x_78) ;  /* 0x0000019000027945 */ /* 0x000fe60003800200 */
[----:B------:R-:W-:Y:S02]  /*1830*/  VIADD R4, R2, UR12 ;  /* 0x0000000c02047c36 */ /* 0x000fe40008000000 */
[----:B------:R-:W-:-:S03]  /*1840*/  MOV R9, UR8 ;  /* 0x0000000800097c02 */ /* 0x000fc60008000f00 */
[C---:B------:R-:W-:Y:S02]  /*1850*/  LOP3.LUT R6, R4.reuse, 0x300, RZ, 0xc0, !PT ;  /* 0x0000030004067812 */ /* 0x040fe400078ec0ff */
[----:B------:R-:W-:Y:S02]  /*1860*/  IADD3 R2, PT, PT, R4, -UR5, -R9 ;  /* 0x8000000504027c10 */ /* 0x000fe4000fffe809 */
[----:B------:R-:W-:Y:S02]  /*1870*/  ISETP.NE.AND P0, PT, R6, 0x300, PT ;  /* 0x000003000600780c */ /* 0x000fe40003f05270 */
[----:B------:R-:W-:Y:S01]  /*1880*/  LEA.HI R4, R4, 0x1, RZ, 0x18 ;  /* 0x0000000104047811 */ /* 0x000fe200078fc0ff */
[----:B0-----:R-:W-:-:S04]  /*1890*/  IMAD R5, R5, UR4, RZ ;  /* 0x0000000405057c24 */ /* 0x001fc8000f8e02ff */
[----:B------:R-:W-:-:S05]  /*18a0*/  IMAD R2, R5, -0x1000, R2 ;  /* 0xfffff00005027824 */ /* 0x000fca00078e0202 */
[----:B------:R-:W-:Y:S01]  /*18b0*/  ISETP.GE.U32.AND P1, PT, R2, 0x300, PT ;  /* 0x000003000200780c */ /* 0x000fe20003f26070 */
[----:B------:R-:W-:Y:S01]  /*18c0*/  IMAD.MOV.U32 R2, RZ, RZ, R0 ;  /* 0x000000ffff027224 */ /* 0x000fe200078e0000 */
[----:B------:R-:W-:Y:S11]  /*18d0*/  @!P0 BRA `(.L_x_79) ;  /* 0x0000000000348947 */ /* 0x000ff60003800000 */
[----:B------:R-:W-:Y:S02]  /*18e0*/  LOP3.LUT R4, R4, 0x3, RZ, 0xc0, !PT ;  /* 0x0000000304047812 */ /* 0x000fe400078ec0ff */
[----:B------:R-:W-:-:S03]  /*18f0*/  MOV R2, R0 ;  /* 0x0000000000027202 */ /* 0x000fc60000000f00 */
[----:B------:R-:W-:-:S07]  /*1900*/  IMAD.MOV R6, RZ, RZ, -R4 ;  /* 0x000000ffff067224 */ /* 0x000fce00078e0a04 */
.L_x_80:
[----:B------:R-:W-:Y:S01]  /*1910*/  MOV R4, R20 ;  /* 0x0000001400047202 */ /* 0x000fe20000000f00 */
[----:B------:R-:W-:-:S05]  /*1920*/  IMAD.MOV.U32 R5, RZ, RZ, R21 ;  /* 0x000000ffff057224 */ /* 0x000fca00078e0015 */
[----:B------:R-:W2:Y:S01]  /*1930*/  LDG.E.CONSTANT R4, desc[UR14][R4.64] ;  /* 0x0000000e04047981 */ /* 0x000ea2000c1e9900 */
[----:B------:R-:W-:Y:S01]  /*1940*/  IADD3 R6, PT, PT, R6, 0x1, RZ ;  /* 0x0000000106067810 */ /* 0x000fe20007ffe0ff */
[----:B------:R-:W-:Y:S01]  /*1950*/  VIADD R2, R2, 0x100 ;  /* 0x0000010002027836 */ /* 0x000fe20000000000 */
[----:B------:R-:W-:Y:S02]  /*1960*/  IADD3 R20, P2, PT, R20, 0x400, RZ ;  /* 0x0000040014147810 */ /* 0x000fe40007f5e0ff */
[----:B------:R-:W-:Y:S02]  /*1970*/  ISETP.NE.AND P0, PT, R6, RZ, PT ;  /* 0x000000ff0600720c */ /* 0x000fe40003f05270 */
[----:B------:R-:W-:Y:S01]  /*1980*/  IADD3.X R21, PT, PT, RZ, R21, RZ, P2, !PT ;  /* 0x00000015ff157210 */ /* 0x000fe200017fe4ff */
[----:B--2---:R-:W-:-:S10]  /*1990*/  FADD R3, R4, R3 ;  /* 0x0000000304037221 */ /* 0x004fd40000000000 */
[----:B------:R-:W-:Y:S05]  /*19a0*/  @P0 BRA `(.L_x_80) ;  /* 0xfffffffc00d80947 */ /* 0x000fea000383ffff */
.L_x_79:
[----:B------:R-:W-:Y:S05]  /*19b0*/  BSYNC.RECONVERGENT B2 ;  /* 0x0000000000027941 */ /* 0x000fea0003800200 */
.L_x_78:
[----:B------:R-:W-:Y:S05]  /*19c0*/  @!P1 BRA `(.L_x_77) ;  /* 0x0000000400589947 */ /* 0x000fea0003800000 */
[----:B------:R-:W-:Y:S01]  /*19d0*/  IMAD.IADD R8, R7, 0x1, -R2 ;  /* 0x0000000107087824 */ /* 0x000fe200078e0a02 */
[----:B------:R-:W-:Y:S01]  /*19e0*/  IADD3 R5, P0, PT, R2, UR6, RZ ;  /* 0x0000000602057c10 */ /* 0x000fe2000ff1e0ff */
[----:B------:R-:W-:Y:S03]  /*19f0*/  BSSY.RECONVERGENT B2, `(.L_x_81) ;  /* 0x000002e000027945 */ /* 0x000fe60003800200 */
[----:B------:R-:W-:Y:S02]  /*1a00*/  ISETP.GT.AND P1, PT, R8, 0xc00, PT ;  /* 0x00000c000800780c */ /* 0x000fe40003f24270 */
[----:B------:R-:W-:Y:S02]  /*1a10*/  IADD3.X R6, PT, PT, RZ, UR7, RZ, P0, !PT ;  /* 0x00000007ff067c10 */ /* 0x000fe400087fe4ff */
[----:B------:R-:W-:-:S04]  /*1a20*/  LEA R4, P0, R5, UR10, 0x2 ;  /* 0x0000000a05047c11 */ /* 0x000fc8000f8010ff */
[----:B------:R-:W-:Y:S02]  /*1a30*/  LEA.HI.X R5, R5, UR9, R6, 0x2, P0 ;  /* 0x0000000905057c11 */ /* 0x000fe400080f1406 */
[----:B------:R-:W-:-:S03]  /*1a40*/  PLOP3.LUT P0, PT, PT, PT, PT, 0x80, 0x8 ;  /* 0x000000000008781c */ /* 0x000fc60003f0f070 */
[----:B------:R-:W-:Y:S10]  /*1a50*/  @!P1 BRA `(.L_x_82) ;  /* 0x00000000009c9947 */ /* 0x000ff40003800000 */
[----:B------:R-:W-:Y:S01]  /*1a60*/  PLOP3.LUT P0, PT, PT, PT, PT, 0x8, 0x80 ;  /* 0x000000000080781c */ /* 0x000fe20003f0e170 */
[----:B------:R-:W-:-:S12]  /*1a70*/  VIADD R9, R7, 0xfffff400 ;  /* 0xfffff40007097836 */ /* 0x000fd80000000000 */
.L_x_83:
[----:B------:R-:W2:Y:S04]  /*1a80*/  LDG.E.CONSTANT R18, desc[UR14][R4.64] ;  /* 0x0000000e04127981 */ /* 0x000ea8000c1e9900 */
[----:B------:R-:W3:Y:S04]  /*1a90*/  LDG.E.CONSTANT R17, desc[UR14][R4.64+0x400] ;  /* 0x0004000e04117981 */ /* 0x000ee8000c1e9900 */
        /* <DEDUP_REMOVED lines=14> */
[----:B------:R-:W-:-:S04]  /*1b80*/  IADD3 R2, PT, PT, R2, 0x1000, RZ ;  /* 0x0000100002027810 */ /* 0x000fc80007ffe0ff */
[----:B------:R-:W-:Y:S02]  /*1b90*/  ISETP.GE.AND P1, PT, R2, R9, PT ;  /* 0x000000090200720c */ /* 0x000fe40003f26270 */
[----:B0-----:R-:W-:-:S05]  /*1ba0*/  IADD3 R4, P2, PT, R4, 0x4000, RZ ;  /* 0x0000400004047810 */ /* 0x001fca0007f5e0ff */
[----:B------:R-:W-:Y:S02]  /*1bb0*/  IMAD.X R5, RZ, RZ, R5, P2 ;  /* 0x000000ffff057224 */ /* 0x000fe400010e0605 */
[----:B--2---:R-:W-:-:S04]  /*1bc0*/  FADD R18, R18, R3 ;  /* 0x0000000312127221 */ /* 0x004fc80000000000 */
        /* <DEDUP_REMOVED lines=16> */
.L_x_82:
[----:B------:R-:W-:Y:S05]  /*1cd0*/  BSYNC.RECONVERGENT B2 ;  /* 0x0000000000027941 */ /* 0x000fea0003800200 */
.L_x_81:
[----:B------:R-:W-:Y:S01]  /*1ce0*/  IADD3 R6, PT, PT, R7, -R2, RZ ;  /* 0x8000000207067210 */ /* 0x000fe20007ffe0ff */
[----:B------:R-:W-:Y:S03]  /*1cf0*/  BSSY.RECONVERGENT B2, `(.L_x_84) ;  /* 0x0000019000027945 */ /* 0x000fe60003800200 */
[----:B------:R-:W-:-:S13]  /*1d00*/  ISETP.GT.AND P1, PT, R6, 0x400, PT ;  /* 0x000004000600780c */ /* 0x000fda0003f24270 */
[----:B------:R-:W-:Y:S05]  /*1d10*/  @!P1 BRA `(.L_x_85) ;  /* 0x0000000000589947 */ /* 0x000fea0003800000 */
[----:B------:R-:W2:Y:S04]  /*1d20*/  LDG.E.CONSTANT R6, desc[UR14][R4.64] ;  /* 0x0000000e04067981 */ /* 0x000ea8000c1e9900 */
[----:B------:R-:W3:Y:S04]  /*1d30*/  LDG.E.CONSTANT R9, desc[UR14][R4.64+0x400] ;  /* 0x0004000e04097981 */ /* 0x000ee8000c1e9900 */
[----:B------:R-:W4:Y:S04]  /*1d40*/  LDG.E.CONSTANT R11, desc[UR14][R4.64+0x800] ;  /* 0x0008000e040b7981 */ /* 0x000f28000c1e9900 */
[----:B------:R-:W5:Y:S04]  /*1d50*/  LDG.E.CONSTANT R13, desc[UR14][R4.64+0xc00] ;  /* 0x000c000e040d7981 */ /* 0x000f68000c1e9900 */
[----:B------:R-:W5:Y:S04]  /*1d60*/  LDG.E.CONSTANT R15, desc[UR14][R4.64+0x1000] ;  /* 0x0010000e040f7981 */ /* 0x000f68000c1e9900 */
[----:B------:R-:W5:Y:S04]  /*1d70*/  LDG.E.CONSTANT R17, desc[UR14][R4.64+0x1400] ;  /* 0x0014000e04117981 */ /* 0x000f68000c1e9900 */
[----:B------:R-:W5:Y:S04]  /*1d80*/  LDG.E.CONSTANT R19, desc[UR14][R4.64+0x1800] ;  /* 0x0018000e04137981 */ /* 0x000f68000c1e9900 */
[----:B------:R0:W5:Y:S01]  /*1d90*/  LDG.E.CONSTANT R21, desc[UR14][R4.64+0x1c00] ;  /* 0x001c000e04157981 */ /* 0x000162000c1e9900 */
[----:B------:R-:W-:-:S02]  /*1da0*/  IADD3 R8, P1, PT, R4, 0x2000, RZ ;  /* 0x0000200004087810 */ /* 0x000fc40007f3e0ff */
[----:B------:R-:W-:Y:S02]  /*1db0*/  PLOP3.LUT P0, PT, PT, PT, PT, 0x8, 0x80 ;  /* 0x000000000080781c */ /* 0x000fe40003f0e170 */
[----:B------:R-:W-:Y:S01]  /*1dc0*/  IADD3 R2, PT, PT, R2, 0x800, RZ ;  /* 0x0000080002027810 */ /* 0x000fe20007ffe0ff */
[----:B0-----:R-:W-:Y:S02]  /*1dd0*/  IMAD.MOV.U32 R4, RZ, RZ, R8 ;  /* 0x000000ffff047224 */ /* 0x001fe400078e0008 */
[----:B--2---:R-:W-:-:S04]  /*1de0*/  FADD R6, R3, R6 ;  /* 0x0000000603067221 */ /* 0x004fc80000000000 */
[----:B---3--:R-:W-:Y:S01]  /*1df0*/  FADD R6, R6, R9 ;  /* 0x0000000906067221 */ /* 0x008fe20000000000 */
[----:B------:R-:W-:-:S03]  /*1e00*/  IMAD.X R9, RZ, RZ, R5, P1 ;  /* 0x000000ffff097224 */ /* 0x000fc600008e0605 */
[----:B----4-:R-:W-:Y:S02]  /*1e10*/  FADD R6, R6, R11 ;  /* 0x0000000b06067221 */ /* 0x010fe40000000000 */
[----:B------:R-:W-:Y:S02]  /*1e20*/  MOV R5, R9 ;  /* 0x0000000900057202 */ /* 0x000fe40000000f00 */
[----:B-----5:R-:W-:-:S04]  /*1e30*/  FADD R6, R6, R13 ;  /* 0x0000000d06067221 */ /* 0x020fc80000000000 */
[----:B------:R-:W-:-:S04]  /*1e40*/  FADD R6, R6, R15 ;  /* 0x0000000f06067221 */ /* 0x000fc80000000000 */
[----:B------:R-:W-:-:S04]  /*1e50*/  FADD R6, R6, R17 ;  /* 0x0000001106067221 */ /* 0x000fc80000000000 */
[----:B------:R-:W-:-:S04]  /*1e60*/  FADD R6, R6, R19 ;  /* 0x0000001306067221 */ /* 0x000fc80000000000 */
[----:B------:R-:W-:-:S07]  /*1e70*/  FADD R3, R6, R21 ;  /* 0x0000001506037221 */ /* 0x000fce0000000000 */
.L_x_85:
[----:B------:R-:W-:Y:S05]  /*1e80*/  BSYNC.RECONVERGENT B2 ;  /* 0x0000000000027941 */ /* 0x000fea0003800200 */
.L_x_84:
[----:B------:R-:W-:-:S13]  /*1e90*/  ISETP.LT.OR P0, PT, R2, R7, P0 ;  /* 0x000000070200720c */ /* 0x000fda0000701670 */
[----:B------:R-:W-:Y:S05]  /*1ea0*/  @!P0 BRA `(.L_x_77) ;  /* 0x0000000000208947 */ /* 0x000fea0003800000 */
[----:B------:R-:W2:Y:S04]  /*1eb0*/  LDG.E.CONSTANT R2, desc[UR14][R4.64] ;  /* 0x0000000e04027981 */ /* 0x000ea8000c1e9900 */
[----:B------:R-:W3:Y:S04]  /*1ec0*/  LDG.E.CONSTANT R7, desc[UR14][R4.64+0x400] ;  /* 0x0004000e04077981 */ /* 0x000ee8000c1e9900 */
[----:B------:R-:W4:Y:S04]  /*1ed0*/  LDG.E.CONSTANT R9, desc[UR14][R4.64+0x800] ;  /* 0x0008000e04097981 */ /* 0x000f28000c1e9900 */
[----:B------:R-:W5:Y:S01]  /*1ee0*/  LDG.E.CONSTANT R11, desc[UR14][R4.64+0xc00] ;  /* 0x000c000e040b7981 */ /* 0x000f62000c1e9900 */
[----:B--2---:R-:W-:-:S04]  /*1ef0*/  FADD R2, R3, R2 ;  /* 0x0000000203027221 */ /* 0x004fc80000000000 */
[----:B---3--:R-:W-:-:S04]  /*1f00*/  FADD R2, R2, R7 ;  /* 0x0000000702027221 */ /* 0x008fc80000000000 */
[----:B----4-:R-:W-:-:S04]  /*1f10*/  FADD R2, R2, R9 ;  /* 0x0000000902027221 */ /* 0x010fc80000000000 */
[----:B-----5:R-:W-:-:S07]  /*1f20*/  FADD R3, R2, R11 ;  /* 0x0000000b02037221 */ /* 0x020fce0000000000 */
.L_x_77:
[----:B------:R-:W-:Y:S05]  /*1f30*/  BSYNC.RECONVERGENT B1 ;  /* 0x0000000000017941 */ /* 0x000fea0003800200 */
.L_x_74:
[----:B------:R-:W0:Y:S01]  /*1f40*/  S2R R6, SR_LANEID ;  /* 0x0000000000067919 */ /* 0x000e220000000000 */
[----:B------:R-:W-:-:S05]  /*1f50*/  IMAD.MOV.U32 R5, RZ, RZ, R3 ;  /* 0x000000ffff057224 */ /* 0x000fca00078e0003 */
        /* <DEDUP_REMOVED lines=41> */
.L_x_58:
[----:B------:R-:W0:Y:S01]  /*21f0*/  LDCU.64 UR12, c[0x0][0x3b8] ;  /* 0x00007700ff0c77ac */ /* 0x000e220008000a00 */
[----:B------:R-:W-:-:S04]  /*2200*/  USHF.L.U32 UR6, UR17, 0xc, URZ ;  /* 0x0000000c11067899 */ /* 0x000fc800080006ff */
        /* <DEDUP_REMOVED lines=10> */
[----:B0-----:R-:W-:Y:S02]  /*22b0*/  ISETP.GE.AND P0, PT, R0, UR7, PT ;  /* 0x0000000700007c0c */ /* 0x001fe4000bf06270 */
[----:B------:R-:W-:-:S11]  /*22c0*/  MOV R7, R0 ;  /* 0x0000000000077202 */ /* 0x000fd60000000f00 */
[----:B-1----:R-:W-:Y:S05]  /*22d0*/  @P0 BRA `(.L_x_88) ;  /* 0x0000000000140947 */ /* 0x002fea0003800000 */
[----:B------:R-:W0:Y:S01]  /*22e0*/  LDC.64 R2, c[0x0][0x380] ;  /* 0x0000e000ff027b82 */ /* 0x000e220000000a00 */
[----:B------:R-:W-:-:S04]  /*22f0*/  VIADD R5, R0, UR6 ;  /* 0x0000000600057c36 */ /* 0x000fc80008000000 */
[----:B0-----:R-:W-:-:S05]  /*2300*/  IMAD.WIDE.U32 R2, R5, 0x4, R2 ;  /* 0x0000000405027825 */ /* 0x001fca00078e0002 */
[----:B------:R0:W5:Y:S01]  /*2310*/  LDG.E.CONSTANT R6, desc[UR14][R2.64] ;  /* 0x0000000e02067981 */ /* 0x000162000c1e9900 */
[----:B------:R-:W-:-:S07]  /*2320*/  IADD3 R7, PT, PT, R0, 0x100, RZ ;  /* 0x0000010000077810 */ /* 0x000fce0007ffe0ff */
.L_x_88:
[----:B------:R-:W-:Y:S05]  /*2330*/  BSYNC.RECONVERGENT B1 ;  /* 0x0000000000017941 */ /* 0x000fea0003800200 */
.L_x_87:
        /* <DEDUP_REMOVED lines=16> */
[----:B------:R-:W-:-:S04]  /*2440*/  LOP3.LUT R2, R2, 0x3, RZ, 0xc0, !PT ;  /* 0x0000000302027812 */ /* 0x000fc800078ec0ff */
[----:B------:R-:W-:Y:S02]  /*2450*/  IADD3 R4, PT, PT, -R2, RZ, RZ ;  /* 0x000000ff02047210 */ /* 0x000fe40007ffe1ff */
[----:B0-----:R-:W-:-:S07]  /*2460*/  LEA.HI.X R8, R8, UR4, R3, 0x2, P2 ;  /* 0x0000000408087c11 */ /* 0x001fce00090f1403 */
.L_x_93:
[----:B------:R-:W-:Y:S01]  /*2470*/  MOV R3, R8 ;  /* 0x0000000800037202 */ /* 0x000fe20000000f00 */
[----:B------:R-:W-:-:S05]  /*2480*/  IMAD.MOV.U32 R2, RZ, RZ, R5 ;  /* 0x000000ffff027224 */ /* 0x000fca00078e0005 */
        /* <DEDUP_REMOVED lines=8> */
.L_x_92:
[----:B------:R-:W-:Y:S05]  /*2510*/  BSYNC.RECONVERGENT B2 ;  /* 0x0000000000027941 */ /* 0x000fea0003800200 */
.L_x_91:
[----:B------:R-:W-:Y:S05]  /*2520*/  @!P0 BRA `(.L_x_90) ;  /* 0x0000000400bc8947 */ /* 0x000fea0003800000 */
[----:B------:R-:W-:Y:S01]  /*2530*/  IADD3 R2, PT, PT, -R7, UR7, RZ ;  /* 0x0000000707027c10 */ /* 0x000fe2000fffe1ff */
[----:B------:R-:W-:Y:S01]  /*2540*/  BSSY.RECONVERGENT B2, `(.L_x_94) ;  /* 0x000003d000027945 */ /* 0x000fe20003800200 */
[----:B------:R-:W-:Y:S02]  /*2550*/  PLOP3.LUT P0, PT, PT, PT, PT, 0x80, 0x8 ;  /* 0x000000000008781c */ /* 0x000fe40003f0f070 */
[----:B------:R-:W-:-:S13]  /*2560*/  ISETP.GT.AND P1, PT, R2, 0xc00, PT ;  /* 0x00000c000200780c */ /* 0x000fda0003f24270 */
[----:B------:R-:W-:Y:S05]  /*2570*/  @!P1 BRA `(.L_x_95) ;  /* 0x0000000000e49947 */ /* 0x000fea0003800000 */
[----:B------:R-:W-:Y:S02]  /*2580*/  MOV R8, UR7 ;  /* 0x0000000700087c02 */ /* 0x000fe40008000f00 */
[----:B------:R-:W-:-:S03]  /*2590*/  PLOP3.LUT P0, PT, PT, PT, PT, 0x8, 0x80 ;  /* 0x000000000080781c */ /* 0x000fc60003f0e170 */
[----:B------:R-:W-:-:S10]  /*25a0*/  VIADD R8, R8, 0xfffff400 ;  /* 0xfffff40008087836 */ /* 0x000fd40000000000 */
.L_x_96:
[----:B------:R-:W-:-:S04]  /*25b0*/  IADD3 R2, P1, PT, R7, UR6, RZ ;  /* 0x0000000607027c10 */ /* 0x000fc8000ff3e0ff */
[----:B------:R-:W-:Y:S02]  /*25c0*/  LEA.HI.X.SX32 R3, R7, RZ, 0x1, P1 ;  /* 0x000000ff07037211 */ /* 0x000fe400008f0eff */
[----:B------:R-:W-:-:S04]  /*25d0*/  LEA R4, P1, R2, UR10, 0x2 ;  /* 0x0000000a02047c11 */ /* 0x000fc8000f8210ff */
[----:B------:R-:W-:Y:S02]  /*25e0*/  LEA.HI.X R5, R2, UR5, R3, 0x2, P1 ;  /* 0x0000000502057c11 */ /* 0x000fe400088f1403 */
        /* <DEDUP_REMOVED lines=50> */
.L_x_95:
[----:B------:R-:W-:Y:S05]  /*2910*/  BSYNC.RECONVERGENT B2 ;  /* 0x0000000000027941 */ /* 0x000fea0003800200 */
.L_x_94:
        /* <DEDUP_REMOVED lines=32> */
.L_x_98:
[----:B------:R-:W-:Y:S05]  /*2b20*/  BSYNC.RECONVERGENT B2 ;  /* 0x0000000000027941 */ /* 0x000fea0003800200 */
.L_x_97:
        /* <DEDUP_REMOVED lines=15> */
.L_x_90:
[----:B------:R-:W-:Y:S05]  /*2c20*/  BSYNC.RECONVERGENT B1 ;  /* 0x0000000000017941 */ /* 0x000fea0003800200 */
.L_x_89:
[----:B------:R-:W-:Y:S01]  /*2c30*/  UISETP.GE.AND UP0, UPT, UR7, 0x100, UPT ;  /* 0x000001000700788c */ /* 0x000fe2000bf06270 */
[----:B-----5:R-:W-:-:S08]  /*2c40*/  MOV R5, R6 ;  /* 0x0000000600057202 */ /* 0x020fd00000000f00 */
[----:B------:R-:W-:Y:S05]  /*2c50*/  BRA.U !UP0, `(.L_x_99) ;  /* 0x0000000108ac7547 */ /* 0x000fea000b800000 */
[----:B------:R-:W1:Y:S01]  /*2c60*/  S2R R7, SR_LANEID ;  /* 0x0000000000077919 */ /* 0x000e620000000000 */
[----:B0-----:R-:W0:Y:S02]  /*2c70*/  SHFL.DOWN PT, R2, R5, 0x1, 0x1f ;  /* 0x08201f0005027f89 */ /* 0x001e2400000e0000 */
[----:B0-----:R-:W-:Y:S01]  /*2c80*/  FADD R2, R2, R5 ;  /* 0x0000000502027221 */ /* 0x001fe20000000000 */
[C---:B-1----:R-:W-:Y:S02]  /*2c90*/  ISETP.GT.AND P0, PT, R7.reuse, 0x1e, PT ;  /* 0x0000001e0700780c */ /* 0x042fe40003f04270 */
[----:B------:R-:W-:Y:S02]  /*2ca0*/  ISETP.NE.AND P1, PT, R7, RZ, PT ;  /* 0x000000ff0700720c */ /* 0x000fe40003f25270 */
        /* <DEDUP_REMOVED lines=10> */
[----:B-1----:R-:W-:-:S05]  /*2d50*/  @!P1 LEA R5, R6, R5, 0x18 ;  /* 0x0000000506059211 */ /* 0x002fca00078ec0ff */
[----:B------:R-:W-:-:S03]  /*2d60*/  @!P1 IMAD.IADD R4, R4, 0x1, R5 ;  /* 0x0000000104049824 */ /* 0x000fc600078e0205 */
        /* <DEDUP_REMOVED lines=26> */
.L_x_99:
[----:B0-----:R-:W0:Y:S01]  /*2f10*/  S2R R3, SR_LANEID ;  /* 0x0000000000037919 */ /* 0x001e220000000000 */
[----:B------:R-:W-:-:S04]  /*2f20*/  LOP3.LUT R2, R0, 0x3e0, RZ, 0xc0, !PT ;  /* 0x000003e000027812 */ /* 0x000fc800078ec0ff */
[----:B------:R-:W-:Y:S02]  /*2f30*/  IADD3 R4, PT, PT, R2, 0x20, RZ ;  /* 0x0000002002047810 */ /* 0x000fe40007ffe0ff */
[----:B------:R-:W-:Y:S02]  /*2f40*/  LOP3.LUT R2, RZ, R2, RZ, 0x33, !PT ;  /* 0x00000002ff027212 */ /* 0x000fe400078e33ff */
[----:B------:R-:W-:-:S03]  /*2f50*/  ISETP.GT.AND P0, PT, R4, UR7, PT ;  /* 0x0000000704007c0c */ /* 0x000fc6000bf04270 */
[----:B------:R-:W-:-:S05]  /*2f60*/  VIADD R2, R2, UR7 ;  /* 0x0000000702027c36 */ /* 0x000fca0008000000 */
[----:B------:R-:W-:-:S05]  /*2f70*/  SEL R4, R2, 0x1f, P0 ;  /* 0x0000001f02047807 */ /* 0x000fca0000000000 */
[----:B------:R-:W1:Y:S01]  /*2f80*/  SHFL.DOWN PT, R2, R5, 0x1, R4 ;  /* 0x0820000005027989 */ /* 0x000e6200000e0004 */
[C---:B0-----:R-:W-:Y:S02]  /*2f90*/  ISETP.GE.AND P0, PT, R3.reuse, R4, PT ;  /* 0x000000040300720c */ /* 0x041fe40003f06270 */
[C---:B------:R-:W-:Y:S02]  /*2fa0*/  IADD3 R7, PT, PT, R3.reuse, 0x2, RZ ;  /* 0x0000000203077810 */ /* 0x040fe40007ffe0ff */
[----:B------:R-:W-:-:S09]  /*2fb0*/  ISETP.NE.AND P1, PT, R3, RZ, PT ;  /* 0x000000ff0300720c */ /* 0x000fd20003f25270 */
[----:B-1----:R-:W-:Y:S01]  /*2fc0*/  @!P0 FADD R5, R2, R5 ;  /* 0x0000000502058221 */ /* 0x002fe20000000000 */
[-C--:B------:R-:W-:Y:S01]  /*2fd0*/  ISETP.GT.AND P0, PT, R7, R4.reuse, PT ;  /* 0x000000040700720c */ /* 0x080fe20003f04270 */
[----:B------:R-:W-:Y:S02]  /*2fe0*/  VIADD R7, R3, 0x4 ;  /* 0x0000000403077836 */ /* 0x000fe40000000000 */
[----:B------:R-:W-:Y:S01]  /*2ff0*/  @!P1 MOV R6, 0x400 ;  /* 0x0000040000069802 */ /* 0x000fe20000000f00 */
[----:B------:R-:W0:Y:S09]  /*3000*/  SHFL.DOWN PT, R2, R5, 0x2, R4 ;  /* 0x0840000005027989 */ /* 0x000e3200000e0004 */
[----:B0-----:R-:W-:Y:S01]  /*3010*/  @!P0 FADD R5, R5, R2 ;  /* 0x0000000205058221 */ /* 0x001fe20000000000 */
[----:B------:R-:W-:-:S02]  /*3020*/  ISETP.GT.AND P0, PT, R7, R4, PT ;  /* 0x000000040700720c */ /* 0x000fc40003f04270 */
[C---:B------:R-:W-:Y:S01]  /*3030*/  IADD3 R7, PT, PT, R3.reuse, 0x8, RZ ;  /* 0x0000000803077810 */ /* 0x040fe20007ffe0ff */
[----:B------:R-:W-:Y:S01]  /*3040*/  VIADD R3, R3, 0x10 ;  /* 0x0000001003037836 */ /* 0x000fe20000000000 */
[----:B------:R-:W0:Y:S09]  /*3050*/  SHFL.DOWN PT, R2, R5, 0x4, R4 ;  /* 0x0880000005027989 */ /* 0x000e3200000e0004 */
[----:B0-----:R-:W-:Y:S01]  /*3060*/  @!P0 FADD R5, R5, R2 ;  /* 0x0000000205058221 */ /* 0x001fe20000000000 */
[----:B------:R-:W-:-:S02]  /*3070*/  ISETP.GT.AND P0, PT, R7, R4, PT ;  /* 0x000000040700720c */ /* 0x000fc40003f04270 */
[----:B------:R-:W0:Y:S02]  /*3080*/  @!P1 S2R R7, SR_CgaCtaId ;  /* 0x0000000000079919 */ /* 0x000e240000008800 */
[----:B------:R-:W1:Y:S09]  /*3090*/  SHFL.DOWN PT, R2, R5, 0x8, R4 ;  /* 0x0900000005027989 */ /* 0x000e7200000e0004 */
[----:B-1----:R-:W-:Y:S01]  /*30a0*/  @!P0 FADD R5, R5, R2 ;  /* 0x0000000205058221 */ /* 0x002fe20000000000 */
[----:B------:R-:W-:-:S02]  /*30b0*/  ISETP.GT.AND P0, PT, R3, R4, PT ;  /* 0x000000040300720c */ /* 0x000fc40003f04270 */
[----:B------:R-:W-:Y:S02]  /*30c0*/  @!P1 SHF.R.U32.HI R3, RZ, 0x3, R0 ;  /* 0x00000003ff039819 */ /* 0x000fe40000011600 */
[----:B------:R-:W1:Y:S01]  /*30d0*/  SHFL.DOWN PT, R2, R5, 0x10, R4 ;  /* 0x0a00000005027989 */ /* 0x000e6200000e0004 */
[----:B0-----:R-:W-:Y:S02]  /*30e0*/  @!P1 LEA R6, R7, R6, 0x18 ;  /* 0x0000000607069211 */ /* 0x001fe400078ec0ff */
[----:B------:R-:W-:-:S04]  /*30f0*/  @!P1 LOP3.LUT R3, R3, 0x7c, RZ, 0xc0, !PT ;  /* 0x0000007c03039812 */ /* 0x000fc800078ec0ff */
[----:B------:R-:W-:Y:S02]  /*3100*/  @!P1 IADD3 R3, PT, PT, R3, R6, RZ ;  /* 0x0000000603039210 */ /* 0x000fe40007ffe0ff */
[----:B-1----:R-:W-:Y:S01]  /*3110*/  @!P0 FADD R5, R5, R2 ;  /* 0x0000000205058221 */ /* 0x002fe20000000000 */
[----:B------:R-:W-:-:S03]  /*3120*/  ISETP.NE.AND P0, PT, R0, RZ, PT ;  /* 0x000000ff0000720c */ /* 0x000fc60003f05270 */
[----:B------:R-:W-:-:S05]  /*3130*/  IMAD.MOV.U32 R2, RZ, RZ, R5 ;  /* 0x000000ffff027224 */ /* 0x000fca00078e0005 */
        /* <DEDUP_REMOVED lines=16> */
[----:B-1----:R-:W0:Y:S04]  /*3240*/  LDS R3, [UR4+0xc] ;  /* 0x00000c04ff037984 */ /* 0x002e280008000800 */
[----:B------:R-:W1:Y:S04]  /*3250*/  LDS.128 R4, [UR4+0x10] ;  /* 0x00001004ff047984 */ /* 0x000e680008000c00 */
        /* <DEDUP_REMOVED lines=13> */
.L_x_86:
[----:B------:R-:W0:Y:S01]  /*3330*/  S2R R0, SR_TID.X ;  /* 0x0000000000007919 */ /* 0x000e220000002100 */
[----:B------:R-:W1:Y:S01]  /*3340*/  LDC.64 R2, c[0x0][0x380] ;  /* 0x0000e000ff027b82 */ /* 0x000e620000000a00 */
[----:B0-----:R-:W-:-:S05]  /*3350*/  IADD3 R5, PT, PT, R0, UR6, RZ ;  /* 0x0000000600057c10 */ /* 0x001fca000fffe0ff */
[----:B-1----:R-:W-:-:S05]  /*3360*/  IMAD.WIDE.U32 R2, R5, 0x4, R2 ;  /* 0x0000000405027825 */ /* 0x002fca00078e0002 */
        /* <DEDUP_REMOVED lines=16> */
[----:B------:R-:W-:-:S02]  /*3470*/  USHF.R.S32.HI UR7, URZ, 0x1f, UR5 ;  /* 0x0000001fff077899 */ /* 0x000fc40008011405 */
[----:B------:R-:W-:-:S04]  /*3480*/  UISETP.GE.U32.AND UP0, UPT, UR4, UR5, UPT ;  /* 0x000000050400728c */ /* 0x000fc8000bf06070 */
[----:B------:R-:W-:Y:S01]  /*3490*/  UISETP.GE.U32.AND.EX UP0, UPT, UR8, UR7, UPT, UP0 ;  /* 0x000000070800728c */ /* 0x000fe2000bf06100 */
        /* <DEDUP_REMOVED lines=21> */
[----:B------:R-:W-:Y:S01]  /*35f0*/  UIADD3.X UR21, UPT, UPT, UR13, -0x1, URZ, UP1, !UPT ;  /* 0xffffffff0d157890 */ /* 0x000fe20008ffe4ff */
[----:B------:R-:W-:Y:S01]  /*3600*/  LEA R0, P1, R3, UR10, 0x2 ;  /* 0x0000000a03007c11 */ /* 0x000fe2000f8210ff */
[----:B------:R-:W-:-:S02]  /*3610*/  UISETP.GT.U32.AND UP0, UPT, UR6, UR20, UPT ;  /* 0x000000140600728c */ /* 0x000fc4000bf04070 */
[----:B------:R-:W-:Y:S01]  /*3620*/  IMAD.X R4, RZ, RZ, UR7, P0 ;  /* 0x00000007ff047e24 */ /* 0x000fe200080e06ff */
[----:B------:R-:W-:Y:S01]  /*3630*/  UMOV UR4, URZ ;  /* 0x000000ff00047c82 */ /* 0x000fe20008000000 */
[----:B------:R-:W-:Y:S01]  /*3640*/  UISETP.GT.U32.AND.EX UP0, UPT, UR7, UR21, UPT, UP0 ;  /* 0x000000150700728c */ /* 0x000fe2000bf04100 */
[----:B------:R-:W-:Y:S01]  /*3650*/  UMOV UR8, UR6 ;  /* 0x0000000600087c82 */ /* 0x000fe20008000000 */
[----:B------:R-:W-:Y:S01]  /*3660*/  UMOV UR9, UR7 ;  /* 0x0000000700097c82 */ /* 0x000fe20008000000 */
[----:B0-----:R-:W-:-:S06]  /*3670*/  LEA.HI.X R3, R3, UR11, R4, 0x2, P1 ;  /* 0x0000000b03037c11 */ /* 0x001fcc00088f1404 */
[----:B------:R-:W-:Y:S05]  /*3680*/  BRA.U UP0, `(.L_x_101) ;  /* 0x0000000100ec7547 */ /* 0x000fea000b800000 */
[----:B------:R-:W0:Y:S01]  /*3690*/  LDCU.64 UR10, c[0x0][0x380] ;  /* 0x00007000ff0a77ac */ /* 0x000e220008000a00 */
[----:B------:R-:W1:Y:S01]  /*36a0*/  LDCU.64 UR12, c[0x0][0x3b8] ;  /* 0x00007700ff0c77ac */ /* 0x000e620008000a00 */
[----:B------:R-:W-:Y:S01]  /*36b0*/  NOP ;  /* 0x0000000000007918 */ /* 0x000fe20000000000 */
.L_x_102:
[----:B------:R-:W2:Y:S02]  /*36c0*/  S2R R5, SR_TID.X ;  /* 0x0000000000057919 */ /* 0x000ea40000002100 */
[----:B--2---:R-:W-:-:S04]  /*36d0*/  IADD3 R5, P0, PT, R5, UR6, RZ ;  /* 0x0000000605057c10 */ /* 0x004fc8000ff1e0ff */
[----:B------:R-:W-:Y:S02]  /*36e0*/  IADD3.X R6, PT, PT, RZ, UR7, RZ, P0, !PT ;  /* 0x00000007ff067c10 */ /* 0x000fe400087fe4ff */
[----:B0-----:R-:W-:-:S04]  /*36f0*/  LEA R4, P0, R5, UR10, 0x2 ;  /* 0x0000000a05047c11 */ /* 0x001fc8000f8010ff */
[----:B------:R-:W-:-:S05]  /*3700*/  LEA.HI.X R5, R5, UR11, R6, 0x2, P0 ;  /* 0x0000000b05057c11 */ /* 0x000fca00080f1406 */
        /* <DEDUP_REMOVED lines=16> */
[----:B-1----:R-:W-:-:S02]  /*3810*/  UIADD3 UR18, UP0, UPT, -UR6, UR12, URZ ;  /* 0x0000000c06127290 */ /* 0x002fc4000ff1e1ff */
[----:B------:R-:W-:Y:S02]  /*3820*/  USHF.R.S32.HI UR16, URZ, 0x1f, UR5 ;  /* 0x0000001fff107899 */ /* 0x000fe40008011405 */
[----:B------:R-:W-:Y:S02]  /*3830*/  UIADD3.X UR19, UPT, UPT, ~UR7, UR13, URZ, UP0, !UPT ;  /* 0x0000000d07137290 */ /* 0x000fe400087fe5ff */
[----:B------:R-:W-:Y:S02]  /*3840*/  UISETP.GE.U32.AND UP0, UPT, UR18, UR5, UPT ;  /* 0x000000051200728c */ /* 0x000fe4000bf06070 */
[----:B------:R-:W-:Y:S02]  /*3850*/  UIADD3 UR8, UP1, UPT, UR5, UR8, URZ ;  /* 0x0000000805087290 */ /* 0x000fe4000ff3e0ff */
[----:B0-----:R-:W-:Y:S01]  /*3860*/  IMAD.U32 R5, RZ, RZ, UR5 ;  /* 0x00000005ff057e24 */ /* 0x001fe2000f8e00ff */
[----:B------:R-:W-:Y:S02]  /*3870*/  UISETP.GE.U32.AND.EX UP0, UPT, UR19, UR16, UPT, UP0 ;  /* 0x000000101300728c */ /* 0x000fe4000bf06100 */
[----:B------:R-:W-:Y:S01]  /*3880*/  IMAD.U32 R4, RZ, RZ, UR16 ;  /* 0x00000010ff047e24 */ /* 0x000fe2000f8e00ff */
[----:B------:R-:W-:Y:S01]  /*3890*/  UIADD3.X UR9, UPT, UPT, UR16, UR9, URZ, UP1, !UPT ;  /* 0x0000000910097290 */ /* 0x000fe20008ffe4ff */
[----:B------:R-:W-:Y:S01]  /*38a0*/  LEA R0, P0, R5, R0, 0x2 ;  /* 0x0000000005007211 */ /* 0x000fe200078010ff */
[----:B--2---:R-:W-:Y:S01]  /*38b0*/  FADD R9, R9, R2 ;  /* 0x0000000209097221 */ /* 0x004fe20000000000 */
[----:B------:R-:W-:-:S04]  /*38c0*/  MOV R2, UR5 ;  /* 0x0000000500027c02 */ /* 0x000fc80008000f00 */
[----:B------:R-:W-:Y:S01]  /*38d0*/  LEA.HI.X R3, R2, R3, R4, 0x2, P0 ;  /* 0x0000000302037211 */ /* 0x000fe200000f1404 */
        /* <DEDUP_REMOVED lines=13> */
[----:B------:R-:W-:-:S04]  /*39b0*/  FADD R9, R9, R16 ;  /* 0x0000001009097221 */ /* 0x000fc80000000000 */
[----:B------:R-:W-:Y:S01]  /*39c0*/  FADD R2, R8, R9 ;  /* 0x0000000908027221 */ /* 0x000fe20000000000 */
[----:B------:R-:W-:Y:S06]  /*39d0*/  BRA.U !UP0, `(.L_x_100) ;  /* 0x0000000908107547 */ /* 0x000fec000b800000 */
[----:B------:R-:W-:Y:S02]  /*39e0*/  UIADD3 UR6, UP0, UPT, UR5, UR6, URZ ;  /* 0x0000000605067290 */ /* 0x000fe4000ff1e0ff */
[----:B------:R-:W-:Y:S02]  /*39f0*/  UIADD3 UR4, UPT, UPT, UR4, 0x1, URZ ;  /* 0x0000000104047890 */ /* 0x000fe4000fffe0ff */
[----:B------:R-:W-:Y:S02]  /*3a00*/  UIADD3.X UR7, UPT, UPT, UR16, UR7, URZ, UP0, !UPT ;  /* 0x0000000710077290 */ /* 0x000fe400087fe4ff */
[----:B------:R-:W-:-:S04]  /*3a10*/  UISETP.GT.U32.AND UP0, UPT, UR6, UR20, UPT ;  /* 0x000000140600728c */ /* 0x000fc8000bf04070 */
[----:B------:R-:W-:-:S09]  /*3a20*/  UISETP.GT.U32.AND.EX UP0, UPT, UR7, UR21, UPT, UP0 ;  /* 0x000000150700728c */ /* 0x000fd2000bf04100 */
[----:B------:R-:W-:Y:S05]  /*3a30*/  BRA.U !UP0, `(.L_x_102) ;  /* 0xfffffffd08207547 */ /* 0x000fea000b83ffff */
.L_x_101:
[----:B------:R-:W-:-:S04]  /*3a40*/  UISETP.GE.U32.AND UP0, UPT, UR6, UR12, UPT ;  /* 0x0000000c0600728c */ /* 0x000fc8000bf06070 */
[----:B------:R-:W-:-:S09]  /*3a50*/  UISETP.GE.U32.AND.EX UP0, UPT, UR7, UR13, UPT, UP0 ;  /* 0x0000000d0700728c */ /* 0x000fd2000bf06100 */
[----:B------:R-:W-:Y:S05]  /*3a60*/  BRA.U UP0, `(.L_x_100) ;  /* 0x0000000500ec7547 */ /* 0x000fea000b800000 */
[----:B------:R-:W0:Y:S01]  /*3a70*/  S2R R8, SR_TID.X ;  /* 0x0000000000087919 */ /* 0x000e220000002100 */
[----:B------:R-:W-:Y:S01]  /*3a80*/  UIADD3 UR6, UPT, UPT, -UR6, UR12, URZ ;  /* 0x0000000c06067290 */ /* 0x000fe2000fffe1ff */
[----:B------:R-:W-:Y:S05]  /*3a90*/  BSSY.RECONVERGENT B1, `(.L_x_100) ;  /* 0x0000078000017945 */ /* 0x000fea0003800200 */
[----:B0-----:R-:W-:-:S13]  /*3aa0*/  ISETP.GE.AND P0, PT, R8, UR6, PT ;  /* 0x0000000608007c0c */ /* 0x001fda000bf06270 */
[----:B------:R-:W-:Y:S05]  /*3ab0*/  @P0 BRA `(.L_x_103) ;  /* 0x0000000400d40947 */ /* 0x000fea0003800000 */
[----:B------:R-:W0:Y:S01]  /*3ac0*/  LDC R6, c[0x0][0x3c0] ;  /* 0x0000f000ff067b82 */ /* 0x000e220000000800 */
[----:B------:R-:W-:Y:S01]  /*3ad0*/  USHF.L.U32 UR7, UR17, 0xc, URZ ;  /* 0x0000000c11077899 */ /* 0x000fe200080006ff */
[----:B------:R-:W-:Y:S01]  /*3ae0*/  LOP3.LUT R4, RZ, R8, RZ, 0x33, !PT ;  /* 0x00000008ff047212 */ /* 0x000fe200078e33ff */
[----:B------:R-:W-:Y:S03]  /*3af0*/  BSSY.RECONVERGENT B2, `(.L_x_104) ;  /* 0x0000019000027945 */ /* 0x000fe60003800200 */
[----:B------:R-:W-:Y:S01]  /*3b00*/  IADD3 R5, PT, PT, R4, UR12, RZ ;  /* 0x0000000c04057c10 */ /* 0x000fe2000fffe0ff */
[----:B------:R-:W-:-:S05]  /*3b10*/  IMAD.U32 R4, RZ, RZ, UR7 ;  /* 0x00000007ff047e24 */ /* 0x000fca000f8e00ff */
[C---:B------:R-:W-:Y:S01]  /*3b20*/  IADD3 R7, PT, PT, R5.reuse, -UR5, -R4 ;  /* 0x8000000505077c10 */ /* 0x040fe2000fffe804 */
[----:B0-----:R-:W-:Y:S01]  /*3b30*/  IMAD R4, R6, UR4, RZ ;  /* 0x0000000406047c24 */ /* 0x001fe2000f8e02ff */
[C---:B------:R-:W-:Y:S02]  /*3b40*/  LOP3.LUT R6, R5.reuse, 0x300, RZ, 0xc0, !PT ;  /* 0x0000030005067812 */ /* 0x040fe400078ec0ff */
[----:B------:R-:W-:Y:S01]  /*3b50*/  LEA.HI R5, R5, 0x1, RZ, 0x18 ;  /* 0x0000000105057811 */ /* 0x000fe200078fc0ff */
[----:B------:R-:W-:Y:S01]  /*3b60*/  IMAD R4, R4, -0x1000, R7 ;  /* 0xfffff00004047824 */ /* 0x000fe200078e0207 */
[----:B------:R-:W-:Y:S02]  /*3b70*/  ISETP.NE.AND P0, PT, R6, 0x300, PT ;  /* 0x000003000600780c */ /* 0x000fe40003f05270 */
[----:B------:R-:W-:Y:S02]  /*3b80*/  MOV R6, R8 ;  /* 0x0000000800067202 */ /* 0x000fe40000000f00 */
[----:B------:R-:W-:-:S09]  /*3b90*/  ISETP.GE.U32.AND P1, PT, R4, 0x300, PT ;  /* 0x000003000400780c */ /* 0x000fd20003f26070 */
[----:B------:R-:W-:Y:S05]  /*3ba0*/  @!P0 BRA `(.L_x_105) ;  /* 0x0000000000348947 */ /* 0x000fea0003800000 */
[----:B------:R-:W-:Y:S01]  /*3bb0*/  LOP3.LUT R5, R5, 0x3, RZ, 0xc0, !PT ;  /* 0x0000000305057812 */ /* 0x000fe200078ec0ff */
[----:B------:R-:W-:-:S03]  /*3bc0*/  IMAD.MOV.U32 R6, RZ, RZ, R8 ;  /* 0x000000ffff067224 */ /* 0x000fc600078e0008 */
[----:B------:R-:W-:-:S07]  /*3bd0*/  IADD3 R7, PT, PT, -R5, RZ, RZ ;  /* 0x000000ff05077210 */ /* 0x000fce0007ffe1ff */
.L_x_106:
        /* <DEDUP_REMOVED lines=8> */
[----:B--2---:R-:W-:-:S10]  /*3c60*/  FADD R2, R5, R2 ;  /* 0x0000000205027221 */ /* 0x004fd40000000000 */
[----:B------:R-:W-:Y:S05]  /*3c70*/  @P0 BRA `(.L_x_106) ;  /* 0xfffffffc00d80947 */ /* 0x000fea000383ffff */
.L_x_105:
[----:B------:R-:W-:Y:S05]  /*3c80*/  BSYNC.RECONVERGENT B2 ;  /* 0x0000000000027941 */ /* 0x000fea0003800200 */
.L_x_104:
[----:B------:R-:W-:Y:S05]  /*3c90*/  @!P1 BRA `(.L_x_103) ;  /* 0x00000004005c9947 */ /* 0x000fea0003800000 */
[C---:B------:R-:W-:Y:S01]  /*3ca0*/  IADD3 R5, PT, PT, -R6.reuse, UR6, RZ ;  /* 0x0000000606057c10 */ /* 0x040fe2000fffe1ff */
[----:B------:R-:W-:Y:S01]  /*3cb0*/  BSSY.RECONVERGENT B2, `(.L_x_107) ;  /* 0x0000030000027945 */ /* 0x000fe20003800200 */
[----:B------:R-:W-:Y:S02]  /*3cc0*/  IADD3 R0, P0, PT, R6, UR8, RZ ;  /* 0x0000000806007c10 */ /* 0x000fe4000ff1e0ff */
[----:B------:R-:W-:Y:S02]  /*3cd0*/  ISETP.GT.AND P1, PT, R5, 0xc00, PT ;  /* 0x00000c000500780c */ /* 0x000fe40003f24270 */
[----:B------:R-:W-:Y:S02]  /*3ce0*/  IADD3.X R3, PT, PT, RZ, UR9, RZ, P0, !PT ;  /* 0x00000009ff037c10 */ /* 0x000fe400087fe4ff */
[----:B------:R-:W-:-:S04]  /*3cf0*/  LEA R4, P0, R0, UR10, 0x2 ;  /* 0x0000000a00047c11 */ /* 0x000fc8000f8010ff */
[----:B------:R-:W-:Y:S02]  /*3d00*/  LEA.HI.X R5, R0, UR11, R3, 0x2, P0 ;  /* 0x0000000b00057c11 */ /* 0x000fe400080f1403 */
[----:B------:R-:W-:-:S03]  /*3d10*/  PLOP3.LUT P0, PT, PT, PT, PT, 0x80, 0x8 ;  /* 0x000000000008781c */ /* 0x000fc60003f0f070 */
[----:B------:R-:W-:Y:S10]  /*3d20*/  @!P1 BRA `(.L_x_108) ;  /* 0x0000000000a09947 */ /* 0x000ff40003800000 */
[----:B------:R-:W-:Y:S01]  /*3d30*/  IMAD.U32 R7, RZ, RZ, UR6 ;  /* 0x00000006ff077e24 */ /* 0x000fe2000f8e00ff */
[----:B------:R-:W-:-:S04]  /*3d40*/  PLOP3.LUT P0, PT, PT, PT, PT, 0x8, 0x80 ;  /* 0x000000000080781c */ /* 0x000fc80003f0e170 */
[----:B------:R-:W-:-:S09]  /*3d50*/  IADD3 R7, PT, PT, R7, -0xc00, RZ ;  /* 0xfffff40007077810 */ /* 0x000fd20007ffe0ff */
.L_x_109:
        /* <DEDUP_REMOVED lines=16> */
[----:B------:R-:W-:-:S05]  /*3e60*/  VIADD R6, R6, 0x1000 ;  /* 0x0000100006067836 */ /* 0x000fca0000000000 */
[----:B------:R-:W-:Y:S02]  /*3e70*/  ISETP.GE.AND P1, PT, R6, R7, PT ;  /* 0x000000070600720c */ /* 0x000fe40003f26270 */
[----:B0-----:R-:W-:-:S04]  /*3e80*/  IADD3 R4, P2, PT, R4, 0x4000, RZ ;  /* 0x0000400004047810 */ /* 0x001fc80007f5e0ff */
[----:B------:R-:W-:Y:S01]  /*3e90*/  IADD3.X R5, PT, PT, RZ, R5, RZ, P2, !PT ;  /* 0x00000005ff057210 */ /* 0x000fe200017fe4ff */
        /* <DEDUP_REMOVED lines=17> */
.L_x_108:
[----:B------:R-:W-:Y:S05]  /*3fb0*/  BSYNC.RECONVERGENT B2 ;  /* 0x0000000000027941 */ /* 0x000fea0003800200 */
.L_x_107:
[----:B------:R-:W-:Y:S01]  /*3fc0*/  IADD3 R0, PT, PT, -R6, UR6, RZ ;  /* 0x0000000606007c10 */ /* 0x000fe2000fffe1ff */
        /* <DEDUP_REMOVED lines=11> */
[----:B------:R-:W-:-:S02]  /*4080*/  PLOP3.LUT P0, PT, PT, PT, PT, 0x8, 0x80 ;  /* 0x000000000080781c */ /* 0x000fc40003f0e170 */
[----:B------:R-:W-:Y:S01]  /*4090*/  IADD3 R6, PT, PT, R6, 0x800, RZ ;  /* 0x0000080006067810 */ /* 0x000fe20007ffe0ff */
[----:B--2---:R-:W-:-:S04]  /*40a0*/  FADD R3, R2, R3 ;  /* 0x0000000302037221 */ /* 0x004fc80000000000 */
[----:B---3--:R-:W-:Y:S01]  /*40b0*/  FADD R0, R3, R0 ;  /* 0x0000000003007221 */ /* 0x008fe20000000000 */
[----:B------:R-:W-:-:S03]  /*40c0*/  IADD3 R3, P1, PT, R4, 0x2000, RZ ;  /* 0x0000200004037810 */ /* 0x000fc60007f3e0ff */
[----:B----4-:R-:W-:Y:S02]  /*40d0*/  FADD R0, R0, R7 ;  /* 0x0000000700007221 */ /* 0x010fe40000000000 */
[----:B------:R-:W-:Y:S02]  /*40e0*/  IMAD.X R8, RZ, RZ, R5, P1 ;  /* 0x000000ffff087224 */ /* 0x000fe400008e0605 */
[----:B-----5:R-:W-:Y:S01]  /*40f0*/  FADD R0, R0, R9 ;  /* 0x0000000900007221 */ /* 0x020fe20000000000 */
[----:B0-----:R-:W-:Y:S02]  /*4100*/  IMAD.MOV.U32 R4, RZ, RZ, R3 ;  /* 0x000000ffff047224 */ /* 0x001fe400078e0003 */
[----:B------:R-:W-:Y:S01]  /*4110*/  MOV R5, R8 ;  /* 0x0000000800057202 */ /* 0x000fe20000000f00 */
[----:B------:R-:W-:-:S04]  /*4120*/  FADD R0, R0, R11 ;  /* 0x0000000b00007221 */ /* 0x000fc80000000000 */
[----:B------:R-:W-:-:S04]  /*4130*/  FADD R0, R0, R13 ;  /* 0x0000000d00007221 */ /* 0x000fc80000000000 */
[----:B------:R-:W-:-:S04]  /*4140*/  FADD R0, R0, R15 ;  /* 0x0000000f00007221 */ /* 0x000fc80000000000 */
[----:B------:R-:W-:-:S07]  /*4150*/  FADD R2, R0, R17 ;  /* 0x0000001100027221 */ /* 0x000fce0000000000 */
.L_x_111:
[----:B------:R-:W-:Y:S05]  /*4160*/  BSYNC.RECONVERGENT B2 ;  /* 0x0000000000027941 */ /* 0x000fea0003800200 */
.L_x_110:
[----:B------:R-:W-:-:S13]  /*4170*/  ISETP.LT.OR P0, PT, R6, UR6, P0 ;  /* 0x0000000606007c0c */ /* 0x000fda0008701670 */
        /* <DEDUP_REMOVED lines=9> */
.L_x_103:
[----:B------:R-:W-:Y:S05]  /*4210*/  BSYNC.RECONVERGENT B1 ;  /* 0x0000000000017941 */ /* 0x000fea0003800200 */
.L_x_100:
[----:B------:R-:W0:Y:S01]  /*4220*/  S2R R7, SR_LANEID ;  /* 0x0000000000077919 */ /* 0x000e220000000000 */
[----:B------:R-:W-:Y:S01]  /*4230*/  IMAD.MOV.U32 R3, RZ, RZ, R2 ;  /* 0x000000ffff037224 */ /* 0x000fe200078e0002 */
[----:B------:R-:W1:Y:S04]  /*4240*/  S2R R6, SR_TID.X ;  /* 0x0000000000067919 */ /* 0x000e680000002100 */
[----:B------:R-:W2:Y:S01]  /*4250*/  SHFL.DOWN PT, R0, R3, 0x1, 0x1f ;  /* 0x08201f0003007f89 */ /* 0x000ea200000e0000 */
[C---:B0-----:R-:W-:Y:S02]  /*4260*/  ISETP.GT.AND P0, PT, R7.reuse, 0x1e, PT ;  /* 0x0000001e0700780c */ /* 0x041fe40003f04270 */
[----:B------:R-:W-:-:S11]  /*4270*/  ISETP.NE.AND P1, PT, R7, RZ, PT ;  /* 0x000000ff0700720c */ /* 0x000fd60003f25270 */
[----:B--2---:R-:W-:Y:S01]  /*4280*/  @!P0 FADD R3, R0, R3 ;  /* 0x0000000300038221 */ /* 0x004fe20000000000 */
[----:B------:R-:W-:Y:S01]  /*4290*/  ISETP.GT.AND P0, PT, R7, 0x1d, PT ;  /* 0x0000001d0700780c */ /* 0x000fe20003f04270 */
[----:B------:R-:W0:Y:S01]  /*42a0*/  @!P1 S2R R5, SR_CgaCtaId ;  /* 0x0000000000059919 */ /* 0x000e220000008800 */
[----:B------:R-:W-:Y:S02]  /*42b0*/  @!P1 MOV R4, 0x400 ;  /* 0x0000040000049802 */ /* 0x000fe40000000f00 */
[----:B-1----:R-:W-:Y:S01]  /*42c0*/  @!P1 SHF.R.U32.HI R2, RZ, 0x3, R6 ;  /* 0x00000003ff029819 */ /* 0x002fe20000011606 */
        /* <DEDUP_REMOVED lines=32> */
.L_x_73:
[----:B------:R-:W-:Y:S05]  /*44d0*/  BSYNC.RECONVERGENT B0 ;  /* 0x0000000000007941 */ /* 0x000fea0003800200 */
.L_x_57:
[----:B------:R-:W-:Y:S05]  /*44e0*/  @P0 EXIT ;  /* 0x000000000000094d */ /* 0x000fea0003800000 */
[----:B------:R-:W5:Y:S02]  /*44f0*/  LDCU.64 UR4, c[0x0][0x388] ;  /* 0x00007100ff0477ac */ /* 0x000f640008000a00 */
[----:B-----5:R-:W-:-:S06]  /*4500*/  UIMAD.WIDE.U32 UR4, UR17, 0x4, UR4 ;  /* 0x00000004110478a5 */ /* 0x020fcc000f8e0004 */
[----:B0-23--:R-:W-:Y:S01]  /*4510*/  IMAD.U32 R4, RZ, RZ, UR4 ;  /* 0x00000004ff047e24 */ /* 0x00dfe2000f8e00ff */
[----:B----4-:R-:W-:-:S05]  /*4520*/  MOV R5, UR5 ;  /* 0x0000000500057c02 */ /* 0x010fca0008000f00 */
[----:B------:R-:W-:Y:S01]  /*4530*/  STG.E desc[UR14][R4.64], R2 ;  /* 0x0000000204007986 */ /* 0x000fe2000c10190e */
[----:B------:R-:W-:Y:S05]  /*4540*/  EXIT ;  /* 0x000000000000794d */ /* 0x000fea0003800000 */
.L_x_112:
        /* <DEDUP_REMOVED lines=11> */
.L_x_328:


//--------------------- .text._ZN3cub18CUB_300001_SM_10006detail6reduce28DeviceReduceSingleTileKernelINS2_10policy_hubIfyN4cuda3std3__44plusIfEEE10Policy1000EPfPdyS9_dfNS7_10__identityEEEvT0_T1_T2_T3_T4_T6_ --------------------------
	.section	.text._ZN3cub18CUB_300001_SM_10006detail6reduce28DeviceReduceSingleTileKernelINS2_10policy_hubIfyN4cuda3std3__44plusIfEEE10Policy1000EPfPdyS9_dfNS7_10__identityEEEvT0_T1_T2_T3_T4_T6_,"ax",@progbits
	.align	128
        .global         _ZN3cub18CUB_300001_SM_10006detail6reduce28DeviceReduceSingleTileKernelINS2_10policy_hubIfyN4cuda3std3__44plusIfEEE10Policy1000EPfPdyS9_dfNS7_10__identityEEEvT0_T1_T2_T3_T4_T6_
        .type           _ZN3cub18CUB_300001_SM_10006detail6reduce28DeviceReduceSingleTileKernelINS2_10policy_hubIfyN4cuda3std3__44plusIfEEE10Policy1000EPfPdyS9_dfNS7_10__identityEEEvT0_T1_T2_T3_T4_T6_,@function
        .size           _ZN3cub18CUB_300001_SM_10006detail6reduce28DeviceReduceSingleTileKernelINS2_10policy_hubIfyN4cuda3std3__44plusIfEEE10Policy1000EPfPdyS9_dfNS7_10__identityEEEvT0_T1_T2_T3_T4_T6_,(.L_x_329 - _ZN3cub18CUB_300001_SM_10006detail6reduce28DeviceReduceSingleTileKernelINS2_10policy_hubIfyN4cuda3std3__44plusIfEEE10Policy1000EPfPdyS9_dfNS7_10__identityEEEvT0_T1_T2_T3_T4_T6_)
        .other          _ZN3cub18CUB_300001_SM_10006detail6reduce28DeviceReduceSingleTileKernelINS2_10policy_hubIfyN4cuda3std3__44plusIfEEE10Policy1000EPfPdyS9_dfNS7_10__identityEEEvT0_T1_T2_T3_T4_T6_,@"STO_CUDA_ENTRY STV_DEFAULT"
_ZN3cub18CUB_300001_SM_10006detail6reduce28DeviceReduceSingleTileKernelINS2_10policy_hubIfyN4cuda3std3__44plusIfEEE10Policy1000EPfPdyS9_dfNS7_10__identityEEEvT0_T1_T2_T3_T4_T6_:
.text._ZN3cub18CUB_300001_SM_10006detail6reduce28DeviceReduceSingleTileKernelINS2_10policy_hubIfyN4cuda3std3__44plusIfEEE10Policy1000EPfPdyS9_dfNS7_10__identityEEEvT0_T1_T2_T3_T4_T6_:
[----:B------:R-:W-:Y:S01]  /*0000*/  LDC R1, c[0x0][0x37c] ;  /* 0x0000df00ff017b82 */ /* 0x000fe20000000800 */
[----:B------:R-:W0:Y:S01]  /*0010*/  LDCU.64 UR4, c[0x0][0x390] ;  /* 0x00007200ff0477ac */ /* 0x000e220008000a00 */
[----:B------:R-:W1:Y:S01]  /*0020*/  LDCU.64 UR6, c[0x0][0x358] ;  /* 0x00006b00ff0677ac */ /* 0x000e620008000a00 */
[----:B0-----:R-:W-:Y:S02]  /*0030*/  MOV R20, UR4 ;  /* 0x0000000400147c02 */ /* 0x001fe40008000f00 */
[----:B------:R-:W-:Y:S02]  /*0040*/  MOV R23, UR5 ;  /* 0x0000000500177c02 */ /* 0x000fe40008000f00 */
[----:B------:R-:W-:-:S04]  /*0050*/  ISETP.NE.U32.AND P0, PT, R20, RZ, PT ;  /* 0x000000ff1400720c */ /* 0x000fc80003f05070 */
[----:B------:R-:W-:-:S13]  /*0060*/  ISETP.NE.AND.EX P0, PT, R23, RZ, PT, P0 ;  /* 0x000000ff1700720c */ /* 0x000fda0003f05300 */
        /* <DEDUP_REMOVED lines=8> */
.L_x_113:
[----:B------:R-:W0:Y:S01]  /*00f0*/  LDCU UR4, c[0x0][0x380] ;  /* 0x00007000ff0477ac */ /* 0x000e220008000800 */
[----:B------:R-:W-:Y:S01]  /*0100*/  BSSY.RECONVERGENT B0, `(.L_x_114) ;  /* 0x00003d1000007945 */ /* 0x000fe20003800200 */
[----:B0-----:R-:W-:-:S09]  /*0110*/  ULOP3.LUT UP0, URZ, UR4, 0xf, URZ, 0xc0, !UPT ;  /* 0x0000000f04ff7892 */ /* 0x001fd2000f80c0ff */
[----:B------:R-:W-:Y:S05]  /*0120*/  BRA.U UP0, `(.L_x_115) ;  /* 0x0000001d00707547 */ /* 0x000fea000b800000 */
[----:B------:R-:W-:-:S04]  /*0130*/  ISETP.GT.U32.AND P0, PT, R20, 0xfff, PT ;  /* 0x00000fff1400780c */ /* 0x000fc80003f04070 */
[----:B------:R-:W-:-:S13]  /*0140*/  ISETP.GT.U32.AND.EX P0, PT, R23, RZ, PT, P0 ;  /* 0x000000ff1700720c */ /* 0x000fda0003f04100 */
[----:B------:R-:W-:Y:S05]  /*0150*/  @P0 BRA `(.L_x_116) ;  /* 0x0000000c00c40947 */ /* 0x000fea0003800000 */
[----:B------:R-:W0:Y:S01]  /*0160*/  S2R R9, SR_TID.X ;  /* 0x0000000000097919 */ /* 0x000e220000002100 */
[----:B------:R-:W-:Y:S01]  /*0170*/  BSSY.RECONVERGENT B1, `(.L_x_117) ;  /* 0x0000009000017945 */ /* 0x000fe20003800200 */
[----:B------:R-:W-:Y:S01]  /*0180*/  IMAD.MOV.U32 R17, RZ, RZ, RZ ;  /* 0x000000ffff117224 */ /* 0x000fe200078e00ff */
[----:B0-----:R-:W-:Y:S02]  /*0190*/  ISETP.GE.U32.AND P0, PT, R9, R20, PT ;  /* 0x000000140900720c */ /* 0x001fe40003f06070 */
[----:B------:R-:W-:-:S11]  /*01a0*/  MOV R11, R9 ;  /* 0x00000009000b7202 */ /* 0x000fd60000000f00 */
[----:B------:R-:W-:Y:S05]  /*01b0*/  @P0 BRA `(.L_x_118) ;  /* 0x0000000000100947 */ /* 0x000fea0003800000 */
[----:B------:R-:W0:Y:S02]  /*01c0*/  LDC.64 R2, c[0x0][0x380] ;  /* 0x0000e000ff027b82 */ /* 0x000e240000000a00 */
[----:B0-----:R-:W-:-:S05]  /*01d0*/  IMAD.WIDE.U32 R2, R9, 0x4, R2 ;  /* 0x0000000409027825 */ /* 0x001fca00078e0002 */
[----:B------:R0:W5:Y:S01]  /*01e0*/  LDG.E.CONSTANT R17, desc[UR6][R2.64] ;  /* 0x0000000602117981 */ /* 0x000162000c1e9900 */
[----:B------:R-:W-:-:S07]  /*01f0*/  IADD3 R11, PT, PT, R9, 0x100, RZ ;  /* 0x00000100090b7810 */ /* 0x000fce0007ffe0ff */
.L_x_118:
[----:B------:R-:W-:Y:S05]  /*0200*/  BSYNC.RECONVERGENT B1 ;  /* 0x0000000000017941 */ /* 0x000fea0003800200 */
.L_x_117:
[----:B------:R-:W-:Y:S01]  /*0210*/  ISETP.GE.U32.AND P0, PT, R11, R20, PT ;  /* 0x000000140b00720c */ /* 0x000fe20003f06070 */
        /* <DEDUP_REMOVED lines=13> */
[----:B0-----:R-:W-:-:S03]  /*02f0*/  IMAD.WIDE.U32 R2, R11, 0x4, R2 ;  /* 0x000000040b027825 */ /* 0x001fc600078e0002 */
[----:B------:R-:W-:-:S07]  /*0300*/  MOV R4, R2 ;  /* 0x0000000200047202 */ /* 0x000fce0000000f00 */
.L_x_123:
[----:B------:R-:W-:-:S06]  /*0310*/  IMAD.MOV.U32 R2, RZ, RZ, R4 ;  /* 0x000000ffff027224 */ /* 0x000fcc00078e0004 */
[----:B------:R0:W2:Y:S01]  /*0320*/  LDG.E.CONSTANT R2, desc[UR6][R2.64] ;  /* 0x0000000602027981 */ /* 0x0000a2000c1e9900 */
[----:B------:R-:W-:Y:S02]  /*0330*/  IADD3 R0, PT, PT, R0, 0x1, RZ ;  /* 0x0000000100007810 */ /* 0x000fe40007ffe0ff */
[----:B------:R-:W-:Y:S02]  /*0340*/  IADD3 R4, P2, PT, R4, 0x400, RZ ;  /* 0x0000040004047810 */ /* 0x000fe40007f5e0ff */
[----:B------:R-:W-:Y:S02]  /*0350*/  ISETP.NE.AND P0, PT, R0, RZ, PT ;  /* 0x000000ff0000720c */ /* 0x000fe40003f05270 */
[----:B------:R-:W-:Y:S01]  /*0360*/  IADD3 R11, PT, PT, R11, 0x100, RZ ;  /* 0x000001000b0b7810 */ /* 0x000fe20007ffe0ff */
[----:B0-----:R-:W-:Y:S02]  /*0370*/  IMAD.X R3, RZ, RZ, R3, P2 ;  /* 0x000000ffff037224 */ /* 0x001fe400010e0603 */
[----:B--2--5:R-:W-:-:S08]  /*0380*/  FADD R17, R2, R17 ;  /* 0x0000001102117221 */ /* 0x024fd00000000000 */
[----:B------:R-:W-:Y:S05]  /*0390*/  @P0 BRA `(.L_x_123) ;  /* 0xfffffffc00dc0947 */ /* 0x000fea000383ffff */
.L_x_122:
[----:B------:R-:W-:Y:S05]  /*03a0*/  BSYNC.RECONVERGENT B2 ;  /* 0x0000000000027941 */ /* 0x000fea0003800200 */
.L_x_121:
        /* <DEDUP_REMOVED lines=8> */
.L_x_126:
        /* <DEDUP_REMOVED lines=43> */
.L_x_125:
[----:B------:R-:W-:Y:S05]  /*06e0*/  BSYNC.RECONVERGENT B2 ;  /* 0x0000000000027941 */ /* 0x000fea0003800200 */
.L_x_124:
        /* <DEDUP_REMOVED lines=26> */
.L_x_128:
[----:B------:R-:W-:Y:S05]  /*0890*/  BSYNC.RECONVERGENT B2 ;  /* 0x0000000000027941 */ /* 0x000fea0003800200 */
.L_x_127:
        /* <DEDUP_REMOVED lines=12> */
.L_x_120:
[----:B------:R-:W-:Y:S05]  /*0960*/  BSYNC.RECONVERGENT B1 ;  /* 0x0000000000017941 */ /* 0x000fea0003800200 */
.L_x_119:
[----:B------:R-:W-:-:S04]  /*0970*/  ISETP.GE.U32.AND P0, PT, R20, 0x100, PT ;  /* 0x000001001400780c */ /* 0x000fc80003f06070 */
[----:B------:R-:W-:-:S13]  /*0980*/  ISETP.GE.U32.AND.EX P0, PT, R23, RZ, PT, P0 ;  /* 0x000000ff1700720c */ /* 0x000fda0003f06100 */
[----:B------:R-:W-:Y:S05]  /*0990*/  @!P0 BRA `(.L_x_129) ;  /* 0x0000000000ac8947 */ /* 0x000fea0003800000 */
[----:B------:R-:W1:Y:S01]  /*09a0*/  S2R R6, SR_LANEID ;  /* 0x0000000000067919 */ /* 0x000e620000000000 */
[----:B------:R-:W-:Y:S01]  /*09b0*/  ISETP.NE.AND P4, PT, R9, RZ, PT ;  /* 0x000000ff0900720c */ /* 0x000fe20003f85270 */
[----:B-----5:R-:W2:Y:S02]  /*09c0*/  SHFL.DOWN PT, R0, R17, 0x1, 0x1f ;  /* 0x08201f0011007f89 */ /* 0x020ea400000e0000 */
        /* <DEDUP_REMOVED lines=19> */
[----:B------:R-:W-:-:S04]  /*0b00*/  ISETP.GT.AND P0, PT, R6, 0xf, PT ;  /* 0x0000000f0600780c */ /* 0x000fc80003f04270 */
[----:B------:R-:W0:Y:S02]  /*0b10*/  SHFL.DOWN PT, R3, R0, 0x10, 0x1f ;  /* 0x0a001f0000037f89 */ /* 0x000e2400000e0000 */
[----:B0-----:R-:W-:-:S05]  /*0b20*/  FADD R3, R0, R3 ;  /* 0x0000000300037221 */ /* 0x001fca0000000000 */
[----:B------:R0:W-:Y:S01]  /*0b30*/  @!P1 STS [R2+0x8], R3 ;  /* 0x0000080302009388 */ /* 0x0001e20000000800 */
[----:B------:R-:W-:Y:S01]  /*0b40*/  FSEL R0, R0, R3, P0 ;  /* 0x0000000300007208 */ /* 0x000fe20000000000 */
[----:B------:R-:W-:Y:S06]  /*0b50*/  BAR.SYNC.DEFER_BLOCKING 0x0 ;  /* 0x0000000000007b1d */ /* 0x000fec0000010000 */
[----:B------:R-:W-:Y:S05]  /*0b60*/  @P4 BRA `(.L_x_130) ;  /* 0x0000003000a84947 */ /* 0x000fea0003800000 */
        /* <DEDUP_REMOVED lines=14> */
.L_x_129:
[----:B------:R-:W1:Y:S01]  /*0c50*/  S2R R4, SR_LANEID ;  /* 0x0000000000047919 */ /* 0x000e620000000000 */
[C---:B------:R-:W-:Y:S02]  /*0c60*/  LOP3.LUT R0, R9.reuse, 0x3e0, RZ, 0xc0, !PT ;  /* 0x000003e009007812 */ /* 0x040fe400078ec0ff */
[----:B------:R-:W-:Y:S02]  /*0c70*/  ISETP.NE.AND P4, PT, R9, RZ, PT ;  /* 0x000000ff0900720c */ /* 0x000fe40003f85270 */
[----:B------:R-:W-:Y:S02]  /*0c80*/  LOP3.LUT R5, RZ, R0, RZ, 0x33, !PT ;  /* 0x00000000ff057212 */ /* 0x000fe400078e33ff */
[----:B0-----:R-:W-:-:S03]  /*0c90*/  IADD3 R3, PT, PT, R0, 0x20, RZ ;  /* 0x0000002000037810 */ /* 0x001fc60007ffe0ff */
[----:B------:R-:W-:Y:S01]  /*0ca0*/  IMAD.IADD R5, R5, 0x1, R20 ;  /* 0x0000000105057824 */ /* 0x000fe200078e0214 */
[----:B------:R-:W-:-:S04]  /*0cb0*/  ISETP.GT.U32.AND P0, PT, R3, R20, PT ;  /* 0x000000140300720c */ /* 0x000fc80003f04070 */
[----:B------:R-:W-:-:S05]  /*0cc0*/  SEL R5, R5, 0x1f, P0 ;  /* 0x0000001f05057807 */ /* 0x000fca0000000000 */
[----:B-----5:R-:W0:Y:S01]  /*0cd0*/  SHFL.DOWN PT, R0, R17, 0x1, R5 ;  /* 0x0820000011007989 */ /* 0x020e2200000e0005 */
        /* <DEDUP_REMOVED lines=22> */
[----:B------:R-:W-:-:S04]  /*0e40*/  @!P1 LOP3.LUT R2, R2, 0x7c, RZ, 0xc0, !PT ;  /* 0x0000007c02029812 */ /* 0x000fc800078ec0ff */
[----:B------:R-:W-:-:S03]  /*0e50*/  @!P1 IADD3 R3, PT, PT, R2, R3, RZ ;  /* 0x0000000302039210 */ /* 0x000fc60007ffe0ff */
[----:B0-----:R-:W-:-:S04]  /*0e60*/  @!P0 FADD R17, R17, R0 ;  /* 0x0000000011118221 */ /* 0x001fc80000000000 */
[----:B------:R-:W-:-:S05]  /*0e70*/  IMAD.MOV.U32 R0, RZ, RZ, R17 ;  /* 0x000000ffff007224 */ /* 0x000fca00078e0011 */
[----:B------:R4:W-:Y:S01]  /*0e80*/  @!P1 STS [R3+0x8], R0 ;  /* 0x0000080003009388 */ /* 0x0009e20000000800 */
[----:B------:R-:W-:Y:S06]  /*0e90*/  BAR.SYNC.DEFER_BLOCKING 0x0 ;  /* 0x0000000000007b1d */ /* 0x000fec0000010000 */
[----:B------:R-:W-:Y:S05]  /*0ea0*/  @P4 BRA `(.L_x_130) ;  /* 0x0000002c00d84947 */ /* 0x000fea0003800000 */
[----:B------:R-:W0:Y:S01]  /*0eb0*/  S2UR UR5, SR_CgaCtaId ;  /* 0x00000000000579c3 */ /* 0x000e220000008800 */
[----:B------:R-:W-:Y:S01]  /*0ec0*/  UMOV UR4, 0x400 ;  /* 0x0000040000047882 */ /* 0x000fe20000000000 */
[C---:B------:R-:W-:Y:S02]  /*0ed0*/  ISETP.GT.U32.AND P3, PT, R20.reuse, 0x20, PT ;  /* 0x000000201400780c */ /* 0x040fe40003f64070 */
[C---:B------:R-:W-:Y:S02]  /*0ee0*/  ISETP.GT.U32.AND P1, PT, R20.reuse, 0x40, PT ;  /* 0x000000401400780c */ /* 0x040fe40003f24070 */
[C---:B------:R-:W-:Y:S02]  /*0ef0*/  ISETP.GT.U32.AND.EX P3, PT, R23.reuse, RZ, PT, P3 ;  /* 0x000000ff1700720c */ /* 0x040fe40003f64130 */
[----:B------:R-:W-:Y:S02]  /*0f00*/  ISETP.GT.U32.AND P0, PT, R20, 0x60, PT ;  /* 0x000000601400780c */ /* 0x000fe40003f04070 */
[----:B------:R-:W-:-:S02]  /*0f10*/  ISETP.GT.U32.AND.EX P1, PT, R23, RZ, PT, P1 ;  /* 0x000000ff1700720c */ /* 0x000fc40003f24110 */
[C---:B------:R-:W-:Y:S02]  /*0f20*/  ISETP.GT.U32.AND P2, PT, R20.reuse, 0x80, PT ;  /* 0x000000801400780c */ /* 0x040fe40003f44070 */
[C---:B------:R-:W-:Y:S02]  /*0f30*/  ISETP.GT.U32.AND.EX P0, PT, R23.reuse, RZ, PT, P0 ;  /* 0x000000ff1700720c */ /* 0x040fe40003f04100 */
[----:B------:R-:W-:Y:S02]  /*0f40*/  ISETP.GT.U32.AND P5, PT, R20, 0xa0, PT ;  /* 0x000000a01400780c */ /* 0x000fe40003fa4070 */
[C---:B------:R-:W-:Y:S02]  /*0f50*/  ISETP.GT.U32.AND.EX P2, PT, R23.reuse, RZ, PT, P2 ;  /* 0x000000ff1700720c */ /* 0x040fe40003f44120 */
[----:B------:R-:W-:Y:S01]  /*0f60*/  ISETP.GT.U32.AND.EX P5, PT, R23, RZ, PT, P5 ;  /* 0x000000ff1700720c */ /* 0x000fe20003fa4150 */
[----:B0-----:R-:W-:-:S09]  /*0f70*/  ULEA UR4, UR5, UR4, 0x18 ;  /* 0x0000000405047291 */ /* 0x001fd2000f8ec0ff */
[----:B----4-:R-:W0:Y:S04]  /*0f80*/  LDS R3, [UR4+0xc] ;  /* 0x00000c04ff037984 */ /* 0x010e280008000800 */
[----:B------:R-:W1:Y:S04]  /*0f90*/  LDS.128 R4, [UR4+0x10] ;  /* 0x00001004ff047984 */ /* 0x000e680008000c00 */
[----:B------:R-:W2:Y:S01]  /*0fa0*/  LDS.64 R8, [UR4+0x20] ;  /* 0x00002004ff087984 */ /* 0x000ea20008000a00 */
[----:B0-----:R-:W-:Y:S01]  /*0fb0*/  @P3 FADD R0, R0, R3 ;  /* 0x0000000300003221 */ /* 0x001fe20000000000 */
[----:B------:R-:W-:-:S03]  /*0fc0*/  ISETP.GT.U32.AND P3, PT, R20, 0xc0, PT ;  /* 0x000000c01400780c */ /* 0x000fc60003f64070 */
[----:B-1----:R-:W-:Y:S01]  /*0fd0*/  @P1 FADD R0, R0, R4 ;  /* 0x0000000400001221 */ /* 0x002fe20000000000 */
[----:B------:R-:W-:Y:S02]  /*0fe0*/  ISETP.GT.U32.AND P1, PT, R20, 0xe0, PT ;  /* 0x000000e01400780c */ /* 0x000fe40003f24070 */
[C---:B------:R-:W-:Y:S01]  /*0ff0*/  ISETP.GT.U32.AND.EX P3, PT, R23.reuse, RZ, PT, P3 ;  /* 0x000000ff1700720c */ /* 0x040fe20003f64130 */
[----:B------:R-:W-:Y:S01]  /*1000*/  @P0 FADD R0, R0, R5 ;  /* 0x0000000500000221 */ /* 0x000fe20000000000 */
[----:B------:R-:W-:-:S03]  /*1010*/  ISETP.GT.U32.AND.EX P1, PT, R23, RZ, PT, P1 ;  /* 0x000000ff1700720c */ /* 0x000fc60003f24110 */
[----:B------:R-:W-:-:S04]  /*1020*/  @P2 FADD R0, R0, R6 ;  /* 0x0000000600002221 */ /* 0x000fc80000000000 */
[----:B------:R-:W-:-:S04]  /*1030*/  @P5 FADD R0, R0, R7 ;  /* 0x0000000700005221 */ /* 0x000fc80000000000 */
[----:B--2---:R-:W-:-:S04]  /*1040*/  @P3 FADD R0, R0, R8 ;  /* 0x0000000800003221 */ /* 0x004fc80000000000 */
[----:B------:R-:W-:Y:S01]  /*1050*/  @P1 FADD R0, R0, R9 ;  /* 0x0000000900001221 */ /* 0x000fe20000000000 */
[----:B------:R-:W-:Y:S06]  /*1060*/  BRA `(.L_x_130) ;  /* 0x0000002c00687947 */ /* 0x000fec0003800000 */
.L_x_116:
        /* <DEDUP_REMOVED lines=8> */
[----:B------:R-:W-:Y:S01]  /*10f0*/  IADD3 R21, P1, PT, R20, -0x1000, RZ ;  /* 0xfffff00014157810 */ /* 0x000fe20007f3e0ff */
[----:B------:R-:W-:-:S02]  /*1100*/  HFMA2 R27, -RZ, RZ, 0, 0.00048828125 ;  /* 0x00001000ff1b7431 */ /* 0x000fc400000001ff */
[----:B------:R-:W-:Y:S01]  /*1110*/  IMAD.MOV.U32 R28, RZ, RZ, RZ ;  /* 0x000000ffff1c7224 */ /* 0x000fe200078e00ff */
[----:B------:R-:W-:Y:S02]  /*1120*/  ISETP.GE.U32.AND P0, PT, R21, 0x1000, PT ;  /* 0x000010001500780c */ /* 0x000fe40003f06070 */
[----:B------:R-:W-:-:S04]  /*1130*/  IADD3.X R26, PT, PT, R23, -0x1, RZ, P1, !PT ;  /* 0xffffffff171a7810 */ /* 0x000fc80000ffe4ff */
[----:B------:R-:W-:Y:S01]  /*1140*/  ISETP.GE.U32.AND.EX P0, PT, R26, RZ, PT, P0 ;  /* 0x000000ff1a00720c */ /* 0x000fe20003f06100 */
        /* <DEDUP_REMOVED lines=16> */
[----:B------:R-:W0:Y:S01]  /*1250*/  LDC.64 R22, c[0x0][0x390] ;  /* 0x0000e400ff167b82 */ /* 0x000e220000000a00 */
[----:B------:R-:W-:Y:S02]  /*1260*/  MOV R27, 0x1000 ;  /* 0x00001000001b7802 */ /* 0x000fe40000000f00 */
[----:B------:R-:W-:-:S07]  /*1270*/  MOV R28, RZ ;  /* 0x000000ff001c7202 */ /* 0x000fce0000000f00 */
.L_x_133:
[----:B------:R-:W-:-:S04]  /*1280*/  LEA R24, P0, R27, R2, 0x2 ;  /* 0x000000021b187211 */ /* 0x000fc800078010ff */
[----:B------:R-:W-:-:S05]  /*1290*/  LEA.HI.X R25, R27, R3, R28, 0x2, P0 ;  /* 0x000000031b197211 */ /* 0x000fca00000f141c */
[----:B------:R-:W2:Y:S04]  /*12a0*/  LDG.E.128.CONSTANT R16, desc[UR6][R24.64+0x1000] ;  /* 0x0010000618107981 */ /* 0x000ea8000c1e9d00 */
[----:B------:R-:W3:Y:S04]  /*12b0*/  LDG.E.128.CONSTANT R4, desc[UR6][R24.64+0x2000] ;  /* 0x0020000618047981 */ /* 0x000ee8000c1e9d00 */
[----:B------:R-:W4:Y:S04]  /*12c0*/  LDG.E.128.CONSTANT R12, desc[UR6][R24.64] ;  /* 0x00000006180c7981 */ /* 0x000f28000c1e9d00 */
[----:B------:R-:W5:Y:S01]  /*12d0*/  LDG.E.128.CONSTANT R8, desc[UR6][R24.64+0x3000] ;  /* 0x0030000618087981 */ /* 0x000f62000c1e9d00 */
[----:B0-----:R-:W-:-:S02]  /*12e0*/  IMAD.MOV.U32 R20, RZ, RZ, R22 ;  /* 0x000000ffff147224 */ /* 0x001fc400078e0016 */
[----:B--2---:R-:W-:Y:S01]  /*12f0*/  FADD R17, R17, R18 ;  /* 0x0000001211117221 */ /* 0x004fe20000000000 */
[----:B---3--:R-:W-:Y:S02]  /*1300*/  FADD R18, R19, R4 ;  /* 0x0000000413127221 */ /* 0x008fe40000000000 */
[----:B------:R-:W-:Y:S01]  /*1310*/  IADD3 R4, P1, PT, -R27, R20, RZ ;  /* 0x000000141b047210 */ /* 0x000fe20007f3e1ff */
[----:B------:R-:W-:-:S03]  /*1320*/  FADD R5, R5, R6 ;  /* 0x0000000605057221 */ /* 0x000fc60000000000 */
[----:B------:R-:W-:Y:S02]  /*1330*/  ISETP.GE.U32.AND P0, PT, R4, 0x1000, PT ;  /* 0x000010000400780c */ /* 0x000fe40003f06070 */
[----:B------:R-:W-:Y:S01]  /*1340*/  IADD3.X R4, PT, PT, ~R28, R23, RZ, P1, !PT ;  /* 0x000000171c047210 */ /* 0x000fe20000ffe5ff */
[----:B----4-:R-:W-:Y:S01]  /*1350*/  FADD R12, R12, R29 ;  /* 0x0000001d0c0c7221 */ /* 0x010fe20000000000 */
[----:B------:R-:W-:Y:S01]  /*1360*/  FADD R13, R13, R14 ;  /* 0x0000000e0d0d7221 */ /* 0x000fe20000000000 */
[----:B------:R-:W-:Y:S01]  /*1370*/  FADD R14, R15, R16 ;  /* 0x000000100f0e7221 */ /* 0x000fe20000000000 */
[----:B-----5:R-:W-:Y:S01]  /*1380*/  FADD R6, R7, R8 ;  /* 0x0000000807067221 */ /* 0x020fe20000000000 */
[----:B------:R-:W-:Y:S01]  /*1390*/  FADD R9, R9, R10 ;  /* 0x0000000a09097221 */ /* 0x000fe20000000000 */
[----:B------:R-:W-:Y:S01]  /*13a0*/  ISETP.GE.U32.AND.EX P0, PT, R4, RZ, PT, P0 ;  /* 0x000000ff0400720c */ /* 0x000fe20003f06100 */
[----:B------:R-:W-:Y:S01]  /*13b0*/  FADD R12, R12, R13 ;  /* 0x0000000d0c0c7221 */ /* 0x000fe20000000000 */
[----:B------:R-:W-:Y:S01]  /*13c0*/  FADD R13, R14, R17 ;  /* 0x000000110e0d7221 */ /* 0x000fe20000000000 */
[----:B------:R-:W-:Y:S01]  /*13d0*/  FADD R5, R18, R5 ;  /* 0x0000000512057221 */ /* 0x000fe20000000000 */
[----:B------:R-:W-:-:S02]  /*13e0*/  FADD R6, R6, R9 ;  /* 0x0000000906067221 */ /* 0x000fc40000000000 */
[----:B------:R-:W-:Y:S02]  /*13f0*/  FADD R12, R12, R13 ;  /* 0x0000000d0c0c7221 */ /* 0x000fe40000000000 */
[----:B------:R-:W-:-:S04]  /*1400*/  FADD R5, R5, R6 ;  /* 0x0000000605057221 */ /* 0x000fc80000000000 */
[----:B------:R-:W-:-:S04]  /*1410*/  FADD R5, R12, R5 ;  /* 0x000000050c057221 */ /* 0x000fc80000000000 */
[----:B------:R-:W-:Y:S01]  /*1420*/  FADD R29, R11, R5 ;  /* 0x000000050b1d7221 */ /* 0x000fe20000000000 */
[----:B------:R-:W-:Y:S06]  /*1430*/  @!P0 BRA `(.L_x_132) ;  /* 0x0000000800048947 */ /* 0x000fec0003800000 */
[----:B------:R-:W-:-:S04]  /*1440*/  IADD3 R27, P0, PT, R27, 0x1000, RZ ;  /* 0x000010001b1b7810 */ /* 0x000fc80007f1e0ff */
[----:B------:R-:W-:Y:S02]  /*1450*/  IADD3.X R28, PT, PT, RZ, R28, RZ, P0, !PT ;  /* 0x0000001cff1c7210 */ /* 0x000fe400007fe4ff */
[----:B------:R-:W-:-:S04]  /*1460*/  ISETP.GT.U32.AND P0, PT, R27, R21, PT ;  /* 0x000000151b00720c */ /* 0x000fc80003f04070 */
[----:B------:R-:W-:-:S13]  /*1470*/  ISETP.GT.U32.AND.EX P0, PT, R28, R26, PT, P0 ;  /* 0x0000001a1c00720c */ /* 0x000fda0003f04100 */
[----:B------:R-:W-:Y:S05]  /*1480*/  @!P0 BRA `(.L_x_133) ;  /* 0xfffffffc007c8947 */ /* 0x000fea000383ffff */
.L_x_131:
[----:B------:R-:W-:-:S04]  /*1490*/  ISETP.GE.U32.AND P0, PT, R27, R20, PT ;  /* 0x000000141b00720c */ /* 0x000fc80003f06070 */
[----:B------:R-:W-:-:S13]  /*14a0*/  ISETP.GE.U32.AND.EX P0, PT, R28, R23, PT, P0 ;  /* 0x000000171c00720c */ /* 0x000fda0003f06100 */
        /* <DEDUP_REMOVED lines=13> */
[----:B------:R-:W0:Y:S01]  /*1580*/  LDCU.64 UR4, c[0x0][0x380] ;  /* 0x00007000ff0477ac */ /* 0x000e220008000a00 */
[----:B------:R-:W-:Y:S01]  /*1590*/  IADD3 R8, P0, PT, R0, R27, RZ ;  /* 0x0000001b00087210 */ /* 0x000fe20007f1e0ff */
[----:B------:R-:W-:Y:S01]  /*15a0*/  IMAD.MOV.U32 R4, RZ, RZ, R0 ;  /* 0x000000ffff047224 */ /* 0x000fe200078e0000 */
[----:B------:R-:W-:Y:S02]  /*15b0*/  LEA.HI R2, R2, 0x1, RZ, 0x18 ;  /* 0x0000000102027811 */ /* 0x000fe400078fc0ff */
[----:B------:R-:W-:Y:S02]  /*15c0*/  IADD3.X R3, PT, PT, RZ, R28, RZ, P0, !PT ;  /* 0x0000001cff037210 */ /* 0x000fe400007fe4ff */
[----:B------:R-:W-:-:S04]  /*15d0*/  LOP3.LUT R2, R2, 0x3, RZ, 0xc0, !PT ;  /* 0x0000000302027812 */ /* 0x000fc800078ec0ff */
[----:B------:R-:W-:Y:S02]  /*15e0*/  IADD3 R6, PT, PT, -R2, RZ, RZ ;  /* 0x000000ff02067210 */ /* 0x000fe40007ffe1ff */
[----:B0-----:R-:W-:-:S04]  /*15f0*/  LEA R7, P2, R8, UR4, 0x2 ;  /* 0x0000000408077c11 */ /* 0x001fc8000f8410ff */
[----:B------:R-:W-:-:S09]  /*1600*/  LEA.HI.X R8, R8, UR5, R3, 0x2, P2 ;  /* 0x0000000508087c11 */ /* 0x000fd200090f1403 */
.L_x_137:
[----:B------:R-:W-:Y:S01]  /*1610*/  MOV R2, R7 ;  /* 0x0000000700027202 */ /* 0x000fe20000000f00 */
[----:B------:R-:W-:-:S05]  /*1620*/  IMAD.MOV.U32 R3, RZ, RZ, R8 ;  /* 0x000000ffff037224 */ /* 0x000fca00078e0008 */
[----:B------:R-:W2:Y:S01]  /*1630*/  LDG.E.CONSTANT R2, desc[UR6][R2.64] ;  /* 0x0000000602027981 */ /* 0x000ea2000c1e9900 */
[----:B------:R-:W-:Y:S02]  /*1640*/  IADD3 R6, PT, PT, R6, 0x1, RZ ;  /* 0x0000000106067810 */ /* 0x000fe40007ffe0ff */
[----:B------:R-:W-:Y:S02]  /*1650*/  IADD3 R7, P2, PT, R7, 0x400, RZ ;  /* 0x0000040007077810 */ /* 0x000fe40007f5e0ff */
[----:B------:R-:W-:Y:S02]  /*1660*/  ISETP.NE.AND P0, PT, R6, RZ, PT ;  /* 0x000000ff0600720c */ /* 0x000fe40003f05270 */
[----:B------:R-:W-:Y:S01]  /*1670*/  IADD3 R4, PT, PT, R4, 0x100, RZ ;  /* 0x0000010004047810 */ /* 0x000fe20007ffe0ff */
[----:B------:R-:W-:Y:S02]  /*1680*/  IMAD.X R8, RZ, RZ, R8, P2 ;  /* 0x000000ffff087224 */ /* 0x000fe400010e0608 */
[----:B--2---:R-:W-:-:S08]  /*1690*/  FADD R29, R2, R29 ;  /* 0x0000001d021d7221 */ /* 0x004fd00000000000 */
[----:B------:R-:W-:Y:S05]  /*16a0*/  @P0 BRA `(.L_x_137) ;  /* 0xfffffffc00d80947 */ /* 0x000fea000383ffff */
.L_x_136:
[----:B------:R-:W-:Y:S05]  /*16b0*/  BSYNC.RECONVERGENT B2 ;  /* 0x0000000000027941 */ /* 0x000fea0003800200 */
.L_x_135:
[----:B------:R-:W-:Y:S05]  /*16c0*/  @!P1 BRA `(.L_x_134) ;  /* 0x00000004005c9947 */ /* 0x000fea0003800000 */
[----:B------:R-:W0:Y:S01]  /*16d0*/  LDCU.64 UR4, c[0x0][0x380] ;  /* 0x00007000ff0477ac */ /* 0x000e220008000a00 */
[----:B------:R-:W-:Y:S01]  /*16e0*/  IADD3 R3, PT, PT, R5, -R4, RZ ;  /* 0x8000000405037210 */ /* 0x000fe20007ffe0ff */
[----:B------:R-:W-:Y:S01]  /*16f0*/  BSSY.RECONVERGENT B2, `(.L_x_138) ;  /* 0x000002f000027945 */ /* 0x000fe20003800200 */
[----:B------:R-:W-:Y:S02]  /*1700*/  IADD3 R27, P0, PT, R4, R27, RZ ;  /* 0x0000001b041b7210 */ /* 0x000fe40007f1e0ff */
[----:B------:R-:W-:Y:S02]  /*1710*/  ISETP.GT.AND P1, PT, R3, 0xc00, PT ;  /* 0x00000c000300780c */ /* 0x000fe40003f24270 */
[----:B------:R-:W-:Y:S02]  /*1720*/  IADD3.X R28, PT, PT, RZ, R28, RZ, P0, !PT ;  /* 0x0000001cff1c7210 */ /* 0x000fe400007fe4ff */
[----:B0-----:R-:W-:-:S04]  /*1730*/  LEA R2, P0, R27, UR4, 0x2 ;  /* 0x000000041b027c11 */ /* 0x001fc8000f8010ff */
[----:B------:R-:W-:Y:S02]  /*1740*/  LEA.HI.X R3, R27, UR5, R28, 0x2, P0 ;  /* 0x000000051b037c11 */ /* 0x000fe400080f141c */
[----:B------:R-:W-:-:S03]  /*1750*/  PLOP3.LUT P0, PT, PT, PT, PT, 0x80, 0x8 ;  /* 0x000000000008781c */ /* 0x000fc60003f0f070 */
[----:B------:R-:W-:Y:S10]  /*1760*/  @!P1 BRA `(.L_x_139) ;  /* 0x00000000009c9947 */ /* 0x000ff40003800000 */
[----:B------:R-:W-:Y:S01]  /*1770*/  PLOP3.LUT P0, PT, PT, PT, PT, 0x8, 0x80 ;  /* 0x000000000080781c */ /* 0x000fe20003f0e170 */
[----:B------:R-:W-:-:S12]  /*1780*/  VIADD R9, R5, 0xfffff400 ;  /* 0xfffff40005097836 */ /* 0x000fd80000000000 */
.L_x_140:
        /* <DEDUP_REMOVED lines=37> */
.L_x_139:
[----:B------:R-:W-:Y:S05]  /*19e0*/  BSYNC.RECONVERGENT B2 ;  /* 0x0000000000027941 */ /* 0x000fea0003800200 */
.L_x_138:
[----:B------:R-:W-:Y:S01]  /*19f0*/  IMAD.IADD R6, R5, 0x1, -R4 ;  /* 0x0000000105067824 */ /* 0x000fe200078e0a04 */
[----:B------:R-:W-:Y:S04]  /*1a00*/  BSSY.RECONVERGENT B2, `(.L_x_141) ;  /* 0x0000019000027945 */ /* 0x000fe80003800200 */
        /* <DEDUP_REMOVED lines=15> */
[----:B----4-:R-:W-:Y:S01]  /*1b00*/  FADD R6, R6, R9 ;  /* 0x0000000906067221 */ /* 0x010fe20000000000 */
[----:B------:R-:W-:Y:S01]  /*1b10*/  IADD3.X R8, PT, PT, RZ, R3, RZ, P1, !PT ;  /* 0x00000003ff087210 */ /* 0x000fe20000ffe4ff */
[----:B0-----:R-:W-:Y:S02]  /*1b20*/  IMAD.MOV.U32 R2, RZ, RZ, R7 ;  /* 0x000000ffff027224 */ /* 0x001fe400078e0007 */
[----:B-----5:R-:W-:Y:S01]  /*1b30*/  FADD R6, R6, R11 ;  /* 0x0000000b06067221 */ /* 0x020fe20000000000 */
[----:B------:R-:W-:-:S03]  /*1b40*/  MOV R3, R8 ;  /* 0x0000000800037202 */ /* 0x000fc60000000f00 */
[----:B------:R-:W-:-:S04]  /*1b50*/  FADD R6, R6, R13 ;  /* 0x0000000d06067221 */ /* 0x000fc80000000000 */
[----:B------:R-:W-:-:S04]  /*1b60*/  FADD R6, R6, R15 ;  /* 0x0000000f06067221 */ /* 0x000fc80000000000 */
[----:B------:R-:W-:-:S04]  /*1b70*/  FADD R6, R6, R17 ;  /* 0x0000001106067221 */ /* 0x000fc80000000000 */
[----:B------:R-:W-:-:S07]  /*1b80*/  FADD R29, R6, R19 ;  /* 0x00000013061d7221 */ /* 0x000fce0000000000 */
.L_x_142:
[----:B------:R-:W-:Y:S05]  /*1b90*/  BSYNC.RECONVERGENT B2 ;  /* 0x0000000000027941 */ /* 0x000fea0003800200 */
.L_x_141:
        /* <DEDUP_REMOVED lines=10> */
.L_x_134:
[----:B------:R-:W-:Y:S05]  /*1c40*/  BSYNC.RECONVERGENT B1 ;  /* 0x0000000000017941 */ /* 0x000fea0003800200 */
.L_x_132:
[----:B------:R-:W0:Y:S01]  /*1c50*/  S2R R6, SR_LANEID ;  /* 0x0000000000067919 */ /* 0x000e220000000000 */
[----:B------:R-:W-:Y:S01]  /*1c60*/  ISETP.NE.AND P4, PT, R0, RZ, PT ;  /* 0x000000ff0000720c */ /* 0x000fe20003f85270 */
        /* <DEDUP_REMOVED lines=40> */
.L_x_115:
        /* <DEDUP_REMOVED lines=13> */
.L_x_145:
[----:B------:R-:W-:Y:S05]  /*1fc0*/  BSYNC.RECONVERGENT B1 ;  /* 0x0000000000017941 */ /* 0x000fea0003800200 */
.L_x_144:
        /* <DEDUP_REMOVED lines=16> */
.L_x_150:
        /* <DEDUP_REMOVED lines=9> */
.L_x_149:
[----:B------:R-:W-:Y:S05]  /*2160*/  BSYNC.RECONVERGENT B2 ;  /* 0x0000000000027941 */ /* 0x000fea0003800200 */
.L_x_148:
        /* <DEDUP_REMOVED lines=8> */
.L_x_153:
        /* <DEDUP_REMOVED lines=43> */
.L_x_152:
[----:B------:R-:W-:Y:S05]  /*24a0*/  BSYNC.RECONVERGENT B2 ;  /* 0x0000000000027941 */ /* 0x000fea0003800200 */
.L_x_151:
        /* <DEDUP_REMOVED lines=26> */
.L_x_155:
[----:B------:R-:W-:Y:S05]  /*2650*/  BSYNC.RECONVERGENT B2 ;  /* 0x0000000000027941 */ /* 0x000fea0003800200 */
.L_x_154:
        /* <DEDUP_REMOVED lines=12> */
.L_x_147:
[----:B------:R-:W-:Y:S05]  /*2720*/  BSYNC.RECONVERGENT B1 ;  /* 0x0000000000017941 */ /* 0x000fea0003800200 */
.L_x_146:
        /* <DEDUP_REMOVED lines=46> */
.L_x_156:
[----:B0-----:R-:W0:Y:S01]  /*2a10*/  S2R R2, SR_LANEID ;  /* 0x0000000000027919 */ /* 0x001e220000000000 */
[C---:B------:R-:W-:Y:S02]  /*2a20*/  LOP3.LUT R0, R9.reuse, 0x3e0, RZ, 0xc0, !PT ;  /* 0x000003e009007812 */ /* 0x040fe400078ec0ff */
[----:B------:R-:W-:Y:S02]  /*2a30*/  ISETP.NE.AND P4, PT, R9, RZ, PT ;  /* 0x000000ff0900720c */ /* 0x000fe40003f85270 */
[----:B------:R-:W-:Y:S02]  /*2a40*/  LOP3.LUT R5, RZ, R0, RZ, 0x33, !PT ;  /* 0x00000000ff057212 */ /* 0x000fe400078e33ff */
[----:B------:R-:W-:-:S03]  /*2a50*/  IADD3 R3, PT, PT, R0, 0x20, RZ ;  /* 0x0000002000037810 */ /* 0x000fc60007ffe0ff */
[----:B------:R-:W-:Y:S01]  /*2a60*/  IMAD.IADD R5, R5, 0x1, R20 ;  /* 0x0000000105057824 */ /* 0x000fe200078e0214 */
[----:B------:R-:W-:-:S04]  /*2a70*/  ISETP.GT.U32.AND P0, PT, R3, R20, PT ;  /* 0x000000140300720c */ /* 0x000fc80003f04070 */
[----:B------:R-:W-:-:S05]  /*2a80*/  SEL R4, R5, 0x1f, P0 ;  /* 0x0000001f05047807 */ /* 0x000fca0000000000 */
[----:B-----5:R-:W1:Y:S01]  /*2a90*/  SHFL.DOWN PT, R0, R17, 0x1, R4 ;  /* 0x0820000011007989 */ /* 0x020e6200000e0004 */
[C---:B0-----:R-:W-:Y:S02]  /*2aa0*/  ISETP.GE.AND P0, PT, R2.reuse, R4, PT ;  /* 0x000000040200720c */ /* 0x041fe40003f06270 */
[C---:B------:R-:W-:Y:S02]  /*2ab0*/  IADD3 R3, PT, PT, R2.reuse, 0x2, RZ ;  /* 0x0000000202037810 */ /* 0x040fe40007ffe0ff */
[----:B------:R-:W-:-:S09]  /*2ac0*/  ISETP.NE.AND P1, PT, R2, RZ, PT ;  /* 0x000000ff0200720c */ /* 0x000fd20003f25270 */
[----:B-1----:R-:W-:Y:S01]  /*2ad0*/  @!P0 FADD R17, R0, R17 ;  /* 0x0000001100118221 */ /* 0x002fe20000000000 */
[-C--:B------:R-:W-:Y:S02]  /*2ae0*/  ISETP.GT.AND P0, PT, R3, R4.reuse, PT ;  /* 0x000000040300720c */ /* 0x080fe40003f04270 */
[C---:B------:R-:W-:Y:S01]  /*2af0*/  IADD3 R3, PT, PT, R2.reuse, 0x4, RZ ;  /* 0x0000000402037810 */ /* 0x040fe20007ffe0ff */
[----:B------:R-:W0:Y:S01]  /*2b00*/  @!P1 S2R R6, SR_CgaCtaId ;  /* 0x0000000000069919 */ /* 0x000e220000008800 */
[----:B------:R-:W1:Y:S09]  /*2b10*/  SHFL.DOWN PT, R0, R17, 0x2, R4 ;  /* 0x0840000011007989 */ /* 0x000e7200000e0004 */
[----:B-1----:R-:W-:Y:S01]  /*2b20*/  @!P0 FADD R17, R17, R0 ;  /* 0x0000000011118221 */ /* 0x002fe20000000000 */
[----:B------:R-:W-:Y:S01]  /*2b30*/  ISETP.GT.AND P0, PT, R3, R4, PT ;  /* 0x000000040300720c */ /* 0x000fe20003f04270 */
[----:B------:R-:W-:-:S03]  /*2b40*/  VIADD R3, R2, 0x8 ;  /* 0x0000000802037836 */ /* 0x000fc60000000000 */
        /* <DEDUP_REMOVED lines=13> */
[----:B-1----:R-:W-:-:S04]  /*2c20*/  @!P0 FADD R17, R17, R0 ;  /* 0x0000000011118221 */ /* 0x002fc80000000000 */
        /* <DEDUP_REMOVED lines=17> */
[----:B-1----:R-:W0:Y:S04]  /*2d40*/  LDS R3, [UR4+0xc] ;  /* 0x00000c04ff037984 */ /* 0x002e280008000800 */
        /* <DEDUP_REMOVED lines=14> */
.L_x_143:
        /* <DEDUP_REMOVED lines=19> */
[----:B--2---:R-:W-:Y:S01]  /*2f60*/  FADD R6, R19, R6 ;  /* 0x0000000613067221 */ /* 0x004fe20000000000 */
[----:B---3--:R-:W-:-:S04]  /*2f70*/  FADD R9, R9, R10 ;  /* 0x0000000a09097221 */ /* 0x008fc80000000000 */
[----:B------:R-:W-:Y:S01]  /*2f80*/  FADD R9, R6, R9 ;  /* 0x0000000906097221 */ /* 0x000fe20000000000 */
[----:B------:R-:W-:Y:S01]  /*2f90*/  IADD3 R6, P1, PT, R20, -0x1000, RZ ;  /* 0xfffff00014067810 */ /* 0x000fe20007f3e0ff */
[----:B----4-:R-:W-:-:S03]  /*2fa0*/  FADD R11, R11, R12 ;  /* 0x0000000c0b0b7221 */ /* 0x010fc60000000000 */
[----:B------:R-:W-:Y:S01]  /*2fb0*/  ISETP.GE.U32.AND P0, PT, R6, 0x1000, PT ;  /* 0x000010000600780c */ /* 0x000fe20003f06070 */
[----:B-----5:R-:W-:-:S04]  /*2fc0*/  FADD R14, R13, R14 ;  /* 0x0000000e0d0e7221 */ /* 0x020fc80000000000 */
[----:B------:R-:W-:Y:S01]  /*2fd0*/  FADD R14, R11, R14 ;  /* 0x0000000e0b0e7221 */ /* 0x000fe20000000000 */
[----:B------:R-:W-:Y:S01]  /*2fe0*/  IADD3.X R11, PT, PT, R23, -0x1, RZ, P1, !PT ;  /* 0xffffffff170b7810 */ /* 0x000fe20000ffe4ff */
[----:B------:R-:W-:-:S03]  /*2ff0*/  FADD R15, R15, R16 ;  /* 0x000000100f0f7221 */ /* 0x000fc60000000000 */
[----:B------:R-:W-:Y:S01]  /*3000*/  ISETP.GE.U32.AND.EX P0, PT, R11, RZ, PT, P0 ;  /* 0x000000ff0b00720c */ /* 0x000fe20003f06100 */
[----:B------:R-:W-:Y:S01]  /*3010*/  FADD R14, R9, R14 ;  /* 0x0000000e090e7221 */ /* 0x000fe20000000000 */
[----:B------:R-:W-:Y:S02]  /*3020*/  HFMA2 R9, -RZ, RZ, 0, 0.00048828125 ;  /* 0x00001000ff097431 */ /* 0x000fe400000001ff */
[----:B------:R-:W-:-:S04]  /*3030*/  FADD R18, R17, R18 ;  /* 0x0000001211127221 */ /* 0x000fc80000000000 */
[----:B------:R-:W-:Y:S01]  /*3040*/  FADD R15, R15, R18 ;  /* 0x000000120f0f7221 */ /* 0x000fe20000000000 */
[----:B------:R-:W-:Y:S01]  /*3050*/  FADD R7, R7, R8 ;  /* 0x0000000807077221 */ /* 0x000fe20000000000 */
[----:B------:R-:W-:Y:S01]  /*3060*/  MOV R8, RZ ;  /* 0x000000ff00087202 */ /* 0x000fe20000000f00 */
[----:B------:R-:W-:-:S04]  /*3070*/  FADD R4, R5, R4 ;  /* 0x0000000405047221 */ /* 0x000fc80000000000 */
[----:B------:R-:W-:-:S04]  /*3080*/  FADD R4, R7, R4 ;  /* 0x0000000407047221 */ /* 0x000fc80000000000 */
[----:B------:R-:W-:-:S04]  /*3090*/  FADD R15, R15, R4 ;  /* 0x000000040f0f7221 */ /* 0x000fc80000000000 */
[----:B------:R-:W-:Y:S01]  /*30a0*/  FADD R7, R14, R15 ;  /* 0x0000000f0e077221 */ /* 0x000fe20000000000 */
[----:B------:R-:W-:Y:S06]  /*30b0*/  @!P0 BRA `(.L_x_157) ;  /* 0x0000000000c08947 */ /* 0x000fec0003800000 */
[----:B------:R-:W0:Y:S01]  /*30c0*/  LDC.64 R20, c[0x0][0x390] ;  /* 0x0000e400ff147b82 */ /* 0x000e220000000a00 */
[----:B------:R-:W-:Y:S01]  /*30d0*/  IMAD.MOV.U32 R9, RZ, RZ, 0x1000 ;  /* 0x00001000ff097424 */ /* 0x000fe200078e00ff */
[----:B------:R-:W-:-:S07]  /*30e0*/  MOV R8, RZ ;  /* 0x000000ff00087202 */ /* 0x000fce0000000f00 */
.L_x_159:
[----:B------:R-:W-:-:S04]  /*30f0*/  LEA R4, P0, R9, R2, 0x2 ;  /* 0x0000000209047211 */ /* 0x000fc800078010ff */
[----:B------:R-:W-:-:S05]  /*3100*/  LEA.HI.X R5, R9, R3, R8, 0x2, P0 ;  /* 0x0000000309057211 */ /* 0x000fca00000f1408 */
[----:B------:R-:W2:Y:S04]  /*3110*/  LDG.E.CONSTANT R24, desc[UR6][R4.64+0xc00] ;  /* 0x000c000604187981 */ /* 0x000ea8000c1e9900 */
[----:B------:R-:W2:Y:S04]  /*3120*/  LDG.E.CONSTANT R25, desc[UR6][R4.64+0x1000] ;  /* 0x0010000604197981 */ /* 0x000ea8000c1e9900 */
[----:B------:R-:W3:Y:S04]  /*3130*/  LDG.E.CONSTANT R23, desc[UR6][R4.64+0x1400] ;  /* 0x0014000604177981 */ /* 0x000ee8000c1e9900 */
        /* <DEDUP_REMOVED lines=12> */
[----:B------:R0:W5:Y:S02]  /*3200*/  LDG.E.CONSTANT R18, desc[UR6][R4.64+0x3c00] ;  /* 0x003c000604127981 */ /* 0x000164000c1e9900 */
[----:B0-----:R-:W-:-:S04]  /*3210*/  IADD3 R4, P1, PT, -R9, R20, RZ ;  /* 0x0000001409047210 */ /* 0x001fc80007f3e1ff */
[----:B------:R-:W-:Y:S01]  /*3220*/  ISETP.GE.U32.AND P0, PT, R4, 0x1000, PT ;  /* 0x000010000400780c */ /* 0x000fe20003f06070 */
[----:B--2---:R-:W-:Y:S01]  /*3230*/  FADD R24, R24, R25 ;  /* 0x0000001918187221 */ /* 0x004fe20000000000 */
[----:B---3--:R-:W-:-:S04]  /*3240*/  FADD R23, R23, R22 ;  /* 0x0000001617177221 */ /* 0x008fc80000000000 */
[----:B------:R-:W-:Y:S01]  /*3250*/  FADD R22, R24, R23 ;  /* 0x0000001718167221 */ /* 0x000fe20000000000 */
[----:B------:R-:W-:Y:S01]  /*3260*/  MOV R23, R21 ;  /* 0x0000001500177202 */ /* 0x000fe20000000f00 */
[----:B----4-:R-:W-:-:S04]  /*3270*/  FADD R7, R26, R7 ;  /* 0x000000071a077221 */ /* 0x010fc80000000000 */
[----:B------:R-:W-:Y:S02]  /*3280*/  IMAD.X R4, R23, 0x1, ~R8, P1 ;  /* 0x0000000117047824 */ /* 0x000fe400008e0e08 */
[----:B-----5:R-:W-:-:S03]  /*3290*/  FADD R28, R27, R28 ;  /* 0x0000001c1b1c7221 */ /* 0x020fc60000000000 */
[----:B------:R-:W-:Y:S01]  /*32a0*/  ISETP.GE.U32.AND.EX P0, PT, R4, RZ, PT, P0 ;  /* 0x000000ff0400720c */ /* 0x000fe20003f06100 */
        /* <DEDUP_REMOVED lines=17> */
.L_x_157:
[----:B------:R-:W-:-:S04]  /*33c0*/  ISETP.GE.U32.AND P0, PT, R9, R20, PT ;  /* 0x000000140900720c */ /* 0x000fc80003f06070 */
[----:B------:R-:W-:-:S13]  /*33d0*/  ISETP.GE.U32.AND.EX P0, PT, R8, R23, PT, P0 ;  /* 0x000000170800720c */ /* 0x000fda0003f06100 */
[----:B------:R-:W-:Y:S05]  /*33e0*/  @P0 BRA `(.L_x_158) ;  /* 0x0000000400e40947 */ /* 0x000fea0003800000 */
[----:B------:R-:W-:Y:S01]  /*33f0*/  IADD3 R5, PT, PT, -R9, R20, RZ ;  /* 0x0000001409057210 */ /* 0x000fe20007ffe1ff */
[----:B------:R-:W-:Y:S03]  /*3400*/  BSSY.RECONVERGENT B1, `(.L_x_158) ;  /* 0x0000077000017945 */ /* 0x000fe60003800200 */
[----:B------:R-:W-:-:S13]  /*3410*/  ISETP.GE.AND P0, PT, R0, R5, PT ;  /* 0x000000050000720c */ /* 0x000fda0003f06270 */
[----:B------:R-:W-:Y:S05]  /*3420*/  @P0 BRA `(.L_x_160) ;  /* 0x0000000400d00947 */ /* 0x000fea0003800000 */
[----:B------:R-:W-:Y:S01]  /*3430*/  LOP3.LUT R2, RZ, R0, RZ, 0x33, !PT ;  /* 0x00000000ff027212 */ /* 0x000fe200078e33ff */
[----:B------:R-:W-:Y:S01]  /*3440*/  BSSY.RECONVERGENT B2, `(.L_x_161) ;  /* 0x000001a000027945 */ /* 0x000fe20003800200 */
[----:B------:R-:W-:Y:S02]  /*3450*/  IMAD.MOV.U32 R4, RZ, RZ, R0 ;  /* 0x000000ffff047224 */ /* 0x000fe400078e0000 */
[----:B------:R-:W-:-:S04]  /*3460*/  IADD3 R2, PT, PT, -R9, R20, R2 ;  /* 0x0000001409027210 */ /* 0x000fc80007ffe102 */
[C---:B------:R-:W-:Y:S02]  /*3470*/  LOP3.LUT R3, R2.reuse, 0x300, RZ, 0xc0, !PT ;  /* 0x0000030002037812 */ /* 0x040fe400078ec0ff */
[----:B------:R-:W-:Y:S02]  /*3480*/  ISETP.GE.U32.AND P1, PT, R2, 0x300, PT ;  /* 0x000003000200780c */ /* 0x000fe40003f26070 */
[----:B------:R-:W-:-:S13]  /*3490*/  ISETP.NE.AND P0, PT, R3, 0x300, PT ;  /* 0x000003000300780c */ /* 0x000fda0003f05270 */
[----:B------:R-:W-:Y:S05]  /*34a0*/  @!P0 BRA `(.L_x_162) ;  /* 0x00000000004c8947 */ /* 0x000fea0003800000 */
[----:B------:R-:W0:Y:S01]  /*34b0*/  LDCU.64 UR4, c[0x0][0x380] ;  /* 0x00007000ff0477ac */ /* 0x000e220008000a00 */
[----:B------:R-:W-:Y:S02]  /*34c0*/  IADD3 R11, P0, PT, R0, R9, RZ ;  /* 0x00000009000b7210 */ /* 0x000fe40007f1e0ff */
[----:B------:R-:W-:Y:S02]  /*34d0*/  LEA.HI R2, R2, 0x1, RZ, 0x18 ;  /* 0x0000000102027811 */ /* 0x000fe400078fc0ff */
[----:B------:R-:W-:Y:S02]  /*34e0*/  IADD3.X R6, PT, PT, RZ, R8, RZ, P0, !PT ;  /* 0x00000008ff067210 */ /* 0x000fe400007fe4ff */
[----:B------:R-:W-:Y:S02]  /*34f0*/  LOP3.LUT R2, R2, 0x3, RZ, 0xc0, !PT ;  /* 0x0000000302027812 */ /* 0x000fe400078ec0ff */
[----:B------:R-:W-:Y:S02]  /*3500*/  MOV R4, R0 ;  /* 0x0000000000047202 */ /* 0x000fe40000000f00 */
[----:B0-----:R-:W-:-:S04]  /*3510*/  LEA R10, P2, R11, UR4, 0x2 ;  /* 0x000000040b0a7c11 */ /* 0x001fc8000f8410ff */
[----:B------:R-:W-:Y:S01]  /*3520*/  LEA.HI.X R11, R11, UR5, R6, 0x2, P2 ;  /* 0x000000050b0b7c11 */ /* 0x000fe200090f1406 */
[----:B------:R-:W-:-:S08]  /*3530*/  IMAD.MOV R6, RZ, RZ, -R2 ;  /* 0x000000ffff067224 */ /* 0x000fd000078e0a02 */
.L_x_163:
[----:B------:R-:W-:Y:S02]  /*3540*/  MOV R2, R10 ;  /* 0x0000000a00027202 */ /* 0x000fe40000000f00 */
[----:B------:R-:W-:-:S05]  /*3550*/  MOV R3, R11 ;  /* 0x0000000b00037202 */ /* 0x000fca0000000f00 */
[----:B------:R-:W2:Y:S01]  /*3560*/  LDG.E.CONSTANT R2, desc[UR6][R2.64] ;  /* 0x0000000602027981 */ /* 0x000ea2000c1e9900 */
[----:B------:R-:W-:Y:S01]  /*3570*/  VIADD R6, R6, 0x1 ;  /* 0x0000000106067836 */ /* 0x000fe20000000000 */
[----:B------:R-:W-:Y:S02]  /*3580*/  IADD3 R10, P2, PT, R10, 0x400, RZ ;  /* 0x000004000a0a7810 */ /* 0x000fe40007f5e0ff */
[----:B------:R-:W-:Y:S02]  /*3590*/  IADD3 R4, PT, PT, R4, 0x100, RZ ;  /* 0x0000010004047810 */ /* 0x000fe40007ffe0ff */
[----:B------:R-:W-:Y:S02]  /*35a0*/  ISETP.NE.AND P0, PT, R6, RZ, PT ;  /* 0x000000ff0600720c */ /* 0x000fe40003f05270 */
[----:B------:R-:W-:Y:S01]  /*35b0*/  IADD3.X R11, PT, PT, RZ, R11, RZ, P2, !PT ;  /* 0x0000000bff0b7210 */ /* 0x000fe200017fe4ff */
[----:B--2---:R-:W-:-:S10]  /*35c0*/  FADD R7, R2, R7 ;  /* 0x0000000702077221 */ /* 0x004fd40000000000 */
[----:B------:R-:W-:Y:S05]  /*35d0*/  @P0 BRA `(.L_x_163) ;  /* 0xfffffffc00d80947 */ /* 0x000fea000383ffff */
.L_x_162:
[----:B------:R-:W-:Y:S05]  /*35e0*/  BSYNC.RECONVERGENT B2 ;  /* 0x0000000000027941 */ /* 0x000fea0003800200 */
.L_x_161:
[----:B------:R-:W-:Y:S05]  /*35f0*/  @!P1 BRA `(.L_x_160) ;  /* 0x00000004005c9947 */ /* 0x000fea0003800000 */
[----:B------:R-:W0:Y:S01]  /*3600*/  LDCU.64 UR4, c[0x0][0x380] ;  /* 0x00007000ff0477ac */ /* 0x000e220008000a00 */
[----:B------:R-:W-:Y:S01]  /*3610*/  IMAD.IADD R3, R5, 0x1, -R4 ;  /* 0x0000000105037824 */ /* 0x000fe200078e0a04 */
[----:B------:R-:W-:Y:S01]  /*3620*/  IADD3 R9, P0, PT, R4, R9, RZ ;  /* 0x0000000904097210 */ /* 0x000fe20007f1e0ff */
[----:B------:R-:W-:Y:S03]  /*3630*/  BSSY.RECONVERGENT B2, `(.L_x_164) ;  /* 0x000002e000027945 */ /* 0x000fe60003800200 */
[----:B------:R-:W-:Y:S02]  /*3640*/  ISETP.GT.AND P1, PT, R3, 0xc00, PT ;  /* 0x00000c000300780c */ /* 0x000fe40003f24270 */
[----:B------:R-:W-:Y:S02]  /*3650*/  IADD3.X R8, PT, PT, RZ, R8, RZ, P0, !PT ;  /* 0x00000008ff087210 */ /* 0x000fe400007fe4ff */
[----:B0-----:R-:W-:-:S04]  /*3660*/  LEA R2, P0, R9, UR4, 0x2 ;  /* 0x0000000409027c11 */ /* 0x001fc8000f8010ff */
[----:B------:R-:W-:Y:S02]  /*3670*/  LEA.HI.X R3, R9, UR5, R8, 0x2, P0 ;  /* 0x0000000509037c11 */ /* 0x000fe400080f1408 */
[----:B------:R-:W-:-:S03]  /*3680*/  PLOP3.LUT P0, PT, PT, PT, PT, 0x80, 0x8 ;  /* 0x000000000008781c */ /* 0x000fc60003f0f070 */
[----:B------:R-:W-:Y:S10]  /*3690*/  @!P1 BRA `(.L_x_165) ;  /* 0x00000000009c9947 */ /* 0x000ff40003800000 */
[----:B------:R-:W-:Y:S02]  /*36a0*/  PLOP3.LUT P0, PT, PT, PT, PT, 0x8, 0x80 ;  /* 0x000000000080781c */ /* 0x000fe40003f0e170 */
[----:B------:R-:W-:-:S11]  /*36b0*/  IADD3 R9, PT, PT, R5, -0xc00, RZ ;  /* 0xfffff40005097810 */ /* 0x000fd60007ffe0ff */
.L_x_166:
        /* <DEDUP_REMOVED lines=37> */
.L_x_165:
[----:B------:R-:W-:Y:S05]  /*3910*/  BSYNC.RECONVERGENT B2 ;  /* 0x0000000000027941 */ /* 0x000fea0003800200 */
.L_x_164:
        /* <DEDUP_REMOVED lines=12> */
[----:B------:R-:W-:Y:S01]  /*39e0*/  IADD3 R8, P1, PT, R2, 0x2000, RZ ;  /* 0x0000200002087810 */ /* 0x000fe20007f3e0ff */
[----:B------:R-:W-:Y:S01]  /*39f0*/  VIADD R4, R4, 0x800 ;  /* 0x0000080004047836 */ /* 0x000fe20000000000 */
[----:B------:R-:W-:-:S02]  /*3a00*/  PLOP3.LUT P0, PT, PT, PT, PT, 0x8, 0x80 ;  /* 0x000000000080781c */ /* 0x000fc40003f0e170 */
[----:B0-----:R-:W-:Y:S01]  /*3a10*/  MOV R2, R8 ;  /* 0x0000000800027202 */ /* 0x001fe20000000f00 */
[----:B--2---:R-:W-:-:S04]  /*3a20*/  FADD R6, R7, R6 ;  /* 0x0000000607067221 */ /* 0x004fc80000000000 */
[----:B---3--:R-:W-:Y:S01]  /*3a30*/  FADD R6, R6, R9 ;  /* 0x0000000906067221 */ /* 0x008fe20000000000 */
[----:B------:R-:W-:-:S03]  /*3a40*/  IADD3.X R9, PT, PT, RZ, R3, RZ, P1, !PT ;  /* 0x00000003ff097210 */ /* 0x000fc60000ffe4ff */
[----:B----4-:R-:W-:Y:S01]  /*3a50*/  FADD R6, R6, R11 ;  /* 0x0000000b06067221 */ /* 0x010fe20000000000 */
[----:B------:R-:W-:-:S03]  /*3a60*/  MOV R3, R9 ;  /* 0x0000000900037202 */ /* 0x000fc60000000f00 */
[----:B-----5:R-:W-:-:S04]  /*3a70*/  FADD R6, R6, R13 ;  /* 0x0000000d06067221 */ /* 0x020fc80000000000 */
[----:B------:R-:W-:-:S04]  /*3a80*/  FADD R6, R6, R15 ;  /* 0x0000000f06067221 */ /* 0x000fc80000000000 */
[----:B------:R-:W-:-:S04]  /*3a90*/  FADD R6, R6, R17 ;  /* 0x0000001106067221 */ /* 0x000fc80000000000 */
[----:B------:R-:W-:-:S04]  /*3aa0*/  FADD R6, R6, R19 ;  /* 0x0000001306067221 */ /* 0x000fc80000000000 */
[----:B------:R-:W-:-:S07]  /*3ab0*/  FADD R7, R6, R21 ;  /* 0x0000001506077221 */ /* 0x000fce0000000000 */
.L_x_168:
[----:B------:R-:W-:Y:S05]  /*3ac0*/  BSYNC.RECONVERGENT B2 ;  /* 0x0000000000027941 */ /* 0x000fea0003800200 */
.L_x_167:
        /* <DEDUP_REMOVED lines=10> */
.L_x_160:
[----:B------:R-:W-:Y:S05]  /*3b70*/  BSYNC.RECONVERGENT B1 ;  /* 0x0000000000017941 */ /* 0x000fea0003800200 */
.L_x_158:
        /* <DEDUP_REMOVED lines=40> */
[----:B------:R-:W-:-:S07]  /*3e00*/  FADD R0, R8, R9 ;  /* 0x0000000908007221 */ /* 0x000fce0000000000 */
.L_x_130:
[----:B------:R-:W-:Y:S05]  /*3e10*/  BSYNC.RECONVERGENT B0 ;  /* 0x0000000000007941 */ /* 0x000fea0003800200 */
.L_x_114:
[----:B------:R-:W-:Y:S05]  /*3e20*/  @P4 EXIT ;  /* 0x000000000000494d */ /* 0x000fea0003800000 */
[----:B------:R-:W0:Y:S01]  /*3e30*/  LDCU.64 UR4, c[0x0][0x3a0] ;  /* 0x00007400ff0477ac */ /* 0x000e220008000a00 */
[----:B------:R-:W5:Y:S01]  /*3e40*/  LDC.64 R4, c[0x0][0x388] ;  /* 0x0000e200ff047b82 */ /* 0x000f620000000a00 */
[----:B01234-:R-:W0:Y:S02]  /*3e50*/  F2F.F32.F64 R3, UR4 ;  /* 0x0000000400037d10 */ /* 0x01fe240008301000 */
[----:B0-----:R-:W-:-:S06]  /*3e60*/  FADD R3, R3, R0 ;  /* 0x0000000003037221 */ /* 0x001fcc0000000000 */
[----:B------:R-:W5:Y:S02]  /*3e70*/  F2F.F64.F32 R2, R3 ;  /* 0x0000000300027310 */ /* 0x000f640000201800 */
[----:B-----5:R-:W-:Y:S01]  /*3e80*/  STG.E.64 desc[UR6][R4.64], R2 ;  /* 0x0000000204007986 */ /* 0x020fe2000c101b06 */
[----:B------:R-:W-:Y:S05]  /*3e90*/  EXIT ;  /* 0x000000000000794d */ /* 0x000fea0003800000 */
.L_x_169:
        /* <DEDUP_REMOVED lines=14> */
.L_x_329:


//--------------------- .text._ZN3cub18CUB_300001_SM_10006detail6reduce28DeviceReduceSingleTileKernelINS2_10policy_hubIfjN4cuda3std3__44plusIfEEE10Policy1000EPfPdiS9_dfNS7_10__identityEEEvT0_T1_T2_T3_T4_T6_ --------------------------
	.section	.text._ZN3cub18CUB_300001_SM_10006detail6reduce28DeviceReduceSingleTileKernelINS2_10policy_hubIfjN4cuda3std3__44plusIfEEE10Policy1000EPfPdiS9_dfNS7_10__identityEEEvT0_T1_T2_T3_T4_T6_,"ax",@progbits
	.align	128
        .global         _ZN3cub18CUB_300001_SM_10006detail6reduce28DeviceReduceSingleTileKernelINS2_10policy_hubIfjN4cuda3std3__44plusIfEEE10Policy1000EPfPdiS9_dfNS7_10__identityEEEvT0_T1_T2_T3_T4_T6_
        .type           _ZN3cub18CUB_300001_SM_10006detail6reduce28DeviceReduceSingleTileKernelINS2_10policy_hubIfjN4cuda3std3__44plusIfEEE10Policy1000EPfPdiS9_dfNS7_10__identityEEEvT0_T1_T2_T3_T4_T6_,@function
        .size           _ZN3cub18CUB_300001_SM_10006detail6reduce28DeviceReduceSingleTileKernelINS2_10policy_hubIfjN4cuda3std3__44plusIfEEE10Policy1000EPfPdiS9_dfNS7_10__identityEEEvT0_T1_T2_T3_T4_T6_,(.L_x_330 - _ZN3cub18CUB_300001_SM_10006detail6reduce28DeviceReduceSingleTileKernelINS2_10policy_hubIfjN4cuda3std3__44plusIfEEE10Policy1000EPfPdiS9_dfNS7_10__identityEEEvT0_T1_T2_T3_T4_T6_)
        .other          _ZN3cub18CUB_300001_SM_10006detail6reduce28DeviceReduceSingleTileKernelINS2_10policy_hubIfjN4cuda3std3__44plusIfEEE10Policy1000EPfPdiS9_dfNS7_10__identityEEEvT0_T1_T2_T3_T4_T6_,@"STO_CUDA_ENTRY STV_DEFAULT"
_ZN3cub18CUB_300001_SM_10006detail6reduce28DeviceReduceSingleTileKernelINS2_10policy_hubIfjN4cuda3std3__44plusIfEEE10Policy1000EPfPdiS9_dfNS7_10__identityEEEvT0_T1_T2_T3_T4_T6_:
.text._ZN3cub18CUB_300001_SM_10006detail6reduce28DeviceReduceSingleTileKernelINS2_10policy_hubIfjN4cuda3std3__44plusIfEEE10Policy1000EPfPdiS9_dfNS7_10__identityEEEvT0_T1_T2_T3_T4_T6_:
        /* <DEDUP_REMOVED lines=13> */
.L_x_170:
        /* <DEDUP_REMOVED lines=16> */
.L_x_175:
[----:B------:R-:W-:Y:S05]  /*01d0*/  BSYNC.RECONVERGENT B1 ;  /* 0x0000000000017941 */ /* 0x000fea0003800200 */
.L_x_174:
        /* <DEDUP_REMOVED lines=16> */
.L_x_180:
        /* <DEDUP_REMOVED lines=9> */
.L_x_179:
[----:B------:R-:W-:Y:S05]  /*0370*/  BSYNC.RECONVERGENT B2 ;  /* 0x0000000000027941 */ /* 0x000fea0003800200 */
.L_x_178:
        /* <DEDUP_REMOVED lines=8> */
.L_x_183:
        /* <DEDUP_REMOVED lines=43> */
.L_x_182:
[----:B------:R-:W-:Y:S05]  /*06b0*/  BSYNC.RECONVERGENT B2 ;  /* 0x0000000000027941 */ /* 0x000fea0003800200 */
.L_x_181:
        /* <DEDUP_REMOVED lines=26> */
.L_x_185:
[----:B------:R-:W-:Y:S05]  /*0860*/  BSYNC.RECONVERGENT B2 ;  /* 0x0000000000027941 */ /* 0x000fea0003800200 */
.L_x_184:
        /* <DEDUP_REMOVED lines=12> */
.L_x_177:
[----:B------:R-:W-:Y:S05]  /*0930*/  BSYNC.RECONVERGENT B1 ;  /* 0x0000000000017941 */ /* 0x000fea0003800200 */
.L_x_176:
        /* <DEDUP_REMOVED lines=10> */
[----:B------:R-:W1:Y:S06]  /*09e0*/  SHFL.DOWN PT, R3, R0, 0x2, 0x1f ;  /* 0x08401f0000037f89 */ /* 0x000e6c00000e0000 */
[----:B------:R-:W2:Y:S01]  /*09f0*/  @!P1 S2R R6, SR_CgaCtaId ;  /* 0x0000000000069919 */ /* 0x000ea20000008800 */
[----:B0-----:R-:W-:Y:S02]  /*0a00*/  @!P1 MOV R5, 0x400 ;  /* 0x0000040000059802 */ /* 0x001fe40000000f00 */
[----:B------:R-:W-:-:S04]  /*0a10*/  @!P1 SHF.R.U32.HI R4, RZ, 0x3, R2 ;  /* 0x00000003ff049819 */ /* 0x000fc80000011602 */
[----:B------:R-:W-:Y:S01]  /*0a20*/  @!P1 LOP3.LUT R4, R4, 0x7c, RZ, 0xc0, !PT ;  /* 0x0000007c04049812 */ /* 0x000fe200078ec0ff */
[----:B-1----:R-:W-:Y:S01]  /*0a30*/  @!P0 FADD R0, R0, R3 ;  /* 0x0000000300008221 */ /* 0x002fe20000000000 */
[----:B------:R-:W-:-:S04]  /*0a40*/  ISETP.GT.AND P0, PT, R8, 0x1b, PT ;  /* 0x0000001b0800780c */ /* 0x000fc80003f04270 */
[----:B------:R-:W0:Y:S01]  /*0a50*/  SHFL.DOWN PT, R3, R0, 0x4, 0x1f ;  /* 0x08801f0000037f89 */ /* 0x000e2200000e0000 */
[----:B--2---:R-:W-:-:S04]  /*0a60*/  @!P1 LEA R5, R6, R5, 0x18 ;  /* 0x0000000506059211 */ /* 0x004fc800078ec0ff */
        /* <DEDUP_REMOVED lines=16> */
[----:B0-----:R-:W0:Y:S04]  /*0b70*/  LDS.128 R4, [UR4+0x10] ;  /* 0x00001004ff047984 */ /* 0x001e280008000c00 */
[----:B------:R-:W1:Y:S04]  /*0b80*/  LDS.128 R12, [UR4+0x20] ;  /* 0x00002004ff0c7984 */ /* 0x000e680008000c00 */
[----:B------:R-:W2:Y:S04]  /*0b90*/  LDS.128 R8, [UR4+0x30] ;  /* 0x00003004ff087984 */ /* 0x000ea80008000c00 */
[----:B------:R-:W3:Y:S01]  /*0ba0*/  LDS.128 R16, [UR4+0x40] ;  /* 0x00004004ff107984 */ /* 0x000ee20008000c00 */
[----:B0-----:R-:W-:-:S04]  /*0bb0*/  FADD R5, R0, R5 ;  /* 0x0000000500057221 */ /* 0x001fc80000000000 */
[----:B------:R-:W-:-:S04]  /*0bc0*/  FADD R6, R5, R6 ;  /* 0x0000000605067221 */ /* 0x000fc80000000000 */
[----:B------:R-:W-:-:S04]  /*0bd0*/  FADD R7, R6, R7 ;  /* 0x0000000706077221 */ /* 0x000fc80000000000 */
[----:B-1----:R-:W-:-:S04]  /*0be0*/  FADD R12, R7, R12 ;  /* 0x0000000c070c7221 */ /* 0x002fc80000000000 */
[----:B------:R-:W-:-:S04]  /*0bf0*/  FADD R13, R12, R13 ;  /* 0x0000000d0c0d7221 */ /* 0x000fc80000000000 */
[----:B------:R-:W-:-:S04]  /*0c00*/  FADD R14, R13, R14 ;  /* 0x0000000e0d0e7221 */ /* 0x000fc80000000000 */
[----:B------:R-:W-:-:S04]  /*0c10*/  FADD R15, R14, R15 ;  /* 0x0000000f0e0f7221 */ /* 0x000fc80000000000 */
[----:B--2---:R-:W-:-:S04]  /*0c20*/  FADD R8, R15, R8 ;  /* 0x000000080f087221 */ /* 0x004fc80000000000 */
[----:B------:R-:W-:-:S04]  /*0c30*/  FADD R9, R8, R9 ;  /* 0x0000000908097221 */ /* 0x000fc80000000000 */
[----:B------:R-:W-:-:S04]  /*0c40*/  FADD R10, R9, R10 ;  /* 0x0000000a090a7221 */ /* 0x000fc80000000000 */
[----:B------:R-:W-:-:S04]  /*0c50*/  FADD R11, R10, R11 ;  /* 0x0000000b0a0b7221 */ /* 0x000fc80000000000 */
[----:B---3--:R-:W-:-:S04]  /*0c60*/  FADD R16, R11, R16 ;  /* 0x000000100b107221 */ /* 0x008fc80000000000 */
[----:B------:R-:W-:-:S04]  /*0c70*/  FADD R17, R16, R17 ;  /* 0x0000001110117221 */ /* 0x000fc80000000000 */
[----:B------:R-:W-:-:S04]  /*0c80*/  FADD R18, R17, R18 ;  /* 0x0000001211127221 */ /* 0x000fc80000000000 */
[----:B------:R-:W-:Y:S01]  /*0c90*/  FADD R0, R18, R19 ;  /* 0x0000001312007221 */ /* 0x000fe20000000000 */
[----:B------:R-:W-:Y:S06]  /*0ca0*/  BRA `(.L_x_187) ;  /* 0x0000003400707947 */ /* 0x000fec0003800000 */
.L_x_186:
        /* <DEDUP_REMOVED lines=23> */
[-C--:B------:R-:W-:Y:S02]  /*0e20*/  ISETP.GT.AND P0, PT, R5, R4.reuse, PT ;  /* 0x000000040500720c */ /* 0x080fe40003f04270 */
        /* <DEDUP_REMOVED lines=21> */
[----:B------:R-:W0:Y:S04]  /*0f80*/  LDS.128 R16, [UR4+0x10] ;  /* 0x00001004ff107984 */ /* 0x000e280008000c00 */
[----:B----4-:R-:W1:Y:S04]  /*0f90*/  LDS.128 R4, [UR4+0x20] ;  /* 0x00002004ff047984 */ /* 0x010e680008000c00 */
[----:B------:R-:W2:Y:S04]  /*0fa0*/  LDS.128 R8, [UR4+0x30] ;  /* 0x00003004ff087984 */ /* 0x000ea80008000c00 */
[----:B------:R-:W3:Y:S01]  /*0fb0*/  LDS.128 R12, [UR4+0x40] ;  /* 0x00004004ff0c7984 */ /* 0x000ee20008000c00 */
[----:B0-----:R-:W-:Y:S01]  /*0fc0*/  @P2 FADD R0, R0, R17 ;  /* 0x0000001100002221 */ /* 0x001fe20000000000 */
[----:B------:R-:W-:-:S03]  /*0fd0*/  ISETP.GT.AND P2, PT, R3, 0x80, PT ;  /* 0x000000800300780c */ /* 0x000fc60003f44270 */
[----:B------:R-:W-:Y:S01]  /*0fe0*/  @P3 FADD R0, R0, R18 ;  /* 0x0000001200003221 */ /* 0x000fe20000000000 */
[----:B------:R-:W-:-:S03]  /*0ff0*/  ISETP.GT.AND P3, PT, R3, 0xa0, PT ;  /* 0x000000a00300780c */ /* 0x000fc60003f64270 */
[----:B------:R-:W-:Y:S01]  /*1000*/  @P1 FADD R0, R0, R19 ;  /* 0x0000001300001221 */ /* 0x000fe20000000000 */
[----:B------:R-:W-:-:S05]  /*1010*/  ISETP.GT.AND P1, PT, R3, 0xe0, PT ;  /* 0x000000e00300780c */ /* 0x000fca0003f24270 */
[----:B-1----:R-:W-:Y:S01]  /*1020*/  @P2 FADD R0, R0, R4 ;  /* 0x0000000400002221 */ /* 0x002fe20000000000 */
[----:B------:R-:W-:-:S03]  /*1030*/  ISETP.GT.AND P2, PT, R3, 0x100, PT ;  /* 0x000001000300780c */ /* 0x000fc60003f44270 */
[----:B------:R-:W-:Y:S01]  /*1040*/  @P3 FADD R0, R0, R5 ;  /* 0x0000000500003221 */ /* 0x000fe20000000000 */
[----:B------:R-:W-:-:S03]  /*1050*/  ISETP.GT.AND P3, PT, R3, 0x120, PT ;  /* 0x000001200300780c */ /* 0x000fc60003f64270 */
[----:B------:R-:W-:Y:S01]  /*1060*/  @P4 FADD R0, R0, R6 ;  /* 0x0000000600004221 */ /* 0x000fe20000000000 */
[----:B------:R-:W-:-:S03]  /*1070*/  ISETP.GT.AND P4, PT, R3, 0x140, PT ;  /* 0x000001400300780c */ /* 0x000fc60003f84270 */
[----:B------:R-:W-:Y:S01]  /*1080*/  @P1 FADD R0, R0, R7 ;  /* 0x0000000700001221 */ /* 0x000fe20000000000 */
[----:B------:R-:W-:-:S03]  /*1090*/  ISETP.GT.AND P1, PT, R3, 0x160, PT ;  /* 0x000001600300780c */ /* 0x000fc60003f24270 */
[----:B--2---:R-:W-:Y:S01]  /*10a0*/  @P2 FADD R0, R0, R8 ;  /* 0x0000000800002221 */ /* 0x004fe20000000000 */
[----:B------:R-:W-:-:S03]  /*10b0*/  ISETP.GT.AND P2, PT, R3, 0x180, PT ;  /* 0x000001800300780c */ /* 0x000fc60003f44270 */
[----:B------:R-:W-:Y:S01]  /*10c0*/  @P3 FADD R0, R0, R9 ;  /* 0x0000000900003221 */ /* 0x000fe20000000000 */
[----:B------:R-:W-:-:S03]  /*10d0*/  ISETP.GT.AND P3, PT, R3, 0x1a0, PT ;  /* 0x000001a00300780c */ /* 0x000fc60003f64270 */
[----:B------:R-:W-:Y:S01]  /*10e0*/  @P4 FADD R0, R0, R10 ;  /* 0x0000000a00004221 */ /* 0x000fe20000000000 */
[----:B------:R-:W-:-:S03]  /*10f0*/  ISETP.GT.AND P4, PT, R3, 0x1c0, PT ;  /* 0x000001c00300780c */ /* 0x000fc60003f84270 */
[----:B------:R-:W-:Y:S01]  /*1100*/  @P1 FADD R0, R0, R11 ;  /* 0x0000000b00001221 */ /* 0x000fe20000000000 */
[----:B------:R-:W-:-:S03]  /*1110*/  ISETP.GT.AND P1, PT, R3, 0x1e0, PT ;  /* 0x000001e00300780c */ /* 0x000fc60003f24270 */
[----:B---3--:R-:W-:-:S04]  /*1120*/  @P2 FADD R0, R0, R12 ;  /* 0x0000000c00002221 */ /* 0x008fc80000000000 */
[----:B------:R-:W-:-:S04]  /*1130*/  @P3 FADD R0, R0, R13 ;  /* 0x0000000d00003221 */ /* 0x000fc80000000000 */
[----:B------:R-:W-:-:S04]  /*1140*/  @P4 FADD R0, R0, R14 ;  /* 0x0000000e00004221 */ /* 0x000fc80000000000 */
[----:B------:R-:W-:Y:S01]  /*1150*/  @P1 FADD R0, R0, R15 ;  /* 0x0000000f00001221 */ /* 0x000fe20000000000 */
[----:B------:R-:W-:Y:S06]  /*1160*/  BRA `(.L_x_187) ;  /* 0x0000003000407947 */ /* 0x000fec0003800000 */
.L_x_173:
[----:B------:R-:W0:Y:S01]  /*1170*/  S2R R2, SR_TID.X ;  /* 0x0000000000027919 */ /* 0x000e220000002100 */
[----:B------:R-:W1:Y:S01]  /*1180*/  LDC.64 R4, c[0x0][0x380] ;  /* 0x0000e000ff047b82 */ /* 0x000e620000000a00 */
[----:B0-----:R-:W-:-:S05]  /*1190*/  SHF.L.U32 R7, R2, 0x1, RZ ;  /* 0x0000000102077819 */ /* 0x001fca00000006ff */
[----:B-1----:R-:W-:-:S05]  /*11a0*/  IMAD.WIDE.U32 R4, R7, 0x4, R4 ;  /* 0x0000000407047825 */ /* 0x002fca00078e0004 */
[----:B------:R-:W2:Y:S04]  /*11b0*/  LDG.E.64.CONSTANT R14, desc[UR6][R4.64] ;  /* 0x00000006040e7981 */ /* 0x000ea8000c1e9b00 */
[----:B------:R-:W3:Y:S04]  /*11c0*/  LDG.E.64.CONSTANT R16, desc[UR6][R4.64+0x1000] ;  /* 0x0010000604107981 */ /* 0x000ee8000c1e9b00 */
[----:B------:R-:W4:Y:S04]  /*11d0*/  LDG.E.64.CONSTANT R18, desc[UR6][R4.64+0x2000] ;  /* 0x0020000604127981 */ /* 0x000f28000c1e9b00 */
[----:B------:R-:W5:Y:S04]  /*11e0*/  LDG.E.64.CONSTANT R20, desc[UR6][R4.64+0x3000] ;  /* 0x0030000604147981 */ /* 0x000f68000c1e9b00 */
[----:B------:R-:W5:Y:S04]  /*11f0*/  LDG.E.64.CONSTANT R12, desc[UR6][R4.64+0x4000] ;  /* 0x00400006040c7981 */ /* 0x000f68000c1e9b00 */
[----:B------:R-:W5:Y:S04]  /*1200*/  LDG.E.64.CONSTANT R10, desc[UR6][R4.64+0x5000] ;  /* 0x00500006040a7981 */ /* 0x000f68000c1e9b00 */
[----:B------:R-:W5:Y:S04]  /*1210*/  LDG.E.64.CONSTANT R6, desc[UR6][R4.64+0x6000] ;  /* 0x0060000604067981 */ /* 0x000f68000c1e9b00 */
[----:B------:R-:W5:Y:S01]  /*1220*/  LDG.E.64.CONSTANT R8, desc[UR6][R4.64+0x7000] ;  /* 0x0070000604087981 */ /* 0x000f62000c1e9b00 */
[----:B------:R-:W-:Y:S01]  /*1230*/  ISETP.GE.U32.AND P0, PT, R3, 0x4000, PT ;  /* 0x000040000300780c */ /* 0x000fe20003f06070 */
[----:B--2---:R-:W-:Y:S01]  /*1240*/  FADD R14, R14, R15 ;  /* 0x0000000f0e0e7221 */ /* 0x004fe20000000000 */
[----:B---3--:R-:W-:Y:S01]  /*1250*/  FADD R17, R16, R17 ;  /* 0x0000001110117221 */ /* 0x008fe20000000000 */
[----:B----4-:R-:W-:-:S03]  /*1260*/  FADD R18, R18, R19 ;  /* 0x0000001312127221 */ /* 0x010fc60000000000 */
[----:B------:R-:W-:Y:S01]  /*1270*/  FADD R14, R14, R17 ;  /* 0x000000110e0e7221 */ /* 0x000fe20000000000 */
[----:B-----5:R-:W-:Y:S01]  /*1280*/  FADD R21, R20, R21 ;  /* 0x0000001514157221 */ /* 0x020fe20000000000 */
[----:B------:R-:W-:Y:S02]  /*1290*/  HFMA2 R20, -RZ, RZ, 0, 0.0078125 ;  /* 0x00002000ff147431 */ /* 0x000fe400000001ff */
[----:B------:R-:W-:Y:S01]  /*12a0*/  FADD R12, R12, R13 ;  /* 0x0000000d0c0c7221 */ /* 0x000fe20000000000 */
[----:B------:R-:W-:Y:S01]  /*12b0*/  FADD R21, R18, R21 ;  /* 0x0000001512157221 */ /* 0x000fe20000000000 */
[----:B------:R-:W-:-:S03]  /*12c0*/  FADD R11, R10, R11 ;  /* 0x0000000b0a0b7221 */ /* 0x000fc60000000000 */
[----:B------:R-:W-:Y:S01]  /*12d0*/  FADD R14, R14, R21 ;  /* 0x000000150e0e7221 */ /* 0x000fe20000000000 */
[----:B------:R-:W-:Y:S01]  /*12e0*/  FADD R6, R6, R7 ;  /* 0x0000000706067221 */ /* 0x000fe20000000000 */
[----:B------:R-:W-:Y:S01]  /*12f0*/  FADD R11, R12, R11 ;  /* 0x0000000b0c0b7221 */ /* 0x000fe20000000000 */
[----:B------:R-:W-:-:S04]  /*1300*/  FADD R9, R8, R9 ;  /* 0x0000000908097221 */ /* 0x000fc80000000000 */
[----:B------:R-:W-:-:S04]  /*1310*/  FADD R6, R6, R9 ;  /* 0x0000000906067221 */ /* 0x000fc80000000000 */
[----:B------:R-:W-:-:S04]  /*1320*/  FADD R11, R11, R6 ;  /* 0x000000060b0b7221 */ /* 0x000fc80000000000 */
[----:B------:R-:W-:Y:S01]  /*1330*/  FADD R0, R14, R11 ;  /* 0x0000000b0e007221 */ /* 0x000fe20000000000 */
[----:B------:R-:W-:Y:S06]  /*1340*/  @!P0 BRA `(.L_x_188) ;  /* 0x00000000008c8947 */ /* 0x000fec0003800000 */
[----:B------:R-:W0:Y:S01]  /*1350*/  LDC R24, c[0x0][0x390] ;  /* 0x0000e400ff187b82 */ /* 0x000e220000000800 */
[----:B------:R-:W-:Y:S02]  /*1360*/  IADD3 R21, PT, PT, R3, -0x2000, RZ ;  /* 0xffffe00003157810 */ /* 0x000fe40007ffe0ff */
[----:B------:R-:W-:-:S07]  /*1370*/  MOV R20, 0x2000 ;  /* 0x0000200000147802 */ /* 0x000fce0000000f00 */
.L_x_190:
[----:B------:R-:W-:-:S05]  /*1380*/  IMAD.WIDE R26, R20, 0x4, R4 ;  /* 0x00000004141a7825 */ /* 0x000fca00078e0204 */
[----:B------:R-:W2:Y:S04]  /*1390*/  LDG.E.64.CONSTANT R14, desc[UR6][R26.64+0x6000] ;  /* 0x006000061a0e7981 */ /* 0x000ea8000c1e9b00 */
[----:B------:R-:W2:Y:S04]  /*13a0*/  LDG.E.64.CONSTANT R6, desc[UR6][R26.64+0x7000] ;  /* 0x007000061a067981 */ /* 0x000ea8000c1e9b00 */
[----:B------:R-:W3:Y:S04]  /*13b0*/  LDG.E.64.CONSTANT R22, desc[UR6][R26.64] ;  /* 0x000000061a167981 */ /* 0x000ee8000c1e9b00 */
[----:B------:R-:W4:Y:S04]  /*13c0*/  LDG.E.64.CONSTANT R18, desc[UR6][R26.64+0x1000] ;  /* 0x001000061a127981 */ /* 0x000f28000c1e9b00 */
[----:B------:R-:W5:Y:S04]  /*13d0*/  LDG.E.64.CONSTANT R16, desc[UR6][R26.64+0x2000] ;  /* 0x002000061a107981 */ /* 0x000f68000c1e9b00 */
[----:B------:R-:W5:Y:S04]  /*13e0*/  LDG.E.64.CONSTANT R12, desc[UR6][R26.64+0x3000] ;  /* 0x003000061a0c7981 */ /* 0x000f68000c1e9b00 */
[----:B------:R-:W5:Y:S04]  /*13f0*/  LDG.E.64.CONSTANT R10, desc[UR6][R26.64+0x4000] ;  /* 0x004000061a0a7981 */ /* 0x000f68000c1e9b00 */
[----:B------:R-:W5:Y:S01]  /*1400*/  LDG.E.64.CONSTANT R8, desc[UR6][R26.64+0x5000] ;  /* 0x005000061a087981 */ /* 0x000f62000c1e9b00 */
[----:B0-----:R-:W-:Y:S01]  /*1410*/  MOV R3, R24 ;  /* 0x0000001800037202 */ /* 0x001fe20000000f00 */
[----:B--2---:R-:W-:-:S03]  /*1420*/  FADD R15, R15, R6 ;  /* 0x000000060f0f7221 */ /* 0x004fc60000000000 */
[----:B------:R-:W-:Y:S01]  /*1430*/  IADD3 R6, PT, PT, -R20, R3, RZ ;  /* 0x0000000314067210 */ /* 0x000fe20007ffe1ff */
[----:B---3--:R-:W-:-:S03]  /*1440*/  FADD R0, R22, R0 ;  /* 0x0000000016007221 */ /* 0x008fc60000000000 */
[----:B------:R-:W-:Y:S01]  /*1450*/  ISETP.GE.AND P0, PT, R6, 0x2000, PT ;  /* 0x000020000600780c */ /* 0x000fe20003f06270 */
[----:B----4-:R-:W-:Y:S01]  /*1460*/  FADD R23, R23, R18 ;  /* 0x0000001217177221 */ /* 0x010fe20000000000 */
[----:B-----5:R-:W-:Y:S01]  /*1470*/  FADD R18, R19, R16 ;  /* 0x0000001013127221 */ /* 0x020fe20000000000 */
[----:B------:R-:W-:Y:S01]  /*1480*/  FADD R17, R17, R12 ;  /* 0x0000000c11117221 */ /* 0x000fe20000000000 */
[----:B------:R-:W-:Y:S01]  /*1490*/  FADD R12, R13, R10 ;  /* 0x0000000a0d0c7221 */ /* 0x000fe20000000000 */
[----:B------:R-:W-:Y:S01]  /*14a0*/  FADD R11, R11, R8 ;  /* 0x000000080b0b7221 */ /* 0x000fe20000000000 */
[----:B------:R-:W-:Y:S01]  /*14b0*/  FADD R8, R9, R14 ;  /* 0x0000000e09087221 */ /* 0x000fe20000000000 */
        /* <DEDUP_REMOVED lines=9> */
[----:B------:R-:W-:-:S04]  /*1550*/  IADD3 R20, PT, PT, R20, 0x2000, RZ ;  /* 0x0000200014147810 */ /* 0x000fc80007ffe0ff */
[----:B------:R-:W-:-:S13]  /*1560*/  ISETP.GT.AND P0, PT, R20, R21, PT ;  /* 0x000000151400720c */ /* 0x000fda0003f04270 */
[----:B------:R-:W-:Y:S05]  /*1570*/  @!P0 BRA `(.L_x_190) ;  /* 0xfffffffc00808947 */ /* 0x000fea000383ffff */
.L_x_188:
        /* <DEDUP_REMOVED lines=20> */
.L_x_194:
        /* <DEDUP_REMOVED lines=8> */
.L_x_193:
[----:B------:R-:W-:Y:S05]  /*1740*/  BSYNC.RECONVERGENT B2 ;  /* 0x0000000000027941 */ /* 0x000fea0003800200 */
.L_x_192:
[----:B------:R-:W-:Y:S05]  /*1750*/  @!P1 BRA `(.L_x_191) ;  /* 0x0000000400a89947 */ /* 0x000fea0003800000 */
[----:B------:R-:W0:Y:S01]  /*1760*/  LDCU.64 UR4, c[0x0][0x380] ;  /* 0x00007000ff0477ac */ /* 0x000e220008000a00 */
[----:B------:R-:W-:Y:S01]  /*1770*/  IADD3 R5, PT, PT, R11, -R10, RZ ;  /* 0x8000000a0b057210 */ /* 0x000fe20007ffe0ff */
[----:B------:R-:W-:Y:S01]  /*1780*/  BSSY.RECONVERGENT B2, `(.L_x_195) ;  /* 0x000003b000027945 */ /* 0x000fe20003800200 */
[----:B------:R-:W-:Y:S02]  /*1790*/  IADD3 R3, P0, PT, R10, R20, RZ ;  /* 0x000000140a037210 */ /* 0x000fe40007f1e0ff */
[----:B------:R-:W-:Y:S02]  /*17a0*/  ISETP.GT.AND P1, PT, R5, 0x1800, PT ;  /* 0x000018000500780c */ /* 0x000fe40003f24270 */
[----:B------:R-:W-:Y:S02]  /*17b0*/  IADD3.X R6, PT, PT, RZ, RZ, RZ, P0, !PT ;  /* 0x000000ffff067210 */ /* 0x000fe400007fe4ff */
[----:B0-----:R-:W-:-:S04]  /*17c0*/  LEA R4, P0, R3, UR4, 0x2 ;  /* 0x0000000403047c11 */ /* 0x001fc8000f8010ff */
[----:B------:R-:W-:Y:S02]  /*17d0*/  LEA.HI.X R3, R3, UR5, R6, 0x2, P0 ;  /* 0x0000000503037c11 */ /* 0x000fe400080f1406 */
[----:B------:R-:W-:-:S04]  /*17e0*/  IADD3 R4, P0, PT, R4, 0x1000, RZ ;  /* 0x0000100004047810 */ /* 0x000fc80007f1e0ff */
[----:B------:R-:W-:Y:S02]  /*17f0*/  IADD3.X R5, PT, PT, RZ, R3, RZ, P0, !PT ;  /* 0x00000003ff057210 */ /* 0x000fe400007fe4ff */
[----:B------:R-:W-:Y:S02]  /*1800*/  PLOP3.LUT P0, PT, PT, PT, PT, 0x80, 0x8 ;  /* 0x000000000008781c */ /* 0x000fe40003f0f070 */
[----:B------:R-:W-:Y:S01]  /*1810*/  IADD3 R3, PT, PT, R10, R20, RZ ;  /* 0x000000140a037210 */ /* 0x000fe20007ffe0ff */
[----:B------:R-:W-:Y:S10]  /*1820*/  @!P1 BRA `(.L_x_196) ;  /* 0x0000000000c09947 */ /* 0x000ff40003800000 */
[----:B------:R-:W-:Y:S02]  /*1830*/  PLOP3.LUT P0, PT, PT, PT, PT, 0x8, 0x80 ;  /* 0x000000000080781c */ /* 0x000fe40003f0e170 */
[----:B------:R-:W-:-:S11]  /*1840*/  IADD3 R13, PT, PT, R11, -0x1800, RZ ;  /* 0xffffe8000b0d7810 */ /* 0x000fd60007ffe0ff */
.L_x_197:
        /* <DEDUP_REMOVED lines=46> */
.L_x_196:
[----:B------:R-:W-:Y:S05]  /*1b30*/  BSYNC.RECONVERGENT B2 ;  /* 0x0000000000027941 */ /* 0x000fea0003800200 */
.L_x_195:
        /* <DEDUP_REMOVED lines=31> */
.L_x_199:
[----:B------:R-:W-:Y:S05]  /*1d30*/  BSYNC.RECONVERGENT B2 ;  /* 0x0000000000027941 */ /* 0x000fea0003800200 */
.L_x_198:
        /* <DEDUP_REMOVED lines=9> */
[----:B----4-:R-:W-:-:S04]  /*1dd0*/  FADD R0, R0, R3 ;  /* 0x0000000300007221 */ /* 0x010fc80000000000 */
[----:B--2---:R-:W-:-:S04]  /*1de0*/  FADD R0, R0, R9 ;  /* 0x0000000900007221 */ /* 0x004fc80000000000 */
[----:B---3--:R-:W-:-:S07]  /*1df0*/  FADD R0, R0, R11 ;  /* 0x0000000b00007221 */ /* 0x008fce0000000000 */
.L_x_191:
[----:B------:R-:W-:Y:S05]  /*1e00*/  BSYNC.RECONVERGENT B1 ;  /* 0x0000000000017941 */ /* 0x000fea0003800200 */
.L_x_189:
        /* <DEDUP_REMOVED lines=32> */
[----:B---3--:R-:W0:Y:S04]  /*2010*/  LDS.128 R4, [UR4+0x10] ;  /* 0x00001004ff047984 */ /* 0x008e280008000c00 */
        /* <DEDUP_REMOVED lines=19> */
.L_x_172:
        /* <DEDUP_REMOVED lines=12> */
.L_x_202:
[----:B------:R-:W-:Y:S05]  /*2210*/  BSYNC.RECONVERGENT B1 ;  /* 0x0000000000017941 */ /* 0x000fea0003800200 */
.L_x_201:
        /* <DEDUP_REMOVED lines=16> */
.L_x_207:
        /* <DEDUP_REMOVED lines=9> */
.L_x_206:
[----:B------:R-:W-:Y:S05]  /*23b0*/  BSYNC.RECONVERGENT B2 ;  /* 0x0000000000027941 */ /* 0x000fea0003800200 */
.L_x_205:
        /* <DEDUP_REMOVED lines=8> */
.L_x_210:
        /* <DEDUP_REMOVED lines=43> */
.L_x_209:
[----:B------:R-:W-:Y:S05]  /*26f0*/  BSYNC.RECONVERGENT B2 ;  /* 0x0000000000027941 */ /* 0x000fea0003800200 */
.L_x_208:
        /* <DEDUP_REMOVED lines=26> */
.L_x_212:
[----:B------:R-:W-:Y:S05]  /*28a0*/  BSYNC.RECONVERGENT B2 ;  /* 0x0000000000027941 */ /* 0x000fea0003800200 */
.L_x_211:
        /* <DEDUP_REMOVED lines=12> */
.L_x_204:
[----:B------:R-:W-:Y:S05]  /*2970*/  BSYNC.RECONVERGENT B1 ;  /* 0x0000000000017941 */ /* 0x000fea0003800200 */
.L_x_203:
[----:B------:R-:W-:Y:S02]  /*2980*/  ISETP.GE.AND P0, PT, R3, 0x200, PT ;  /* 0x000002000300780c */ /* 0x000fe40003f06270 */
[----:B0----5:R-:W-:-:S11]  /*2990*/  MOV R5, R0 ;  /* 0x0000000000057202 */ /* 0x021fd60000000f00 */
[----:B------:R-:W-:Y:S05]  /*29a0*/  @!P0 BRA `(.L_x_213) ;  /* 0x0000000000d08947 */ /* 0x000fea0003800000 */
[----:B------:R-:W0:Y:S01]  /*29b0*/  S2R R7, SR_LANEID ;  /* 0x0000000000077919 */ /* 0x000e220000000000 */
[----:B------:R-:W1:Y:S02]  /*29c0*/  SHFL.DOWN PT, R0, R5, 0x1, 0x1f ;  /* 0x08201f0005007f89 */ /* 0x000e6400000e0000 */
[----:B-1----:R-:W-:Y:S01]  /*29d0*/  FADD R0, R0, R5 ;  /* 0x0000000500007221 */ /* 0x002fe20000000000 */
[C---:B0-----:R-:W-:Y:S02]  /*29e0*/  ISETP.GT.AND P0, PT, R7.reuse, 0x1e, PT ;  /* 0x0000001e0700780c */ /* 0x041fe40003f04270 */
        /* <DEDUP_REMOVED lines=28> */
[----:B--2---:R-:W0:Y:S04]  /*2bb0*/  LDS.128 R4, [UR4+0x10] ;  /* 0x00001004ff047984 */ /* 0x004e280008000c00 */
        /* <DEDUP_REMOVED lines=19> */
.L_x_213:
[----:B------:R-:W0:Y:S01]  /*2cf0*/  S2R R4, SR_LANEID ;  /* 0x0000000000047919 */ /* 0x000e220000000000 */
[----:B------:R-:W-:-:S04]  /*2d00*/  LOP3.LUT R0, R2, 0x3e0, RZ, 0xc0, !PT ;  /* 0x000003e002007812 */ /* 0x000fc800078ec0ff */
[----:B------:R-:W-:Y:S02]  /*2d10*/  IADD3 R6, PT, PT, R0, 0x20, RZ ;  /* 0x0000002000067810 */ /* 0x000fe40007ffe0ff */
[----:B------:R-:W-:Y:S02]  /*2d20*/  LOP3.LUT R0, RZ, R0, RZ, 0x33, !PT ;  /* 0x00000000ff007212 */ /* 0x000fe400078e33ff */
[-C--:B------:R-:W-:Y:S02]  /*2d30*/  ISETP.GT.AND P0, PT, R6, R3.reuse, PT ;  /* 0x000000030600720c */ /* 0x080fe40003f04270 */
[----:B------:R-:W-:-:S04]  /*2d40*/  IADD3 R0, PT, PT, R0, R3, RZ ;  /* 0x0000000300007210 */ /* 0x000fc80007ffe0ff */
[----:B------:R-:W-:-:S05]  /*2d50*/  SEL R6, R0, 0x1f, P0 ;  /* 0x0000001f00067807 */ /* 0x000fca0000000000 */
[----:B------:R-:W1:Y:S01]  /*2d60*/  SHFL.DOWN PT, R0, R5, 0x1, R6 ;  /* 0x0820000005007989 */ /* 0x000e6200000e0006 */
[C---:B0-----:R-:W-:Y:S02]  /*2d70*/  ISETP.GE.AND P0, PT, R4.reuse, R6, PT ;  /* 0x000000060400720c */ /* 0x041fe40003f06270 */
[C---:B------:R-:W-:Y:S02]  /*2d80*/  IADD3 R7, PT, PT, R4.reuse, 0x2, RZ ;  /* 0x0000000204077810 */ /* 0x040fe40007ffe0ff */
[----:B------:R-:W-:-:S09]  /*2d90*/  ISETP.NE.AND P1, PT, R4, RZ, PT ;  /* 0x000000ff0400720c */ /* 0x000fd20003f25270 */
[----:B-1----:R-:W-:Y:S01]  /*2da0*/  @!P0 FADD R5, R0, R5 ;  /* 0x0000000500058221 */ /* 0x002fe20000000000 */
[-C--:B------:R-:W-:Y:S02]  /*2db0*/  ISETP.GT.AND P0, PT, R7, R6.reuse, PT ;  /* 0x000000060700720c */ /* 0x080fe40003f04270 */
[----:B------:R-:W-:Y:S01]  /*2dc0*/  IADD3 R7, PT, PT, R4, 0x4, RZ ;  /* 0x0000000404077810 */ /* 0x000fe20007ffe0ff */
[----:B------:R-:W0:Y:S01]  /*2dd0*/  @!P1 S2R R8, SR_CgaCtaId ;  /* 0x0000000000089919 */ /* 0x000e220000008800 */
        /* <DEDUP_REMOVED lines=31> */
[----:B-1----:R-:W1:Y:S04]  /*2fd0*/  LDS.128 R4, [UR4+0x20] ;  /* 0x00002004ff047984 */ /* 0x002e680008000c00 */
        /* <DEDUP_REMOVED lines=29> */
.L_x_200:
        /* <DEDUP_REMOVED lines=28> */
[----:B------:R-:W-:Y:S02]  /*3370*/  HFMA2 R11, -RZ, RZ, 0, 0.0078125 ;  /* 0x00002000ff0b7431 */ /* 0x000fe400000001ff */
[----:B------:R-:W-:-:S04]  /*3380*/  FADD R15, R14, R15 ;  /* 0x0000000f0e0f7221 */ /* 0x000fc80000000000 */
        /* <DEDUP_REMOVED lines=10> */
.L_x_216:
[----:B------:R-:W-:-:S05]  /*3430*/  IMAD.WIDE R2, R11, 0x4, R4 ;  /* 0x000000040b027825 */ /* 0x000fca00078e0204 */
        /* <DEDUP_REMOVED lines=16> */
[----:B0-----:R-:W-:-:S04]  /*3540*/  MOV R3, R7 ;  /* 0x0000000700037202 */ /* 0x001fc80000000f00 */
[----:B------:R-:W-:-:S04]  /*3550*/  IADD3 R2, PT, PT, -R11, R3, RZ ;  /* 0x000000030b027210 */ /* 0x000fc80007ffe1ff */
[----:B------:R-:W-:Y:S01]  /*3560*/  ISETP.GE.AND P0, PT, R2, 0x2000, PT ;  /* 0x000020000200780c */ /* 0x000fe20003f06270 */
        /* <DEDUP_REMOVED lines=16> */
[----:B------:R-:W-:Y:S06]  /*3670*/  @!P0 BRA `(.L_x_215) ;  /* 0x0000000800308947 */ /* 0x000fec0003800000 */
[----:B------:R-:W-:-:S04]  /*3680*/  IADD3 R11, PT, PT, R11, 0x2000, RZ ;  /* 0x000020000b0b7810 */ /* 0x000fc80007ffe0ff */
[----:B------:R-:W-:-:S13]  /*3690*/  ISETP.GT.AND P0, PT, R11, R6, PT ;  /* 0x000000060b00720c */ /* 0x000fda0003f04270 */
[----:B------:R-:W-:Y:S05]  /*36a0*/  @!P0 BRA `(.L_x_216) ;  /* 0xfffffffc00608947 */ /* 0x000fea000383ffff */
.L_x_214:
        /* <DEDUP_REMOVED lines=20> */
.L_x_220:
        /* <DEDUP_REMOVED lines=8> */
.L_x_219:
[----:B------:R-:W-:Y:S05]  /*3870*/  BSYNC.RECONVERGENT B2 ;  /* 0x0000000000027941 */ /* 0x000fea0003800200 */
.L_x_218:
        /* <DEDUP_REMOVED lines=16> */
.L_x_223:
        /* <DEDUP_REMOVED lines=46> */
.L_x_222:
[----:B------:R-:W-:Y:S05]  /*3c60*/  BSYNC.RECONVERGENT B2 ;  /* 0x0000000000027941 */ /* 0x000fea0003800200 */
.L_x_221:
        /* <DEDUP_REMOVED lines=31> */
.L_x_225:
[----:B------:R-:W-:Y:S05]  /*3e60*/  BSYNC.RECONVERGENT B2 ;  /* 0x0000000000027941 */ /* 0x000fea0003800200 */
.L_x_224:
        /* <DEDUP_REMOVED lines=12> */
.L_x_217:
[----:B------:R-:W-:Y:S05]  /*3f30*/  BSYNC.RECONVERGENT B1 ;  /* 0x0000000000017941 */ /* 0x000fea0003800200 */
.L_x_215:
        /* <DEDUP_REMOVED lines=50> */
[----:B------:R-:W-:-:S07]  /*4260*/  FADD R0, R18, R19 ;  /* 0x0000001312007221 */ /* 0x000fce0000000000 */
.L_x_187:
[----:B------:R-:W-:Y:S05]  /*4270*/  BSYNC.RECONVERGENT B0 ;  /* 0x0000000000007941 */ /* 0x000fea0003800200 */
.L_x_171:
[----:B------:R-:W-:Y:S05]  /*4280*/  @P0 EXIT ;  /* 0x000000000000094d */ /* 0x000fea0003800000 */
[----:B------:R-:W5:Y:S01]  /*4290*/  LDCU.64 UR4, c[0x0][0x398] ;  /* 0x00007300ff0477ac */ /* 0x000f620008000a00 */
[----:B0-234-:R-:W0:Y:S01]  /*42a0*/  LDC.64 R4, c[0x0][0x388] ;  /* 0x0000e200ff047b82 */ /* 0x01de220000000a00 */
[----:B-----5:R-:W2:Y:S02]  /*42b0*/  F2F.F32.F64 R3, UR4 ;  /* 0x0000000400037d10 */ /* 0x020ea40008301000 */
[----:B--2---:R-:W-:-:S06]  /*42c0*/  FADD R3, R3, R0 ;  /* 0x0000000003037221 */ /* 0x004fcc0000000000 */
[----:B------:R-:W0:Y:S02]  /*42d0*/  F2F.F64.F32 R2, R3 ;  /* 0x0000000300027310 */ /* 0x000e240000201800 */
[----:B0-----:R-:W-:Y:S01]  /*42e0*/  STG.E.64 desc[UR6][R4.64], R2 ;  /* 0x0000000204007986 */ /* 0x001fe2000c101b06 */
[----:B------:R-:W-:Y:S05]  /*42f0*/  EXIT ;  /* 0x000000000000794d */ /* 0x000fea0003800000 */
.L_x_226:
        /* <DEDUP_REMOVED lines=16> */
.L_x_330:


//--------------------- .text._ZN3cub18CUB_300001_SM_10006detail6reduce18DeviceReduceKernelINS2_10policy_hubIfjN4cuda3std3__44plusIfEEE10Policy1000EPfjS9_fNS7_10__identityEEEvT0_PT3_T1_NS0_13GridEvenShareISH_EET2_T4_ --------------------------
	.section	.text._ZN3cub18CUB_300001_SM_10006detail6reduce18DeviceReduceKernelINS2_10policy_hubIfjN4cuda3std3__44plusIfEEE10Policy1000EPfjS9_fNS7_10__identityEEEvT0_PT3_T1_NS0_13GridEvenShareISH_EET2_T4_,"ax",@progbits
	.align	128
        .global         _ZN3cub18CUB_300001_SM_10006detail6reduce18DeviceReduceKernelINS2_10policy_hubIfjN4cuda3std3__44plusIfEEE10Policy1000EPfjS9_fNS7_10__identityEEEvT0_PT3_T1_NS0_13GridEvenShareISH_EET2_T4_
        .type           _ZN3cub18CUB_300001_SM_10006detail6reduce18DeviceReduceKernelINS2_10policy_hubIfjN4cuda3std3__44plusIfEEE10Policy1000EPfjS9_fNS7_10__identityEEEvT0_PT3_T1_NS0_13GridEvenShareISH_EET2_T4_,@function
        .size           _ZN3cub18CUB_300001_SM_10006detail6reduce18DeviceReduceKernelINS2_10policy_hubIfjN4cuda3std3__44plusIfEEE10Policy1000EPfjS9_fNS7_10__identityEEEvT0_PT3_T1_NS0_13GridEvenShareISH_EET2_T4_,(.L_x_331 - _ZN3cub18CUB_300001_SM_10006detail6reduce18DeviceReduceKernelINS2_10policy_hubIfjN4cuda3std3__44plusIfEEE10Policy1000EPfjS9_fNS7_10__identityEEEvT0_PT3_T1_NS0_13GridEvenShareISH_EET2_T4_)
        .other          _ZN3cub18CUB_300001_SM_10006detail6reduce18DeviceReduceKernelINS2_10policy_hubIfjN4cuda3std3__44plusIfEEE10Policy1000EPfjS9_fNS7_10__identityEEEvT0_PT3_T1_NS0_13GridEvenShareISH_EET2_T4_,@"STO_CUDA_ENTRY STV_DEFAULT"
_ZN3cub18CUB_300001_SM_10006detail6reduce18DeviceReduceKernelINS2_10policy_hubIfjN4cuda3std3__44plusIfEEE10Policy1000EPfjS9_fNS7_10__identityEEEvT0_PT3_T1_NS0_13GridEvenShareISH_EET2_T4_:
.text._ZN3cub18CUB_300001_SM_10006detail6reduce18DeviceReduceKernelINS2_10policy_hubIfjN4cuda3std3__44plusIfEEE10Policy1000EPfjS9_fNS7_10__identityEEEvT0_PT3_T1_NS0_13GridEvenShareISH_EET2_T4_:
[----:B------:R-:W-:Y:S01]  /*0000*/  LDC R1, c[0x0][0x37c] ;  /* 0x0000df00ff017b82 */ /* 0x000fe20000000800 */
[----:B------:R-:W0:Y:S01]  /*0010*/  S2R R0, SR_CTAID.X ;  /* 0x0000000000007919 */ /* 0x000e220000002500 */
[----:B------:R-:W1:Y:S01]  /*0020*/  LDCU UR4, c[0x0][0x380] ;  /* 0x00007000ff0477ac */ /* 0x000e620008000800 */
[----:B------:R-:W-:Y:S01]  /*0030*/  BSSY.RECONVERGENT B0, `(.L_x_227) ;  /* 0x0000310000007945 */ /* 0x000fe20003800200 */
[----:B------:R-:W2:Y:S01]  /*0040*/  LDCU UR5, c[0x0][0x3ac] ;  /* 0x00007580ff0577ac */ /* 0x000ea20008000800 */
[----:B------:R-:W3:Y:S01]  /*0050*/  LDCU.64 UR8, c[0x0][0x358] ;  /* 0x00006b00ff0877ac */ /* 0x000ee20008000a00 */
[----:B-1----:R-:W-:Y:S02]  /*0060*/  ULOP3.LUT UP0, URZ, UR4, 0x7, URZ, 0xc0, !UPT ;  /* 0x0000000704ff7892 */ /* 0x002fe4000f80c0ff */
[----:B--2---:R-:W-:Y:S01]  /*0070*/  USHF.L.U32 UR5, UR5, 0xd, URZ ;  /* 0x0000000d05057899 */ /* 0x004fe200080006ff */
[----:B0-----:R-:W-:-:S06]  /*0080*/  SHF.L.U32 R19, R0, 0xd, RZ ;  /* 0x0000000d00137819 */ /* 0x001fcc00000006ff */
[----:B---3--:R-:W-:Y:S05]  /*0090*/  BRA.U UP0, `(.L_x_228) ;  /* 0x0000001500ec7547 */ /* 0x008fea000b800000 */
[----:B------:R-:W0:Y:S02]  /*00a0*/  LDC R22, c[0x0][0x3a8] ;  /* 0x0000ea00ff167b82 */ /* 0x000e240000000800 */
[----:B0-----:R-:W-:-:S05]  /*00b0*/  IMAD R3, R0, -0x2000, R22 ;  /* 0xffffe00000037824 */ /* 0x001fca00078e0216 */
[----:B------:R-:W-:-:S13]  /*00c0*/  ISETP.GT.U32.AND P0, PT, R3, 0x1fff, PT ;  /* 0x00001fff0300780c */ /* 0x000fda0003f04070 */
[----:B------:R-:W-:Y:S05]  /*00d0*/  @P0 BRA `(.L_x_229) ;  /* 0x0000000c00040947 */ /* 0x000fea0003800000 */
[----:B------:R-:W0:Y:S01]  /*00e0*/  S2R R4, SR_TID.X ;  /* 0x0000000000047919 */ /* 0x000e220000002100 */
[----:B------:R-:W-:Y:S01]  /*00f0*/  BSSY.RECONVERGENT B1, `(.L_x_230) ;  /* 0x000000a000017945 */ /* 0x000fe20003800200 */
[----:B------:R-:W-:Y:S01]  /*0100*/  HFMA2 R2, -RZ, RZ, 0, 0 ;  /* 0x00000000ff027431 */ /* 0x000fe200000001ff */
[----:B0-----:R-:W-:Y:S02]  /*0110*/  ISETP.GE.U32.AND P0, PT, R4, R3, PT ;  /* 0x000000030400720c */ /* 0x001fe40003f06070 */
[----:B------:R-:W-:-:S11]  /*0120*/  MOV R5, R4 ;  /* 0x0000000400057202 */ /* 0x000fd60000000f00 */
[----:B------:R-:W-:Y:S05]  /*0130*/  @P0 BRA `(.L_x_231) ;  /* 0x0000000000140947 */ /* 0x000fea0003800000 */
[----:B------:R-:W0:Y:S01]  /*0140*/  LDC.64 R6, c[0x0][0x380] ;  /* 0x0000e000ff067b82 */ /* 0x000e220000000a00 */
[----:B------:R-:W-:-:S04]  /*0150*/  IMAD R5, R0, 0x2000, R4 ;  /* 0x0000200000057824 */ /* 0x000fc800078e0204 */
[----:B0-----:R-:W-:-:S05]  /*0160*/  IMAD.WIDE.U32 R6, R5, 0x4, R6 ;  /* 0x0000000405067825 */ /* 0x001fca00078e0006 */
[----:B------:R0:W5:Y:S01]  /*0170*/  LDG.E.CONSTANT R2, desc[UR8][R6.64] ;  /* 0x0000000806027981 */ /* 0x000162000c1e9900 */
[----:B------:R-:W-:-:S07]  /*0180*/  IADD3 R5, PT, PT, R4, 0x200, RZ ;  /* 0x0000020004057810 */ /* 0x000fce0007ffe0ff */
.L_x_231:
[----:B------:R-:W-:Y:S05]  /*0190*/  BSYNC.RECONVERGENT B1 ;  /* 0x0000000000017941 */ /* 0x000fea0003800200 */
.L_x_230:
[----:B------:R-:W-:Y:S01]  /*01a0*/  ISETP.GE.U32.AND P0, PT, R5, R3, PT ;  /* 0x000000030500720c */ /* 0x000fe20003f06070 */
[----:B------:R-:W-:-:S12]  /*01b0*/  BSSY.RECONVERGENT B1, `(.L_x_232) ;  /* 0x0000030000017945 */ /* 0x000fd80003800200 */
[----:B------:R-:W-:Y:S05]  /*01c0*/  @P0 BRA `(.L_x_233) ;  /* 0x0000000000b80947 */ /* 0x000fea0003800000 */
[----:B0-----:R-:W-:Y:S01]  /*01d0*/  LOP3.LUT R7, RZ, R5, RZ, 0x33, !PT ;  /* 0x00000005ff077212 */ /* 0x001fe200078e33ff */
[----:B------:R-:W-:Y:S03]  /*01e0*/  BSSY.RECONVERGENT B2, `(.L_x_234) ;  /* 0x0000014000027945 */ /* 0x000fe60003800200 */
[----:B------:R-:W-:-:S04]  /*01f0*/  IADD3 R7, PT, PT, R7, R22, RZ ;  /* 0x0000001607077210 */ /* 0x000fc80007ffe0ff */
[----:B------:R-:W-:Y:S01]  /*0200*/  LOP3.LUT R6, R7, 0x600, RZ, 0xc0, !PT ;  /* 0x0000060007067812 */ /* 0x000fe200078ec0ff */
[----:B------:R-:W-:-:S03]  /*0210*/  IMAD R8, R0, -0x2000, R7 ;  /* 0xffffe00000087824 */ /* 0x000fc600078e0207 */
[----:B------:R-:W-:Y:S02]  /*0220*/  ISETP.NE.AND P0, PT, R6, 0x600, PT ;  /* 0x000006000600780c */ /* 0x000fe40003f05270 */
[----:B------:R-:W-:-:S11]  /*0230*/  ISETP.GE.U32.AND P1, PT, R8, 0x600, PT ;  /* 0x000006000800780c */ /* 0x000fd60003f26070 */
[----:B------:R-:W-:Y:S05]  /*0240*/  @!P0 BRA `(.L_x_235) ;  /* 0x0000000000348947 */ /* 0x000fea0003800000 */
[----:B------:R-:W0:Y:S01]  /*0250*/  LDC.64 R8, c[0x0][0x380] ;  /* 0x0000e000ff087b82 */ /* 0x000e220000000a00 */
[----:B------:R-:W-:Y:S02]  /*0260*/  LEA.HI R6, R7, 0x1, RZ, 0x17 ;  /* 0x0000000107067811 */ /* 0x000fe400078fb8ff */
[----:B------:R-:W-:Y:S02]  /*0270*/  LEA R11, R0, R5, 0xd ;  /* 0x00000005000b7211 */ /* 0x000fe400078e68ff */
[----:B------:R-:W-:-:S05]  /*0280*/  LOP3.LUT R6, R6, 0x3, RZ, 0xc0, !PT ;  /* 0x0000000306067812 */ /* 0x000fca00078ec0ff */
[----:B------:R-:W-:-:S07]  /*0290*/  IMAD.MOV R10, RZ, RZ, -R6 ;  /* 0x000000ffff0a7224 */ /* 0x000fce00078e0a06 */
.L_x_236:
[----:B0-----:R-:W-:-:S06]  /*02a0*/  IMAD.WIDE.U32 R6, R11, 0x4, R8 ;  /* 0x000000040b067825 */ /* 0x001fcc00078e0008 */
[----:B------:R-:W2:Y:S01]  /*02b0*/  LDG.E.CONSTANT R7, desc[UR8][R6.64] ;  /* 0x0000000806077981 */ /* 0x000ea2000c1e9900 */
[----:B------:R-:W-:Y:S02]  /*02c0*/  IADD3 R10, PT, PT, R10, 0x1, RZ ;  /* 0x000000010a0a7810 */ /* 0x000fe40007ffe0ff */
[----:B------:R-:W-:Y:S02]  /*02d0*/  IADD3 R5, PT, PT, R5, 0x200, RZ ;  /* 0x0000020005057810 */ /* 0x000fe40007ffe0ff */
[----:B------:R-:W-:Y:S02]  /*02e0*/  ISETP.NE.AND P0, PT, R10, RZ, PT ;  /* 0x000000ff0a00720c */ /* 0x000fe40003f05270 */
[----:B------:R-:W-:Y:S01]  /*02f0*/  IADD3 R11, PT, PT, R11, 0x200, RZ ;  /* 0x000002000b0b7810 */ /* 0x000fe20007ffe0ff */
[----:B--2--5:R-:W-:-:S10]  /*0300*/  FADD R2, R7, R2 ;  /* 0x0000000207027221 */ /* 0x024fd40000000000 */
[----:B------:R-:W-:Y:S05]  /*0310*/  @P0 BRA `(.L_x_236) ;  /* 0xfffffffc00e00947 */ /* 0x000fea000383ffff */
.L_x_235:
[----:B------:R-:W-:Y:S05]  /*0320*/  BSYNC.RECONVERGENT B2 ;  /* 0x0000000000027941 */ /* 0x000fea0003800200 */
.L_x_234:
[----:B------:R-:W-:Y:S05]  /*0330*/  @!P1 BRA `(.L_x_233) ;  /* 0x00000000005c9947 */ /* 0x000fea0003800000 */
[----:B------:R-:W0:Y:S01]  /*0340*/  LDC.64 R6, c[0x0][0x380] ;  /* 0x0000e000ff067b82 */ /* 0x000e220000000a00 */
[----:B------:R-:W-:Y:S01]  /*0350*/  VIADD R16, R5, 0x400 ;  /* 0x0000040005107836 */ /* 0x000fe20000000000 */
[----:B------:R-:W-:-:S07]  /*0360*/  LEA R5, R0, R5, 0xd ;  /* 0x0000000500057211 */ /* 0x000fce00078e68ff */
.L_x_237:
[C---:B------:R-:W-:Y:S01]  /*0370*/  IADD3 R11, PT, PT, R5.reuse, 0x200, RZ ;  /* 0x00000200050b7810 */ /* 0x040fe20007ffe0ff */
[C---:B0-----:R-:W-:Y:S01]  /*0380*/  IMAD.WIDE.U32 R8, R5.reuse, 0x4, R6 ;  /* 0x0000000405087825 */ /* 0x041fe200078e0006 */
[----:B------:R-:W-:-:S03]  /*0390*/  IADD3 R13, PT, PT, R5, 0x400, RZ ;  /* 0x00000400050d7810 */ /* 0x000fc60007ffe0ff */
[--C-:B------:R-:W-:Y:S02]  /*03a0*/  IMAD.WIDE.U32 R10, R11, 0x4, R6.reuse ;  /* 0x000000040b0a7825 */ /* 0x100fe400078e0006 */
[----:B------:R-:W2:Y:S02]  /*03b0*/  LDG.E.CONSTANT R9, desc[UR8][R8.64] ;  /* 0x0000000808097981 */ /* 0x000ea4000c1e9900 */
[----:B------:R-:W-:Y:S02]  /*03c0*/  VIADD R15, R5, 0x600 ;  /* 0x00000600050f7836 */ /* 0x000fe40000000000 */
[--C-:B------:R-:W-:Y:S01]  /*03d0*/  IMAD.WIDE.U32 R12, R13, 0x4, R6.reuse ;  /* 0x000000040d0c7825 */ /* 0x100fe200078e0006 */
[----:B------:R-:W3:Y:S03]  /*03e0*/  LDG.E.CONSTANT R11, desc[UR8][R10.64] ;  /* 0x000000080a0b7981 */ /* 0x000ee6000c1e9900 */
[----:B------:R-:W-:-:S02]  /*03f0*/  IMAD.WIDE.U32 R14, R15, 0x4, R6 ;  /* 0x000000040f0e7825 */ /* 0x000fc400078e0006 */
[----:B------:R-:W4:Y:S04]  /*0400*/  LDG.E.CONSTANT R13, desc[UR8][R12.64] ;  /* 0x000000080c0d7981 */ /* 0x000f28000c1e9900 */
[----:B------:R-:W4:Y:S01]  /*0410*/  LDG.E.CONSTANT R15, desc[UR8][R14.64] ;  /* 0x000000080e0f7981 */ /* 0x000f22000c1e9900 */
[C---:B------:R-:W-:Y:S02]  /*0420*/  IADD3 R18, PT, PT, R16.reuse, 0x400, RZ ;  /* 0x0000040010127810 */ /* 0x040fe40007ffe0ff */
[----:B------:R-:W-:Y:S02]  /*0430*/  IADD3 R16, PT, PT, R16, 0x800, RZ ;  /* 0x0000080010107810 */ /* 0x000fe40007ffe0ff */
[----:B------:R-:W-:Y:S02]  /*0440*/  ISETP.GE.AND P0, PT, R18, R3, PT ;  /* 0x000000031200720c */ /* 0x000fe40003f06270 */
[----:B------:R-:W-:Y:S01]  /*0450*/  IADD3 R5, PT, PT, R5, 0x800, RZ ;  /* 0x0000080005057810 */ /* 0x000fe20007ffe0ff */
[----:B--2--5:R-:W-:-:S04]  /*0460*/  FADD R2, R9, R2 ;  /* 0x0000000209027221 */ /* 0x024fc80000000000 */
[----:B---3--:R-:W-:-:S04]  /*0470*/  FADD R2, R2, R11 ;  /* 0x0000000b02027221 */ /* 0x008fc80000000000 */
[----:B----4-:R-:W-:-:S04]  /*0480*/  FADD R2, R2, R13 ;  /* 0x0000000d02027221 */ /* 0x010fc80000000000 */
[----:B------:R-:W-:Y:S01]  /*0490*/  FADD R2, R2, R15 ;  /* 0x0000000f02027221 */ /* 0x000fe20000000000 */
[----:B------:R-:W-:Y:S06]  /*04a0*/  @!P0 BRA `(.L_x_237) ;  /* 0xfffffffc00b08947 */ /* 0x000fec000383ffff */
.L_x_233:
[----:B------:R-:W-:Y:S05]  /*04b0*/  BSYNC.RECONVERGENT B1 ;  /* 0x0000000000017941 */ /* 0x000fea0003800200 */
.L_x_232:
[----:B------:R-:W-:Y:S01]  /*04c0*/  ISETP.GE.U32.AND P0, PT, R3, 0x200, PT ;  /* 0x000002000300780c */ /* 0x000fe20003f06070 */
[----:B0----5:R-:W-:-:S12]  /*04d0*/  IMAD.MOV.U32 R7, RZ, RZ, R2 ;  /* 0x000000ffff077224 */ /* 0x021fd800078e0002 */
[----:B------:R-:W-:Y:S05]  /*04e0*/  @!P0 BRA `(.L_x_238) ;  /* 0x0000000000d08947 */ /* 0x000fea0003800000 */
[----:B------:R-:W0:Y:S01]  /*04f0*/  S2R R8, SR_LANEID ;  /* 0x0000000000087919 */ /* 0x000e220000000000 */
[----:B------:R-:W1:Y:S02]  /*0500*/  SHFL.DOWN PT, R2, R7, 0x1, 0x1f ;  /* 0x08201f0007027f89 */ /* 0x000e6400000e0000 */
[----:B-1----:R-:W-:Y:S01]  /*0510*/  FADD R2, R2, R7 ;  /* 0x0000000702027221 */ /* 0x002fe20000000000 */
[C---:B0-----:R-:W-:Y:S02]  /*0520*/  ISETP.GT.AND P0, PT, R8.reuse, 0x1e, PT ;  /* 0x0000001e0800780c */ /* 0x041fe40003f04270 */
        /* <DEDUP_REMOVED lines=28> */
[----:B------:R-:W0:Y:S04]  /*06f0*/  LDS.128 R12, [UR4+0x10] ;  /* 0x00001004ff0c7984 */ /* 0x000e280008000c00 */
[----:B------:R-:W2:Y:S04]  /*0700*/  LDS.128 R8, [UR4+0x20] ;  /* 0x00002004ff087984 */ /* 0x000ea80008000c00 */
[----:B-1----:R-:W1:Y:S04]  /*0710*/  LDS.128 R4, [UR4+0x30] ;  /* 0x00003004ff047984 */ /* 0x002e680008000c00 */
[----:B------:R-:W3:Y:S01]  /*0720*/  LDS.128 R16, [UR4+0x40] ;  /* 0x00004004ff107984 */ /* 0x000ee20008000c00 */
[----:B0-----:R-:W-:-:S04]  /*0730*/  FADD R13, R2, R13 ;  /* 0x0000000d020d7221 */ /* 0x001fc80000000000 */
[----:B------:R-:W-:-:S04]  /*0740*/  FADD R14, R13, R14 ;  /* 0x0000000e0d0e7221 */ /* 0x000fc80000000000 */
[----:B------:R-:W-:-:S04]  /*0750*/  FADD R15, R14, R15 ;  /* 0x0000000f0e0f7221 */ /* 0x000fc80000000000 */
[----:B--2---:R-:W-:-:S04]  /*0760*/  FADD R8, R15, R8 ;  /* 0x000000080f087221 */ /* 0x004fc80000000000 */
[----:B------:R-:W-:-:S04]  /*0770*/  FADD R9, R8, R9 ;  /* 0x0000000908097221 */ /* 0x000fc80000000000 */
[----:B------:R-:W-:-:S04]  /*0780*/  FADD R10, R9, R10 ;  /* 0x0000000a090a7221 */ /* 0x000fc80000000000 */
[----:B------:R-:W-:-:S04]  /*0790*/  FADD R11, R10, R11 ;  /* 0x0000000b0a0b7221 */ /* 0x000fc80000000000 */
[----:B-1----:R-:W-:-:S04]  /*07a0*/  FADD R4, R11, R4 ;  /* 0x000000040b047221 */ /* 0x002fc80000000000 */
        /* <DEDUP_REMOVED lines=8> */
.L_x_238:
[----:B------:R-:W0:Y:S01]  /*0830*/  S2R R8, SR_LANEID ;  /* 0x0000000000087919 */ /* 0x000e220000000000 */
[----:B------:R-:W-:-:S04]  /*0840*/  LOP3.LUT R2, R4, 0x3e0, RZ, 0xc0, !PT ;  /* 0x000003e004027812 */ /* 0x000fc800078ec0ff */
[----:B------:R-:W-:Y:S02]  /*0850*/  IADD3 R6, PT, PT, R2, 0x20, RZ ;  /* 0x0000002002067810 */ /* 0x000fe40007ffe0ff */
[----:B------:R-:W-:Y:S02]  /*0860*/  LOP3.LUT R2, RZ, R2, RZ, 0x33, !PT ;  /* 0x00000002ff027212 */ /* 0x000fe400078e33ff */
[----:B------:R-:W-:Y:S02]  /*0870*/  ISETP.GT.U32.AND P0, PT, R6, R3, PT ;  /* 0x000000030600720c */ /* 0x000fe40003f04070 */
        /* <DEDUP_REMOVED lines=19> */
[----:B------:R-:W-:-:S04]  /*09b0*/  @!P1 MOV R8, 0x400 ;  /* 0x0000040000089802 */ /* 0x000fc80000000f00 */
[----:B0-----:R-:W-:-:S04]  /*09c0*/  @!P1 LEA R9, R9, R8, 0x18 ;  /* 0x0000000809099211 */ /* 0x001fc800078ec0ff */
[----:B-1----:R-:W-:Y:S01]  /*09d0*/  @!P0 FADD R7, R7, R2 ;  /* 0x0000000207078221 */ /* 0x002fe20000000000 */
[----:B------:R-:W-:Y:S02]  /*09e0*/  ISETP.GT.AND P0, PT, R6, R5, PT ;  /* 0x000000050600720c */ /* 0x000fe40003f04270 */
[----:B------:R-:W-:Y:S02]  /*09f0*/  @!P1 SHF.R.U32.HI R6, RZ, 0x3, R4 ;  /* 0x00000003ff069819 */ /* 0x000fe40000011604 */
[----:B------:R-:W0:Y:S02]  /*0a00*/  SHFL.DOWN PT, R2, R7, 0x10, R5 ;  /* 0x0a00000007027989 */ /* 0x000e2400000e0005 */
[----:B------:R-:W-:-:S04]  /*0a10*/  @!P1 LOP3.LUT R6, R6, 0x7c, RZ, 0xc0, !PT ;  /* 0x0000007c06069812 */ /* 0x000fc800078ec0ff */
[----:B------:R-:W-:-:S03]  /*0a20*/  @!P1 IADD3 R9, PT, PT, R6, R9, RZ ;  /* 0x0000000906099210 */ /* 0x000fc60007ffe0ff */
[----:B0-----:R-:W-:Y:S01]  /*0a30*/  @!P0 FADD R7, R7, R2 ;  /* 0x0000000207078221 */ /* 0x001fe20000000000 */
[----:B------:R-:W-:-:S03]  /*0a40*/  ISETP.NE.AND P0, PT, R4, RZ, PT ;  /* 0x000000ff0400720c */ /* 0x000fc60003f05270 */
[----:B------:R-:W-:-:S05]  /*0a50*/  IMAD.MOV.U32 R2, RZ, RZ, R7 ;  /* 0x000000ffff027224 */ /* 0x000fca00078e0007 */
[----:B------:R0:W-:Y:S01]  /*0a60*/  @!P1 STS [R9+0x10], R2 ;  /* 0x0000100209009388 */ /* 0x0001e20000000800 */
[----:B------:R-:W-:Y:S06]  /*0a70*/  BAR.SYNC.DEFER_BLOCKING 0x0 ;  /* 0x0000000000007b1d */ /* 0x000fec0000010000 */
[----:B------:R-:W-:Y:S05]  /*0a80*/  @P0 BRA `(.L_x_239) ;  /* 0x0000002400a80947 */ /* 0x000fea0003800000 */
[----:B------:R-:W1:Y:S01]  /*0a90*/  S2UR UR5, SR_CgaCtaId ;  /* 0x00000000000579c3 */ /* 0x000e620000008800 */
[----:B------:R-:W-:Y:S01]  /*0aa0*/  UMOV UR4, 0x400 ;  /* 0x0000040000047882 */ /* 0x000fe20000000000 */
[C---:B------:R-:W-:Y:S02]  /*0ab0*/  ISETP.GT.U32.AND P2, PT, R3.reuse, 0x20, PT ;  /* 0x000000200300780c */ /* 0x040fe40003f44070 */
[C---:B------:R-:W-:Y:S02]  /*0ac0*/  ISETP.GT.U32.AND P3, PT, R3.reuse, 0x40, PT ;  /* 0x000000400300780c */ /* 0x040fe40003f64070 */
[C---:B------:R-:W-:Y:S02]  /*0ad0*/  ISETP.GT.U32.AND P1, PT, R3.reuse, 0x60, PT ;  /* 0x000000600300780c */ /* 0x040fe40003f24070 */
[----:B------:R-:W-:Y:S01]  /*0ae0*/  ISETP.GT.U32.AND P4, PT, R3, 0xc0, PT ;  /* 0x000000c00300780c */ /* 0x000fe20003f84070 */
[----:B-1----:R-:W-:-:S09]  /*0af0*/  ULEA UR4, UR5, UR4, 0x18 ;  /* 0x0000000405047291 */ /* 0x002fd2000f8ec0ff */
[----:B------:R-:W1:Y:S04]  /*0b00*/  LDS.128 R4, [UR4+0x10] ;  /* 0x00001004ff047984 */ /* 0x000e680008000c00 */
[----:B0-----:R-:W0:Y:S04]  /*0b10*/  LDS.128 R8, [UR4+0x20] ;  /* 0x00002004ff087984 */ /* 0x001e280008000c00 */
[----:B------:R-:W2:Y:S04]  /*0b20*/  LDS.128 R12, [UR4+0x30] ;  /* 0x00003004ff0c7984 */ /* 0x000ea80008000c00 */
[----:B------:R-:W3:Y:S01]  /*0b30*/  LDS.128 R16, [UR4+0x40] ;  /* 0x00004004ff107984 */ /* 0x000ee20008000c00 */
[----:B-1----:R-:W-:Y:S01]  /*0b40*/  @P2 FADD R2, R2, R5 ;  /* 0x0000000502022221 */ /* 0x002fe20000000000 */
[----:B------:R-:W-:-:S03]  /*0b50*/  ISETP.GT.U32.AND P2, PT, R3, 0x80, PT ;  /* 0x000000800300780c */ /* 0x000fc60003f44070 */
[----:B------:R-:W-:Y:S01]  /*0b60*/  @P3 FADD R2, R2, R6 ;  /* 0x0000000602023221 */ /* 0x000fe20000000000 */
[----:B------:R-:W-:-:S03]  /*0b70*/  ISETP.GT.U32.AND P3, PT, R3, 0xa0, PT ;  /* 0x000000a00300780c */ /* 0x000fc60003f64070 */
[----:B------:R-:W-:Y:S01]  /*0b80*/  @P1 FADD R2, R2, R7 ;  /* 0x0000000702021221 */ /* 0x000fe20000000000 */
[----:B------:R-:W-:-:S05]  /*0b90*/  ISETP.GT.U32.AND P1, PT, R3, 0xe0, PT ;  /* 0x000000e00300780c */ /* 0x000fca0003f24070 */
[----:B0-----:R-:W-:Y:S01]  /*0ba0*/  @P2 FADD R2, R2, R8 ;  /* 0x0000000802022221 */ /* 0x001fe20000000000 */
[----:B------:R-:W-:-:S03]  /*0bb0*/  ISETP.GT.U32.AND P2, PT, R3, 0x100, PT ;  /* 0x000001000300780c */ /* 0x000fc60003f44070 */
[----:B------:R-:W-:Y:S01]  /*0bc0*/  @P3 FADD R2, R2, R9 ;  /* 0x0000000902023221 */ /* 0x000fe20000000000 */
[----:B------:R-:W-:-:S03]  /*0bd0*/  ISETP.GT.U32.AND P3, PT, R3, 0x120, PT ;  /* 0x000001200300780c */ /* 0x000fc60003f64070 */
[----:B------:R-:W-:Y:S01]  /*0be0*/  @P4 FADD R2, R2, R10 ;  /* 0x0000000a02024221 */ /* 0x000fe20000000000 */
[----:B------:R-:W-:-:S03]  /*0bf0*/  ISETP.GT.U32.AND P4, PT, R3, 0x140, PT ;  /* 0x000001400300780c */ /* 0x000fc60003f84070 */
[----:B------:R-:W-:Y:S01]  /*0c00*/  @P1 FADD R2, R2, R11 ;  /* 0x0000000b02021221 */ /* 0x000fe20000000000 */
[----:B------:R-:W-:-:S03]  /*0c10*/  ISETP.GT.U32.AND P1, PT, R3, 0x160, PT ;  /* 0x000001600300780c */ /* 0x000fc60003f24070 */
[----:B--2---:R-:W-:Y:S01]  /*0c20*/  @P2 FADD R2, R2, R12 ;  /* 0x0000000c02022221 */ /* 0x004fe20000000000 */
[----:B------:R-:W-:-:S03]  /*0c30*/  ISETP.GT.U32.AND P2, PT, R3, 0x180, PT ;  /* 0x000001800300780c */ /* 0x000fc60003f44070 */
[----:B------:R-:W-:Y:S01]  /*0c40*/  @P3 FADD R2, R2, R13 ;  /* 0x0000000d02023221 */ /* 0x000fe20000000000 */
[----:B------:R-:W-:-:S03]  /*0c50*/  ISETP.GT.U32.AND P3, PT, R3, 0x1a0, PT ;  /* 0x000001a00300780c */ /* 0x000fc60003f64070 */
[----:B------:R-:W-:Y:S01]  /*0c60*/  @P4 FADD R2, R2, R14 ;  /* 0x0000000e02024221 */ /* 0x000fe20000000000 */
[----:B------:R-:W-:-:S03]  /*0c70*/  ISETP.GT.U32.AND P4, PT, R3, 0x1c0, PT ;  /* 0x000001c00300780c */ /* 0x000fc60003f84070 */
[----:B------:R-:W-:Y:S01]  /*0c80*/  @P1 FADD R2, R2, R15 ;  /* 0x0000000f02021221 */ /* 0x000fe20000000000 */
[----:B------:R-:W-:-:S03]  /*0c90*/  ISETP.GT.U32.AND P1, PT, R3, 0x1e0, PT ;  /* 0x000001e00300780c */ /* 0x000fc60003f24070 */
[----:B---3--:R-:W-:-:S04]  /*0ca0*/  @P2 FADD R2, R2, R16 ;  /* 0x0000001002022221 */ /* 0x008fc80000000000 */
[----:B------:R-:W-:-:S04]  /*0cb0*/  @P3 FADD R2, R2, R17 ;  /* 0x0000001102023221 */ /* 0x000fc80000000000 */
[----:B------:R-:W-:-:S04]  /*0cc0*/  @P4 FADD R2, R2, R18 ;  /* 0x0000001202024221 */ /* 0x000fc80000000000 */
[----:B------:R-:W-:Y:S01]  /*0cd0*/  @P1 FADD R2, R2, R19 ;  /* 0x0000001302021221 */ /* 0x000fe20000000000 */
[----:B------:R-:W-:Y:S06]  /*0ce0*/  BRA `(.L_x_239) ;  /* 0x0000002400107947 */ /* 0x000fec0003800000 */
.L_x_229:
[----:B------:R-:W0:Y:S01]  /*0cf0*/  S2R R18, SR_TID.X ;  /* 0x0000000000127919 */ /* 0x000e220000002100 */
[----:B------:R-:W1:Y:S02]  /*0d00*/  LDCU.64 UR6, c[0x0][0x380] ;  /* 0x00007000ff0677ac */ /* 0x000e640008000a00 */
[----:B-1----:R-:W-:Y:S02]  /*0d10*/  MOV R12, UR6 ;  /* 0x00000006000c7c02 */ /* 0x002fe40008000f00 */
[----:B------:R-:W-:Y:S02]  /*0d20*/  MOV R13, UR7 ;  /* 0x00000007000d7c02 */ /* 0x000fe40008000f00 */
[----:B0-----:R-:W-:-:S05]  /*0d30*/  LEA R27, R18, R19, 0x1 ;  /* 0x00000013121b7211 */ /* 0x001fca00078e08ff */
[----:B------:R-:W-:-:S05]  /*0d40*/  IMAD.WIDE.U32 R26, R27, 0x4, R12 ;  /* 0x000000041b1a7825 */ /* 0x000fca00078e000c */
        /* <DEDUP_REMOVED lines=8> */
[----:B------:R-:W-:Y:S01]  /*0dd0*/  ISETP.GE.U32.AND P0, PT, R3, UR5, PT ;  /* 0x0000000503007c0c */ /* 0x000fe2000bf06070 */
[----:B--2---:R-:W-:Y:S01]  /*0de0*/  FADD R4, R4, R5 ;  /* 0x0000000504047221 */ /* 0x004fe20000000000 */
[----:B---3--:R-:W-:Y:S01]  /*0df0*/  FADD R7, R6, R7 ;  /* 0x0000000706077221 */ /* 0x008fe20000000000 */
[----:B----4-:R-:W-:-:S03]  /*0e00*/  FADD R8, R8, R9 ;  /* 0x0000000908087221 */ /* 0x010fc60000000000 */
[----:B------:R-:W-:Y:S01]  /*0e10*/  FADD R4, R4, R7 ;  /* 0x0000000704047221 */ /* 0x000fe20000000000 */
[----:B-----5:R-:W-:Y:S01]  /*0e20*/  FADD R11, R10, R11 ;  /* 0x0000000b0a0b7221 */ /* 0x020fe20000000000 */
[----:B------:R-:W-:-:S03]  /*0e30*/  FADD R14, R14, R15 ;  /* 0x0000000f0e0e7221 */ /* 0x000fc60000000000 */
        /* <DEDUP_REMOVED lines=10> */
[----:B------:R-:W-:Y:S01]  /*0ee0*/  VIADD R20, R22, 0xffffe000 ;  /* 0xffffe00016147836 */ /* 0x000fe20000000000 */
[----:B------:R-:W-:Y:S01]  /*0ef0*/  IADD3 R19, PT, PT, R19, UR5, RZ ;  /* 0x0000000513137c10 */ /* 0x000fe2000fffe0ff */
[----:B------:R-:W-:-:S03]  /*0f00*/  UMOV UR4, URZ ;  /* 0x000000ff00047c82 */ /* 0x000fc60008000000 */
[C---:B------:R-:W-:Y:S02]  /*0f10*/  ISETP.GT.U32.AND P0, PT, R19.reuse, R20, PT ;  /* 0x000000141300720c */ /* 0x040fe40003f04070 */
[C---:B------:R-:W-:Y:S02]  /*0f20*/  IADD3 R21, PT, PT, R19.reuse, 0x200, RZ ;  /* 0x0000020013157810 */ /* 0x040fe40007ffe0ff */
[----:B------:R-:W-:Y:S02]  /*0f30*/  IADD3 R23, PT, PT, R19, R18, RZ ;  /* 0x0000001213177210 */ /* 0x000fe40007ffe0ff */
[----:B------:R-:W-:-:S07]  /*0f40*/  MOV R25, R19 ;  /* 0x0000001300197202 */ /* 0x000fce0000000f00 */
[----:B------:R-:W-:Y:S05]  /*0f50*/  @P0 BRA `(.L_x_241) ;  /* 0x0000000000940947 */ /* 0x000fea0003800000 */
[----:B------:R-:W0:Y:S08]  /*0f60*/  LDC R22, c[0x0][0x3a8] ;  /* 0x0000ea00ff167b82 */ /* 0x000e300000000800 */
[----:B------:R-:W1:Y:S02]  /*0f70*/  LDC.64 R12, c[0x0][0x380] ;  /* 0x0000e000ff0c7b82 */ /* 0x000e640000000a00 */
.L_x_242:
[----:B------:R-:W-:-:S05]  /*0f80*/  LEA R15, R18, R25, 0x1 ;  /* 0x00000019120f7211 */ /* 0x000fca00078e08ff */
[----:B-1----:R-:W-:-:S05]  /*0f90*/  IMAD.WIDE.U32 R14, R15, 0x4, R12 ;  /* 0x000000040f0e7825 */ /* 0x002fca00078e000c */
[----:B------:R-:W2:Y:S04]  /*0fa0*/  LDG.E.64.CONSTANT R4, desc[UR8][R14.64] ;  /* 0x000000080e047981 */ /* 0x000ea8000c1e9b00 */
[----:B------:R-:W3:Y:S04]  /*0fb0*/  LDG.E.64.CONSTANT R6, desc[UR8][R14.64+0x1000] ;  /* 0x001000080e067981 */ /* 0x000ee8000c1e9b00 */
[----:B------:R-:W4:Y:S04]  /*0fc0*/  LDG.E.64.CONSTANT R2, desc[UR8][R14.64+0x2000] ;  /* 0x002000080e027981 */ /* 0x000f28000c1e9b00 */
[----:B------:R-:W5:Y:S01]  /*0fd0*/  LDG.E.64.CONSTANT R10, desc[UR8][R14.64+0x6000] ;  /* 0x006000080e0a7981 */ /* 0x000f62000c1e9b00 */
[----:B--2---:R-:W-:-:S03]  /*0fe0*/  FADD R24, R4, R17 ;  /* 0x0000001104187221 */ /* 0x004fc60000000000 */
[----:B------:R-:W5:Y:S01]  /*0ff0*/  LDG.E.64.CONSTANT R16, desc[UR8][R14.64+0x7000] ;  /* 0x007000080e107981 */ /* 0x000f62000c1e9b00 */
[----:B---3--:R-:W-:-:S03]  /*1000*/  FADD R9, R5, R6 ;  /* 0x0000000605097221 */ /* 0x008fc60000000000 */
[----:B------:R-:W2:Y:S01]  /*1010*/  LDG.E.64.CONSTANT R4, desc[UR8][R14.64+0x3000] ;  /* 0x003000080e047981 */ /* 0x000ea2000c1e9b00 */
[----:B----4-:R-:W-:Y:S01]  /*1020*/  FADD R2, R7, R2 ;  /* 0x0000000207027221 */ /* 0x010fe20000000000 */
[----:B------:R-:W-:Y:S02]  /*1030*/  FADD R24, R24, R9 ;  /* 0x0000000918187221 */ /* 0x000fe40000000000 */
[----:B------:R-:W3:Y:S04]  /*1040*/  LDG.E.64.CONSTANT R6, desc[UR8][R14.64+0x4000] ;  /* 0x004000080e067981 */ /* 0x000ee8000c1e9b00 */
[----:B------:R-:W4:Y:S01]  /*1050*/  LDG.E.64.CONSTANT R8, desc[UR8][R14.64+0x5000] ;  /* 0x005000080e087981 */ /* 0x000f22000c1e9b00 */
[----:B--2---:R-:W-:-:S04]  /*1060*/  FADD R3, R3, R4 ;  /* 0x0000000403037221 */ /* 0x004fc80000000000 */
[----:B------:R-:W-:Y:S01]  /*1070*/  FADD R3, R2, R3 ;  /* 0x0000000302037221 */ /* 0x000fe20000000000 */
[----:B0-----:R-:W-:Y:S02]  /*1080*/  IMAD.IADD R2, R22, 0x1, -R25 ;  /* 0x0000000116027824 */ /* 0x001fe400078e0a19 */
[----:B---3--:R-:W-:Y:S01]  /*1090*/  FADD R4, R5, R6 ;  /* 0x0000000605047221 */ /* 0x008fe20000000000 */
[----:B-----5:R-:W-:Y:S01]  /*10a0*/  FADD R11, R11, R16 ;  /* 0x000000100b0b7221 */ /* 0x020fe20000000000 */
[----:B----4-:R-:W-:Y:S01]  /*10b0*/  FADD R7, R7, R8 ;  /* 0x0000000807077221 */ /* 0x010fe20000000000 */
[----:B------:R-:W-:Y:S01]  /*10c0*/  FADD R8, R9, R10 ;  /* 0x0000000a09087221 */ /* 0x000fe20000000000 */
[----:B------:R-:W-:Y:S02]  /*10d0*/  ISETP.GE.U32.AND P0, PT, R2, UR5, PT ;  /* 0x0000000502007c0c */ /* 0x000fe4000bf06070 */
[----:B------:R-:W-:Y:S01]  /*10e0*/  FADD R4, R4, R7 ;  /* 0x0000000704047221 */ /* 0x000fe20000000000 */
[----:B------:R-:W-:Y:S01]  /*10f0*/  FADD R11, R8, R11 ;  /* 0x0000000b080b7221 */ /* 0x000fe20000000000 */
[----:B------:R-:W-:-:S03]  /*1100*/  FADD R3, R24, R3 ;  /* 0x0000000318037221 */ /* 0x000fc60000000000 */
[----:B------:R-:W-:-:S04]  /*1110*/  FADD R4, R4, R11 ;  /* 0x0000000b04047221 */ /* 0x000fc80000000000 */
[----:B------:R-:W-:-:S04]  /*1120*/  FADD R3, R3, R4 ;  /* 0x0000000403037221 */ /* 0x000fc80000000000 */
[----:B------:R-:W-:Y:S01]  /*1130*/  FADD R17, R17, R3 ;  /* 0x0000000311117221 */ /* 0x000fe20000000000 */
[----:B------:R-:W-:Y:S06]  /*1140*/  @!P0 BRA `(.L_x_240) ;  /* 0x0000000000f48947 */ /* 0x000fec0003800000 */
[----:B------:R-:W-:Y:S01]  /*1150*/  IADD3 R25, PT, PT, R25, UR5, RZ ;  /* 0x0000000519197c10 */ /* 0x000fe2000fffe0ff */
[----:B------:R-:W-:Y:S01]  /*1160*/  UIADD3 UR4, UPT, UPT, UR4, 0x1, URZ ;  /* 0x0000000104047890 */ /* 0x000fe2000fffe0ff */
[----:B------:R-:W-:Y:S02]  /*1170*/  IADD3 R21, PT, PT, R21, UR5, RZ ;  /* 0x0000000515157c10 */ /* 0x000fe4000fffe0ff */
[----:B------:R-:W-:Y:S02]  /*1180*/  ISETP.GT.U32.AND P0, PT, R25, R20, PT ;  /* 0x000000141900720c */ /* 0x000fe40003f04070 */
[----:B------:R-:W-:-:S11]  /*1190*/  IADD3 R23, PT, PT, R23, UR5, RZ ;  /* 0x0000000517177c10 */ /* 0x000fd6000fffe0ff */
[----:B------:R-:W-:Y:S05]  /*11a0*/  @!P0 BRA `(.L_x_242) ;  /* 0xfffffffc00748947 */ /* 0x000fea000383ffff */
.L_x_241:
[----:B------:R-:W-:-:S13]  /*11b0*/  ISETP.GE.U32.AND P0, PT, R25, R22, PT ;  /* 0x000000161900720c */ /* 0x000fda0003f06070 */
[----:B------:R-:W-:Y:S05]  /*11c0*/  @P0 BRA `(.L_x_240) ;  /* 0x0000000000d40947 */ /* 0x000fea0003800000 */
[----:B------:R-:W-:Y:S01]  /*11d0*/  IADD3 R3, PT, PT, -R25, R22, RZ ;  /* 0x0000001619037210 */ /* 0x000fe20007ffe1ff */
[----:B------:R-:W-:Y:S03]  /*11e0*/  BSSY.RECONVERGENT B1, `(.L_x_240) ;  /* 0x0000033000017945 */ /* 0x000fe60003800200 */
[----:B------:R-:W-:-:S13]  /*11f0*/  ISETP.GE.AND P0, PT, R18, R3, PT ;  /* 0x000000031200720c */ /* 0x000fda0003f06270 */
[----:B------:R-:W-:Y:S05]  /*1200*/  @P0 BRA `(.L_x_243) ;  /* 0x0000000000c00947 */ /* 0x000fea0003800000 */
[----:B------:R-:W0:Y:S01]  /*1210*/  LDC R2, c[0x0][0x3ac] ;  /* 0x0000eb00ff027b82 */ /* 0x000e220000000800 */
[----:B------:R-:W-:Y:S01]  /*1220*/  LOP3.LUT R5, RZ, R18, RZ, 0x33, !PT ;  /* 0x00000012ff057212 */ /* 0x000fe200078e33ff */
[----:B------:R-:W-:Y:S04]  /*1230*/  BSSY.RECONVERGENT B2, `(.L_x_244) ;  /* 0x0000016000027945 */ /* 0x000fe80003800200 */
[----:B------:R-:W-:-:S05]  /*1240*/  IMAD.IADD R22, R5, 0x1, R22 ;  /* 0x0000000105167824 */ /* 0x000fca00078e0216 */
[----:B------:R-:W-:Y:S02]  /*1250*/  LOP3.LUT R4, R22, 0x600, RZ, 0xc0, !PT ;  /* 0x0000060016047812 */ /* 0x000fe400078ec0ff */
[----:B------:R-:W-:Y:S02]  /*1260*/  IADD3 R19, PT, PT, -R19, R22, RZ ;  /* 0x0000001613137210 */ /* 0x000fe40007ffe1ff */
[----:B------:R-:W-:Y:S02]  /*1270*/  ISETP.NE.AND P0, PT, R4, 0x600, PT ;  /* 0x000006000400780c */ /* 0x000fe40003f05270 */
[----:B------:R-:W-:Y:S01]  /*1280*/  LEA.HI R22, R22, 0x1, RZ, 0x17 ;  /* 0x0000000116167811 */ /* 0x000fe200078fb8ff */
[----:B0-----:R-:W-:-:S04]  /*1290*/  IMAD R2, R2, UR4, RZ ;  /* 0x0000000402027c24 */ /* 0x001fc8000f8e02ff */
[----:B------:R-:W-:-:S05]  /*12a0*/  IMAD R2, R2, -0x2000, R19 ;  /* 0xffffe00002027824 */ /* 0x000fca00078e0213 */
[----:B------:R-:W-:Y:S02]  /*12b0*/  ISETP.GE.U32.AND P1, PT, R2, 0x600, PT ;  /* 0x000006000200780c */ /* 0x000fe40003f26070 */
[----:B------:R-:W-:Y:S01]  /*12c0*/  MOV R2, R18 ;  /* 0x0000001200027202 */ /* 0x000fe20000000f00 */
[----:B------:R-:W-:Y:S10]  /*12d0*/  @!P0 BRA `(.L_x_245) ;  /* 0x00000000002c8947 */ /* 0x000ff40003800000 */
[----:B------:R-:W-:Y:S02]  /*12e0*/  LOP3.LUT R22, R22, 0x3, RZ, 0xc0, !PT ;  /* 0x0000000316167812 */ /* 0x000fe400078ec0ff */
[----:B------:R-:W-:Y:S02]  /*12f0*/  MOV R2, R18 ;  /* 0x0000001200027202 */ /* 0x000fe40000000f00 */
[----:B------:R-:W-:-:S07]  /*1300*/  IADD3 R22, PT, PT, -R22, RZ, RZ ;  /* 0x000000ff16167210 */ /* 0x000fce0007ffe1ff */
.L_x_246:
[----:B------:R-:W-:-:S06]  /*1310*/  IMAD.WIDE.U32 R4, R23, 0x4, R12 ;  /* 0x0000000417047825 */ /* 0x000fcc00078e000c */
[----:B------:R-:W2:Y:S01]  /*1320*/  LDG.E.CONSTANT R4, desc[UR8][R4.64] ;  /* 0x0000000804047981 */ /* 0x000ea2000c1e9900 */
[----:B------:R-:W-:Y:S01]  /*1330*/  VIADD R22, R22, 0x1 ;  /* 0x0000000116167836 */ /* 0x000fe20000000000 */
[----:B------:R-:W-:Y:S02]  /*1340*/  IADD3 R2, PT, PT, R2, 0x200, RZ ;  /* 0x0000020002027810 */ /* 0x000fe40007ffe0ff */
[----:B------:R-:W-:Y:S02]  /*1350*/  IADD3 R23, PT, PT, R23, 0x200, RZ ;  /* 0x0000020017177810 */ /* 0x000fe40007ffe0ff */
[----:B------:R-:W-:Y:S01]  /*1360*/  ISETP.NE.AND P0, PT, R22, RZ, PT ;  /* 0x000000ff1600720c */ /* 0x000fe20003f05270 */
[----:B--2---:R-:W-:-:S12]  /*1370*/  FADD R17, R4, R17 ;  /* 0x0000001104117221 */ /* 0x004fd80000000000 */
[----:B------:R-:W-:Y:S05]  /*1380*/  @P0 BRA `(.L_x_246) ;  /* 0xfffffffc00e00947 */ /* 0x000fea000383ffff */
.L_x_245:
[----:B------:R-:W-:Y:S05]  /*1390*/  BSYNC.RECONVERGENT B2 ;  /* 0x0000000000027941 */ /* 0x000fea0003800200 */
.L_x_244:
[----:B------:R-:W-:Y:S05]  /*13a0*/  @!P1 BRA `(.L_x_243) ;  /* 0x0000000000589947 */ /* 0x000fea0003800000 */
[C---:B------:R-:W-:Y:S02]  /*13b0*/  IADD3 R21, PT, PT, R2.reuse, R21, RZ ;  /* 0x0000001502157210 */ /* 0x040fe40007ffe0ff */
[----:B------:R-:W-:-:S07]  /*13c0*/  IADD3 R2, PT, PT, R2, 0x400, RZ ;  /* 0x0000040002027810 */ /* 0x000fce0007ffe0ff */
.L_x_247:
[C---:B------:R-:W-:Y:S01]  /*13d0*/  VIADD R5, R21.reuse, 0xfffffe00 ;  /* 0xfffffe0015057836 */ /* 0x040fe20000000000 */
[C---:B------:R-:W-:Y:S01]  /*13e0*/  IADD3 R9, PT, PT, R21.reuse, 0x200, RZ ;  /* 0x0000020015097810 */ /* 0x040fe20007ffe0ff */
[----:B------:R-:W-:-:S04]  /*13f0*/  IMAD.WIDE.U32 R6, R21, 0x4, R12 ;  /* 0x0000000415067825 */ /* 0x000fc800078e000c */
[--C-:B------:R-:W-:Y:S01]  /*1400*/  IMAD.WIDE.U32 R4, R5, 0x4, R12.reuse ;  /* 0x0000000405047825 */ /* 0x100fe200078e000c */
[----:B------:R-:W-:Y:S01]  /*1410*/  IADD3 R11, PT, PT, R21, 0x400, RZ ;  /* 0x00000400150b7810 */ /* 0x000fe20007ffe0ff */
[----:B------:R-:W2:Y:S02]  /*1420*/  LDG.E.CONSTANT R6, desc[UR8][R6.64] ;  /* 0x0000000806067981 */ /* 0x000ea4000c1e9900 */
[--C-:B------:R-:W-:Y:S02]  /*1430*/  IMAD.WIDE.U32 R8, R9, 0x4, R12.reuse ;  /* 0x0000000409087825 */ /* 0x100fe400078e000c */
[----:B------:R-:W3:Y:S02]  /*1440*/  LDG.E.CONSTANT R4, desc[UR8][R4.64] ;  /* 0x0000000804047981 */ /* 0x000ee4000c1e9900 */
[----:B------:R-:W-:Y:S02]  /*1450*/  IMAD.WIDE.U32 R10, R11, 0x4, R12 ;  /* 0x000000040b0a7825 */ /* 0x000fe400078e000c */
[----:B------:R-:W4:Y:S04]  /*1460*/  LDG.E.CONSTANT R8, desc[UR8][R8.64] ;  /* 0x0000000808087981 */ /* 0x000f28000c1e9900 */
[----:B------:R-:W5:Y:S01]  /*1470*/  LDG.E.CONSTANT R10, desc[UR8][R10.64] ;  /* 0x000000080a0a7981 */ /* 0x000f62000c1e9900 */
[----:B------:R-:W-:-:S04]  /*1480*/  IADD3 R14, PT, PT, R2, 0x400, RZ ;  /* 0x00000400020e7810 */ /* 0x000fc80007ffe0ff */
[----:B------:R-:W-:Y:S01]  /*1490*/  ISETP.GE.AND P0, PT, R14, R3, PT ;  /* 0x000000030e00720c */ /* 0x000fe20003f06270 */
[----:B------:R-:W-:Y:S01]  /*14a0*/  VIADD R21, R21, 0x800 ;  /* 0x0000080015157836 */ /* 0x000fe20000000000 */
[----:B------:R-:W-:Y:S01]  /*14b0*/  IADD3 R2, PT, PT, R2, 0x800, RZ ;  /* 0x0000080002027810 */ /* 0x000fe20007ffe0ff */
[----:B---3--:R-:W-:-:S04]  /*14c0*/  FADD R17, R4, R17 ;  /* 0x0000001104117221 */ /* 0x008fc80000000000 */
[----:B--2---:R-:W-:-:S04]  /*14d0*/  FADD R17, R17, R6 ;  /* 0x0000000611117221 */ /* 0x004fc80000000000 */
[----:B----4-:R-:W-:-:S04]  /*14e0*/  FADD R17, R17, R8 ;  /* 0x0000000811117221 */ /* 0x010fc80000000000 */
[----:B-----5:R-:W-:Y:S01]  /*14f0*/  FADD R17, R17, R10 ;  /* 0x0000000a11117221 */ /* 0x020fe20000000000 */
[----:B------:R-:W-:Y:S06]  /*1500*/  @!P0 BRA `(.L_x_247) ;  /* 0xfffffffc00b08947 */ /* 0x000fec000383ffff */
.L_x_243:
[----:B------:R-:W-:Y:S05]  /*1510*/  BSYNC.RECONVERGENT B1 ;  /* 0x0000000000017941 */ /* 0x000fea0003800200 */
.L_x_240:
        /* <DEDUP_REMOVED lines=32> */
[----:B------:R-:W1:Y:S04]  /*1720*/  LDS.128 R8, [UR4+0x20] ;  /* 0x00002004ff087984 */ /* 0x000e680008000c00 */
[----:B--2---:R-:W2:Y:S04]  /*1730*/  LDS.128 R4, [UR4+0x30] ;  /* 0x00003004ff047984 */ /* 0x004ea80008000c00 */
        /* <DEDUP_REMOVED lines=17> */
.L_x_228:
[----:B------:R-:W0:Y:S02]  /*1850*/  LDCU UR6, c[0x0][0x3a8] ;  /* 0x00007500ff0677ac */ /* 0x000e240008000800 */
[----:B0-----:R-:W-:-:S04]  /*1860*/  IADD3 R3, PT, PT, -R19, UR6, RZ ;  /* 0x0000000613037c10 */ /* 0x001fc8000fffe1ff */
        /* <DEDUP_REMOVED lines=9> */
[----:B------:R-:W-:-:S05]  /*1900*/  IADD3 R5, PT, PT, R19, R4, RZ ;  /* 0x0000000413057210 */ /* 0x000fca0007ffe0ff */
[----:B0-----:R-:W-:-:S05]  /*1910*/  IMAD.WIDE.U32 R6, R5, 0x4, R6 ;  /* 0x0000000405067825 */ /* 0x001fca00078e0006 */
[----:B------:R0:W5:Y:S01]  /*1920*/  LDG.E.CONSTANT R2, desc[UR8][R6.64] ;  /* 0x0000000806027981 */ /* 0x000162000c1e9900 */
[----:B------:R-:W-:-:S07]  /*1930*/  VIADD R10, R4, 0x200 ;  /* 0x00000200040a7836 */ /* 0x000fce0000000000 */
.L_x_250:
[----:B------:R-:W-:Y:S05]  /*1940*/  BSYNC.RECONVERGENT B1 ;  /* 0x0000000000017941 */ /* 0x000fea0003800200 */
.L_x_249:
[----:B------:R-:W-:Y:S01]  /*1950*/  ISETP.GE.U32.AND P0, PT, R10, R3, PT ;  /* 0x000000030a00720c */ /* 0x000fe20003f06070 */
[----:B------:R-:W-:-:S12]  /*1960*/  BSSY.RECONVERGENT B1, `(.L_x_251) ;  /* 0x0000030000017945 */ /* 0x000fd80003800200 */
[----:B------:R-:W-:Y:S05]  /*1970*/  @P0 BRA `(.L_x_252) ;  /* 0x0000000000b80947 */ /* 0x000fea0003800000 */
[----:B------:R-:W-:Y:S01]  /*1980*/  LOP3.LUT R5, RZ, R10, RZ, 0x33, !PT ;  /* 0x0000000aff057212 */ /* 0x000fe200078e33ff */
[----:B------:R-:W-:Y:S03]  /*1990*/  BSSY.RECONVERGENT B2, `(.L_x_253) ;  /* 0x0000014000027945 */ /* 0x000fe60003800200 */
[----:B0-----:R-:W-:-:S04]  /*19a0*/  IADD3 R6, PT, PT, R5, UR6, RZ ;  /* 0x0000000605067c10 */ /* 0x001fc8000fffe0ff */
[----:B------:R-:W-:Y:S02]  /*19b0*/  LOP3.LUT R5, R6, 0x600, RZ, 0xc0, !PT ;  /* 0x0000060006057812 */ /* 0x000fe400078ec0ff */
[----:B------:R-:W-:Y:S02]  /*19c0*/  IADD3 R7, PT, PT, -R19, R6, RZ ;  /* 0x0000000613077210 */ /* 0x000fe40007ffe1ff */
[----:B------:R-:W-:Y:S02]  /*19d0*/  ISETP.NE.AND P0, PT, R5, 0x600, PT ;  /* 0x000006000500780c */ /* 0x000fe40003f05270 */
[----:B------:R-:W-:-:S11]  /*19e0*/  ISETP.GE.U32.AND P1, PT, R7, 0x600, PT ;  /* 0x000006000700780c */ /* 0x000fd60003f26070 */
[----:B------:R-:W-:Y:S05]  /*19f0*/  @!P0 BRA `(.L_x_254) ;  /* 0x0000000000348947 */ /* 0x000fea0003800000 */
[----:B------:R-:W0:Y:S01]  /*1a00*/  LDC.64 R8, c[0x0][0x380] ;  /* 0x0000e000ff087b82 */ /* 0x000e220000000a00 */
[----:B------:R-:W-:Y:S02]  /*1a10*/  LEA.HI R5, R6, 0x1, RZ, 0x17 ;  /* 0x0000000106057811 */ /* 0x000fe400078fb8ff */
[----:B------:R-:W-:Y:S02]  /*1a20*/  IADD3 R11, PT, PT, R19, R10, RZ ;  /* 0x0000000a130b7210 */ /* 0x000fe40007ffe0ff */
[----:B------:R-:W-:-:S04]  /*1a30*/  LOP3.LUT R5, R5, 0x3, RZ, 0xc0, !PT ;  /* 0x0000000305057812 */ /* 0x000fc800078ec0ff */
[----:B------:R-:W-:-:S07]  /*1a40*/  IADD3 R5, PT, PT, -R5, RZ, RZ ;  /* 0x000000ff05057210 */ /* 0x000fce0007ffe1ff */
.L_x_255:
[----:B0-----:R-:W-:-:S06]  /*1a50*/  IMAD.WIDE.U32 R6, R11, 0x4, R8 ;  /* 0x000000040b067825 */ /* 0x001fcc00078e0008 */
[----:B------:R-:W2:Y:S01]  /*1a60*/  LDG.E.CONSTANT R7, desc[UR8][R6.64] ;  /* 0x0000000806077981 */ /* 0x000ea2000c1e9900 */
[----:B------:R-:W-:Y:S01]  /*1a70*/  VIADD R5, R5, 0x1 ;  /* 0x0000000105057836 */ /* 0x000fe20000000000 */
[----:B------:R-:W-:Y:S02]  /*1a80*/  IADD3 R10, PT, PT, R10, 0x200, RZ ;  /* 0x000002000a0a7810 */ /* 0x000fe40007ffe0ff */
[----:B------:R-:W-:Y:S02]  /*1a90*/  IADD3 R11, PT, PT, R11, 0x200, RZ ;  /* 0x000002000b0b7810 */ /* 0x000fe40007ffe0ff */
[----:B------:R-:W-:Y:S01]  /*1aa0*/  ISETP.NE.AND P0, PT, R5, RZ, PT ;  /* 0x000000ff0500720c */ /* 0x000fe20003f05270 */
[----:B--2--5:R-:W-:-:S12]  /*1ab0*/  FADD R2, R7, R2 ;  /* 0x0000000207027221 */ /* 0x024fd80000000000 */
[----:B------:R-:W-:Y:S05]  /*1ac0*/  @P0 BRA `(.L_x_255) ;  /* 0xfffffffc00e00947 */ /* 0x000fea000383ffff */
.L_x_254:
[----:B------:R-:W-:Y:S05]  /*1ad0*/  BSYNC.RECONVERGENT B2 ;  /* 0x0000000000027941 */ /* 0x000fea0003800200 */
.L_x_253:
[----:B------:R-:W-:Y:S05]  /*1ae0*/  @!P1 BRA `(.L_x_252) ;  /* 0x00000000005c9947 */ /* 0x000fea0003800000 */
[----:B------:R-:W0:Y:S01]  /*1af0*/  LDC.64 R6, c[0x0][0x380] ;  /* 0x0000e000ff067b82 */ /* 0x000e220000000a00 */
[----:B------:R-:W-:Y:S02]  /*1b00*/  IADD3 R19, PT, PT, R19, R10, RZ ;  /* 0x0000000a13137210 */ /* 0x000fe40007ffe0ff */
[----:B------:R-:W-:-:S07]  /*1b10*/  IADD3 R5, PT, PT, R10, 0x400, RZ ;  /* 0x000004000a057810 */ /* 0x000fce0007ffe0ff */
.L_x_256:
[C---:B------:R-:W-:Y:S01]  /*1b20*/  VIADD R11, R19.reuse, 0x200 ;  /* 0x00000200130b7836 */ /* 0x040fe20000000000 */
[C---:B------:R-:W-:Y:S01]  /*1b30*/  IADD3 R13, PT, PT, R19.reuse, 0x400, RZ ;  /* 0x00000400130d7810 */ /* 0x040fe20007ffe0ff */
[C---:B0-----:R-:W-:Y:S01]  /*1b40*/  IMAD.WIDE.U32 R8, R19.reuse, 0x4, R6 ;  /* 0x0000000413087825 */ /* 0x041fe200078e0006 */
[----:B------:R-:W-:-:S03]  /*1b50*/  IADD3 R15, PT, PT, R19, 0x600, RZ ;  /* 0x00000600130f7810 */ /* 0x000fc60007ffe0ff */
[--C-:B------:R-:W-:Y:S02]  /*1b60*/  IMAD.WIDE.U32 R10, R11, 0x4, R6.reuse ;  /* 0x000000040b0a7825 */ /* 0x100fe400078e0006 */
[----:B------:R-:W2:Y:S02]  /*1b70*/  LDG.E.CONSTANT R9, desc[UR8][R8.64] ;  /* 0x0000000808097981 */ /* 0x000ea4000c1e9900 */
[--C-:B------:R-:W-:Y:S02]  /*1b80*/  IMAD.WIDE.U32 R12, R13, 0x4, R6.reuse ;  /* 0x000000040d0c7825 */ /* 0x100fe400078e0006 */
[----:B------:R-:W3:Y:S02]  /*1b90*/  LDG.E.CONSTANT R11, desc[UR8][R10.64] ;  /* 0x000000080a0b7981 */ /* 0x000ee4000c1e9900 */
[----:B------:R-:W-:Y:S02]  /*1ba0*/  IMAD.WIDE.U32 R14, R15, 0x4, R6 ;  /* 0x000000040f0e7825 */ /* 0x000fe400078e0006 */
[----:B------:R-:W4:Y:S04]  /*1bb0*/  LDG.E.CONSTANT R13, desc[UR8][R12.64] ;  /* 0x000000080c0d7981 */ /* 0x000f28000c1e9900 */
[----:B------:R-:W4:Y:S01]  /*1bc0*/  LDG.E.CONSTANT R15, desc[UR8][R14.64] ;  /* 0x000000080e0f7981 */ /* 0x000f22000c1e9900 */
[----:B------:R-:W-:Y:S01]  /*1bd0*/  IADD3 R16, PT, PT, R5, 0x400, RZ ;  /* 0x0000040005107810 */ /* 0x000fe20007ffe0ff */
[----:B------:R-:W-:Y:S01]  /*1be0*/  VIADD R19, R19, 0x800 ;  /* 0x0000080013137836 */ /* 0x000fe20000000000 */
[----:B------:R-:W-:-:S02]  /*1bf0*/  IADD3 R5, PT, PT, R5, 0x800, RZ ;  /* 0x0000080005057810 */ /* 0x000fc40007ffe0ff */
[----:B------:R-:W-:Y:S01]  /*1c00*/  ISETP.GE.AND P0, PT, R16, R3, PT ;  /* 0x000000031000720c */ /* 0x000fe20003f06270 */
[----:B--2--5:R-:W-:-:S04]  /*1c10*/  FADD R2, R9, R2 ;  /* 0x0000000209027221 */ /* 0x024fc80000000000 */
[----:B---3--:R-:W-:-:S04]  /*1c20*/  FADD R2, R2, R11 ;  /* 0x0000000b02027221 */ /* 0x008fc80000000000 */
[----:B----4-:R-:W-:-:S04]  /*1c30*/  FADD R2, R2, R13 ;  /* 0x0000000d02027221 */ /* 0x010fc80000000000 */
[----:B------:R-:W-:Y:S01]  /*1c40*/  FADD R2, R2, R15 ;  /* 0x0000000f02027221 */ /* 0x000fe20000000000 */
[----:B------:R-:W-:Y:S06]  /*1c50*/  @!P0 BRA `(.L_x_256) ;  /* 0xfffffffc00b08947 */ /* 0x000fec000383ffff */
.L_x_252:
[----:B------:R-:W-:Y:S05]  /*1c60*/  BSYNC.RECONVERGENT B1 ;  /* 0x0000000000017941 */ /* 0x000fea0003800200 */
.L_x_251:
[----:B------:R-:W-:Y:S02]  /*1c70*/  ISETP.GE.U32.AND P0, PT, R3, 0x200, PT ;  /* 0x000002000300780c */ /* 0x000fe40003f06070 */
[----:B0----5:R-:W-:-:S11]  /*1c80*/  MOV R7, R2 ;  /* 0x0000000200077202 */ /* 0x021fd60000000f00 */
        /* <DEDUP_REMOVED lines=35> */
[----:B----4-:R-:W2:Y:S04]  /*1ec0*/  LDS.128 R4, [UR4+0x30] ;  /* 0x00003004ff047984 */ /* 0x010ea80008000c00 */
        /* <DEDUP_REMOVED lines=17> */
.L_x_257:
[----:B------:R-:W0:Y:S01]  /*1fe0*/  S2R R6, SR_LANEID ;  /* 0x0000000000067919 */ /* 0x000e220000000000 */
[----:B------:R-:W-:-:S04]  /*1ff0*/  LOP3.LUT R2, R4, 0x3e0, RZ, 0xc0, !PT ;  /* 0x000003e004027812 */ /* 0x000fc800078ec0ff */
[----:B------:R-:W-:Y:S02]  /*2000*/  IADD3 R8, PT, PT, R2, 0x20, RZ ;  /* 0x0000002002087810 */ /* 0x000fe40007ffe0ff */
[----:B------:R-:W-:Y:S02]  /*2010*/  LOP3.LUT R2, RZ, R2, RZ, 0x33, !PT ;  /* 0x00000002ff027212 */ /* 0x000fe400078e33ff */
[-C--:B------:R-:W-:Y:S02]  /*2020*/  ISETP.GT.U32.AND P0, PT, R8, R3.reuse, PT ;  /* 0x000000030800720c */ /* 0x080fe40003f04070 */
        /* <DEDUP_REMOVED lines=13> */
[C---:B------:R-:W-:Y:S02]  /*2100*/  IADD3 R8, PT, PT, R6.reuse, 0x8, RZ ;  /* 0x0000000806087810 */ /* 0x040fe40007ffe0ff */
[----:B------:R-:W1:Y:S01]  /*2110*/  SHFL.DOWN PT, R2, R7, 0x4, R5 ;  /* 0x0880000007027989 */ /* 0x000e6200000e0005 */
[----:B------:R-:W-:-:S08]  /*2120*/  IADD3 R6, PT, PT, R6, 0x10, RZ ;  /* 0x0000001006067810 */ /* 0x000fd00007ffe0ff */
[----:B-1----:R-:W-:Y:S01]  /*2130*/  @!P0 FADD R7, R7, R2 ;  /* 0x0000000207078221 */ /* 0x002fe20000000000 */
[----:B------:R-:W-:Y:S02]  /*2140*/  ISETP.GT.AND P0, PT, R8, R5, PT ;  /* 0x000000050800720c */ /* 0x000fe40003f04270 */
[----:B------:R-:W-:Y:S02]  /*2150*/  @!P1 MOV R8, 0x400 ;  /* 0x0000040000089802 */ /* 0x000fe40000000f00 */
[----:B------:R-:W1:Y:S02]  /*2160*/  SHFL.DOWN PT, R2, R7, 0x8, R5 ;  /* 0x0900000007027989 */ /* 0x000e6400000e0005 */
[----:B0-----:R-:W-:-:S07]  /*2170*/  @!P1 LEA R9, R9, R8, 0x18 ;  /* 0x0000000809099211 */ /* 0x001fce00078ec0ff */
        /* <DEDUP_REMOVED lines=50> */
.L_x_248:
[----:B------:R-:W0:Y:S01]  /*24a0*/  S2R R6, SR_TID.X ;  /* 0x0000000000067919 */ /* 0x000e220000002100 */
[----:B------:R-:W1:Y:S02]  /*24b0*/  LDCU.64 UR10, c[0x0][0x380] ;  /* 0x00007000ff0a77ac */ /* 0x000e640008000a00 */
[----:B-1----:R-:W-:Y:S02]  /*24c0*/  MOV R4, UR10 ;  /* 0x0000000a00047c02 */ /* 0x002fe40008000f00 */
[----:B------:R-:W-:Y:S02]  /*24d0*/  MOV R5, UR11 ;  /* 0x0000000b00057c02 */ /* 0x000fe40008000f00 */
[----:B0-----:R-:W-:-:S05]  /*24e0*/  IADD3 R9, PT, PT, R19, R6, RZ ;  /* 0x0000000613097210 */ /* 0x001fca0007ffe0ff */
[----:B------:R-:W-:-:S05]  /*24f0*/  IMAD.WIDE.U32 R8, R9, 0x4, R4 ;  /* 0x0000000409087825 */ /* 0x000fca00078e0004 */
        /* <DEDUP_REMOVED lines=16> */
[----:B------:R-:W-:Y:S01]  /*2600*/  ISETP.GE.U32.AND P0, PT, R3, UR5, PT ;  /* 0x0000000503007c0c */ /* 0x000fe2000bf06070 */
        /* <DEDUP_REMOVED lines=16> */
[----:B------:R-:W-:Y:S01]  /*2710*/  UIADD3 UR7, UPT, UPT, UR6, -0x2000, URZ ;  /* 0xffffe00006077890 */ /* 0x000fe2000fffe0ff */
[----:B------:R-:W-:Y:S01]  /*2720*/  IADD3 R19, PT, PT, R19, UR5, RZ ;  /* 0x0000000513137c10 */ /* 0x000fe2000fffe0ff */
[----:B------:R-:W-:-:S03]  /*2730*/  UMOV UR4, URZ ;  /* 0x000000ff00047c82 */ /* 0x000fc60008000000 */
[C---:B------:R-:W-:Y:S01]  /*2740*/  IADD3 R9, PT, PT, R19.reuse, R6, RZ ;  /* 0x0000000613097210 */ /* 0x040fe20007ffe0ff */
[C---:B------:R-:W-:Y:S01]  /*2750*/  VIADD R7, R19.reuse, 0x200 ;  /* 0x0000020013077836 */ /* 0x040fe20000000000 */
[----:B------:R-:W-:-:S13]  /*2760*/  ISETP.GT.U32.AND P0, PT, R19, UR7, PT ;  /* 0x0000000713007c0c */ /* 0x000fda000bf04070 */
[----:B------:R-:W-:Y:S05]  /*2770*/  @P0 BRA `(.L_x_259) ;  /* 0x0000000000b80947 */ /* 0x000fea0003800000 */
[----:B------:R-:W0:Y:S01]  /*2780*/  LDC.64 R4, c[0x0][0x380] ;  /* 0x0000e000ff047b82 */ /* 0x000e220000000a00 */
[----:B------:R-:W1:Y:S01]  /*2790*/  LDCU UR6, c[0x0][0x3a8] ;  /* 0x00007500ff0677ac */ /* 0x000e620008000800 */
[----:B------:R-:W-:Y:S01]  /*27a0*/  NOP ;  /* 0x0000000000007918 */ /* 0x000fe20000000000 */
.L_x_260:
[----:B------:R-:W-:-:S05]  /*27b0*/  IADD3 R3, PT, PT, R6, R19, RZ ;  /* 0x0000001306037210 */ /* 0x000fca0007ffe0ff */
[----:B0-----:R-:W-:-:S05]  /*27c0*/  IMAD.WIDE.U32 R2, R3, 0x4, R4 ;  /* 0x0000000403027825 */ /* 0x001fca00078e0004 */
        /* <DEDUP_REMOVED lines=15> */
[----:B--2---:R-:W-:-:S03]  /*28c0*/  FADD R12, R11, R12 ;  /* 0x0000000c0b0c7221 */ /* 0x004fc60000000000 */
[----:B------:R1:W2:Y:S01]  /*28d0*/  LDG.E.CONSTANT R11, desc[UR8][R2.64+0x5000] ;  /* 0x00500008020b7981 */ /* 0x0002a2000c1e9900 */
[----:B---3--:R-:W-:Y:S01]  /*28e0*/  FADD R21, R21, R20 ;  /* 0x0000001415157221 */ /* 0x008fe20000000000 */
[----:B-1----:R-:W-:Y:S01]  /*28f0*/  IADD3 R2, PT, PT, -R19, UR6, RZ ;  /* 0x0000000613027c10 */ /* 0x002fe2000fffe1ff */
[----:B----4-:R-:W-:-:S03]  /*2900*/  FADD R22, R22, R23 ;  /* 0x0000001716167221 */ /* 0x010fc60000000000 */
[----:B------:R-:W-:Y:S01]  /*2910*/  ISETP.GE.U32.AND P0, PT, R2, UR5, PT ;  /* 0x0000000502007c0c */ /* 0x000fe2000bf06070 */
[----:B------:R-:W-:Y:S01]  /*2920*/  FADD R12, R12, R21 ;  /* 0x000000150c0c7221 */ /* 0x000fe20000000000 */
[----:B-----5:R-:W-:-:S04]  /*2930*/  FADD R25, R24, R25 ;  /* 0x0000001918197221 */ /* 0x020fc80000000000 */
[----:B------:R-:W-:Y:S01]  /*2940*/  FADD R25, R22, R25 ;  /* 0x0000001916197221 */ /* 0x000fe20000000000 */
[----:B------:R-:W-:-:S03]  /*2950*/  FADD R16, R16, R17 ;  /* 0x0000001110107221 */ /* 0x000fc60000000000 */
[----:B------:R-:W-:Y:S01]  /*2960*/  FADD R12, R12, R25 ;  /* 0x000000190c0c7221 */ /* 0x000fe20000000000 */
[----:B------:R-:W-:Y:S01]  /*2970*/  FADD R8, R15, R8 ;  /* 0x000000080f087221 */ /* 0x000fe20000000000 */
[----:B------:R-:W-:-:S04]  /*2980*/  FADD R13, R13, R10 ;  /* 0x0000000a0d0d7221 */ /* 0x000fc80000000000 */
[----:B------:R-:W-:Y:S01]  /*2990*/  FADD R8, R8, R13 ;  /* 0x0000000d08087221 */ /* 0x000fe20000000000 */
[----:B--2---:R-:W-:-:S04]  /*29a0*/  FADD R11, R14, R11 ;  /* 0x0000000b0e0b7221 */ /* 0x004fc80000000000 */
[----:B------:R-:W-:-:S04]  /*29b0*/  FADD R11, R16, R11 ;  /* 0x0000000b100b7221 */ /* 0x000fc80000000000 */
[----:B------:R-:W-:-:S04]  /*29c0*/  FADD R11, R11, R8 ;  /* 0x000000080b0b7221 */ /* 0x000fc80000000000 */
[----:B------:R-:W-:-:S04]  /*29d0*/  FADD R11, R12, R11 ;  /* 0x0000000b0c0b7221 */ /* 0x000fc80000000000 */
[----:B------:R-:W-:Y:S01]  /*29e0*/  FADD R12, R18, R11 ;  /* 0x0000000b120c7221 */ /* 0x000fe20000000000 */
[----:B------:R-:W-:Y:S06]  /*29f0*/  @!P0 BRA `(.L_x_258) ;  /* 0x0000000400048947 */ /* 0x000fec0003800000 */
[----:B------:R-:W-:Y:S01]  /*2a00*/  IADD3 R19, PT, PT, R19, UR5, RZ ;  /* 0x0000000513137c10 */ /* 0x000fe2000fffe0ff */
[----:B------:R-:W-:Y:S01]  /*2a10*/  UIADD3 UR4, UPT, UPT, UR4, 0x1, URZ ;  /* 0x0000000104047890 */ /* 0x000fe2000fffe0ff */
[----:B------:R-:W-:Y:S01]  /*2a20*/  IADD3 R7, PT, PT, R7, UR5, RZ ;  /* 0x0000000507077c10 */ /* 0x000fe2000fffe0ff */
[----:B------:R-:W-:Y:S01]  /*2a30*/  VIADD R9, R9, UR5 ;  /* 0x0000000509097c36 */ /* 0x000fe20008000000 */
[----:B------:R-:W-:-:S13]  /*2a40*/  ISETP.GT.U32.AND P0, PT, R19, UR7, PT ;  /* 0x0000000713007c0c */ /* 0x000fda000bf04070 */
[----:B------:R-:W-:Y:S05]  /*2a50*/  @!P0 BRA `(.L_x_260) ;  /* 0xfffffffc00548947 */ /* 0x000fea000383ffff */
.L_x_259:
[----:B------:R-:W-:-:S13]  /*2a60*/  ISETP.GE.U32.AND P0, PT, R19, UR6, PT ;  /* 0x0000000613007c0c */ /* 0x000fda000bf06070 */
[----:B------:R-:W-:Y:S05]  /*2a70*/  @P0 BRA `(.L_x_258) ;  /* 0x0000000000e40947 */ /* 0x000fea0003800000 */
[----:B------:R-:W-:Y:S01]  /*2a80*/  IADD3 R19, PT, PT, -R19, UR6, RZ ;  /* 0x0000000613137c10 */ /* 0x000fe2000fffe1ff */
[----:B------:R-:W-:Y:S03]  /*2a90*/  BSSY.RECONVERGENT B1, `(.L_x_258) ;  /* 0x0000037000017945 */ /* 0x000fe60003800200 */
[----:B------:R-:W-:-:S13]  /*2aa0*/  ISETP.GE.AND P0, PT, R6, R19, PT ;  /* 0x000000130600720c */ /* 0x000fda0003f06270 */
[----:B------:R-:W-:Y:S05]  /*2ab0*/  @P0 BRA `(.L_x_261) ;  /* 0x0000000000d00947 */ /* 0x000fea0003800000 */
[----:B------:R-:W0:Y:S01]  /*2ac0*/  LDC R8, c[0x0][0x3ac] ;  /* 0x0000eb00ff087b82 */ /* 0x000e220000000800 */
[----:B------:R-:W1:Y:S01]  /*2ad0*/  LDCU UR5, c[0x0][0x3ac] ;  /* 0x00007580ff0577ac */ /* 0x000e620008000800 */
[----:B------:R-:W-:Y:S01]  /*2ae0*/  LOP3.LUT R2, RZ, R6, RZ, 0x33, !PT ;  /* 0x00000006ff027212 */ /* 0x000fe200078e33ff */
[----:B------:R-:W-:Y:S01]  /*2af0*/  BSSY.RECONVERGENT B2, `(.L_x_262) ;  /* 0x0000019000027945 */ /* 0x000fe20003800200 */
[----:B------:R-:W-:Y:S02]  /*2b00*/  SHF.L.U32 R10, R0, 0xd, RZ ;  /* 0x0000000d000a7819 */ /* 0x000fe400000006ff */
[----:B------:R-:W-:Y:S01]  /*2b10*/  IADD3 R3, PT, PT, R2, UR6, RZ ;  /* 0x0000000602037c10 */ /* 0x000fe2000fffe0ff */
[----:B-1----:R-:W-:Y:S01]  /*2b20*/  USHF.L.U32 UR5, UR5, 0xd, URZ ;  /* 0x0000000d05057899 */ /* 0x002fe200080006ff */
[----:B0-----:R-:W-:Y:S02]  /*2b30*/  IMAD R2, R8, UR4, RZ ;  /* 0x0000000408027c24 */ /* 0x001fe4000f8e02ff */
[----:B------:R-:W-:-:S03]  /*2b40*/  LOP3.LUT R8, R3, 0x600, RZ, 0xc0, !PT ;  /* 0x0000060003087812 */ /* 0x000fc600078ec0ff */
[----:B------:R-:W-:Y:S02]  /*2b50*/  IADD3 R10, PT, PT, R10, UR5, RZ ;  /* 0x000000050a0a7c10 */ /* 0x000fe4000fffe0ff */
[----:B------:R-:W-:Y:S01]  /*2b60*/  ISETP.NE.AND P0, PT, R8, 0x600, PT ;  /* 0x000006000800780c */ /* 0x000fe20003f05270 */
[----:B------:R-:W-:Y:S01]  /*2b70*/  IMAD.MOV.U32 R8, RZ, RZ, R6 ;  /* 0x000000ffff087224 */ /* 0x000fe200078e0006 */
[----:B------:R-:W-:Y:S02]  /*2b80*/  IADD3 R11, PT, PT, -R10, R3, RZ ;  /* 0x000000030a0b7210 */ /* 0x000fe40007ffe1ff */
[----:B------:R-:W-:-:S03]  /*2b90*/  LEA.HI R3, R3, 0x1, RZ, 0x17 ;  /* 0x0000000103037811 */ /* 0x000fc600078fb8ff */
[----:B------:R-:W-:-:S05]  /*2ba0*/  IMAD R2, R2, -0x2000, R11 ;  /* 0xffffe00002027824 */ /* 0x000fca00078e020b */
[----:B------:R-:W-:Y:S01]  /*2bb0*/  ISETP.GE.U32.AND P1, PT, R2, 0x600, PT ;  /* 0x000006000200780c */ /* 0x000fe20003f26070 */
[----:B------:R-:W-:-:S12]  /*2bc0*/  @!P0 BRA `(.L_x_263) ;  /* 0x00000000002c8947 */ /* 0x000fd80003800000 */
[----:B------:R-:W-:Y:S02]  /*2bd0*/  LOP3.LUT R3, R3, 0x3, RZ, 0xc0, !PT ;  /* 0x0000000303037812 */ /* 0x000fe400078ec0ff */
[----:B------:R-:W-:Y:S02]  /*2be0*/  MOV R8, R6 ;  /* 0x0000000600087202 */ /* 0x000fe40000000f00 */
[----:B------:R-:W-:-:S07]  /*2bf0*/  IADD3 R10, PT, PT, -R3, RZ, RZ ;  /* 0x000000ff030a7210 */ /* 0x000fce0007ffe1ff */
.L_x_264:
[----:B------:R-:W-:-:S06]  /*2c00*/  IMAD.WIDE.U32 R2, R9, 0x4, R4 ;  /* 0x0000000409027825 */ /* 0x000fcc00078e0004 */
[----:B------:R-:W2:Y:S01]  /*2c10*/  LDG.E.CONSTANT R3, desc[UR8][R2.64] ;  /* 0x0000000802037981 */ /* 0x000ea2000c1e9900 */
[----:B------:R-:W-:Y:S01]  /*2c20*/  IADD3 R10, PT, PT, R10, 0x1, RZ ;  /* 0x000000010a0a7810 */ /* 0x000fe20007ffe0ff */
[----:B------:R-:W-:Y:S01]  /*2c30*/  VIADD R9, R9, 0x200 ;  /* 0x0000020009097836 */ /* 0x000fe20000000000 */
[----:B------:R-:W-:Y:S02]  /*2c40*/  IADD3 R8, PT, PT, R8, 0x200, RZ ;  /* 0x0000020008087810 */ /* 0x000fe40007ffe0ff */
[----:B------:R-:W-:Y:S01]  /*2c50*/  ISETP.NE.AND P0, PT, R10, RZ, PT ;  /* 0x000000ff0a00720c */ /* 0x000fe20003f05270 */
[----:B--2---:R-:W-:-:S12]  /*2c60*/  FADD R12, R3, R12 ;  /* 0x0000000c030c7221 */ /* 0x004fd80000000000 */
[----:B------:R-:W-:Y:S05]  /*2c70*/  @P0 BRA `(.L_x_264) ;  /* 0xfffffffc00e00947 */ /* 0x000fea000383ffff */
.L_x_263:
[----:B------:R-:W-:Y:S05]  /*2c80*/  BSYNC.RECONVERGENT B2 ;  /* 0x0000000000027941 */ /* 0x000fea0003800200 */
.L_x_262:
[----:B------:R-:W-:Y:S05]  /*2c90*/  @!P1 BRA `(.L_x_261) ;  /* 0x0000000000589947 */ /* 0x000fea0003800000 */
[C---:B------:R-:W-:Y:S02]  /*2ca0*/  IADD3 R13, PT, PT, R8.reuse, R7, RZ ;  /* 0x00000007080d7210 */ /* 0x040fe40007ffe0ff */
[----:B------:R-:W-:-:S07]  /*2cb0*/  IADD3 R7, PT, PT, R8, 0x400, RZ ;  /* 0x0000040008077810 */ /* 0x000fce0007ffe0ff */
.L_x_265:
[C---:B------:R-:W-:Y:S01]  /*2cc0*/  IADD3 R3, PT, PT, R13.reuse, -0x200, RZ ;  /* 0xfffffe000d037810 */ /* 0x040fe20007ffe0ff */
[C---:B------:R-:W-:Y:S01]  /*2cd0*/  IMAD.WIDE.U32 R8, R13.reuse, 0x4, R4 ;  /* 0x000000040d087825 */ /* 0x040fe200078e0004 */
[----:B------:R-:W-:-:S03]  /*2ce0*/  IADD3 R11, PT, PT, R13, 0x200, RZ ;  /* 0x000002000d0b7810 */ /* 0x000fc60007ffe0ff */
[--C-:B------:R-:W-:Y:S02]  /*2cf0*/  IMAD.WIDE.U32 R2, R3, 0x4, R4.reuse ;  /* 0x0000000403027825 */ /* 0x100fe400078e0004 */
[----:B------:R-:W2:Y:S02]  /*2d00*/  LDG.E.CONSTANT R9, desc[UR8][R8.64] ;  /* 0x0000000808097981 */ /* 0x000ea4000c1e9900 */
[----:B------:R-:W-:Y:S02]  /*2d10*/  VIADD R15, R13, 0x400 ;  /* 0x000004000d0f7836 */ /* 0x000fe40000000000 */
[----:B------:R-:W3:Y:S01]  /*2d20*/  LDG.E.CONSTANT R3, desc[UR8][R2.64] ;  /* 0x0000000802037981 */ /* 0x000ee2000c1e9900 */
[----:B------:R-:W-:-:S04]  /*2d30*/  IMAD.WIDE.U32 R10, R11, 0x4, R4 ;  /* 0x000000040b0a7825 */ /* 0x000fc800078e0004 */
[----:B------:R-:W-:Y:S02]  /*2d40*/  IMAD.WIDE.U32 R14, R15, 0x4, R4 ;  /* 0x000000040f0e7825 */ /* 0x000fe400078e0004 */
[----:B------:R-:W4:Y:S04]  /*2d50*/  LDG.E.CONSTANT R11, desc[UR8][R10.64] ;  /* 0x000000080a0b7981 */ /* 0x000f28000c1e9900 */
[----:B------:R-:W5:Y:S01]  /*2d60*/  LDG.E.CONSTANT R15, desc[UR8][R14.64] ;  /* 0x000000080e0f7981 */ /* 0x000f62000c1e9900 */
[----:B------:R-:W-:-:S04]  /*2d70*/  IADD3 R16, PT, PT, R7, 0x400, RZ ;  /* 0x0000040007107810 */ /* 0x000fc80007ffe0ff */
[----:B------:R-:W-:Y:S02]  /*2d80*/  ISETP.GE.AND P0, PT, R16, R19, PT ;  /* 0x000000131000720c */ /* 0x000fe40003f06270 */
[----:B------:R-:W-:Y:S02]  /*2d90*/  IADD3 R7, PT, PT, R7, 0x800, RZ ;  /* 0x0000080007077810 */ /* 0x000fe40007ffe0ff */
[----:B------:R-:W-:Y:S01]  /*2da0*/  IADD3 R13, PT, PT, R13, 0x800, RZ ;  /* 0x000008000d0d7810 */ /* 0x000fe20007ffe0ff */
[----:B---3--:R-:W-:-:S04]  /*2db0*/  FADD R12, R3, R12 ;  /* 0x0000000c030c7221 */ /* 0x008fc80000000000 */
[----:B--2---:R-:W-:-:S04]  /*2dc0*/  FADD R12, R12, R9 ;  /* 0x000000090c0c7221 */ /* 0x004fc80000000000 */
[----:B----4-:R-:W-:-:S04]  /*2dd0*/  FADD R12, R12, R11 ;  /* 0x0000000b0c0c7221 */ /* 0x010fc80000000000 */
[----:B-----5:R-:W-:Y:S01]  /*2de0*/  FADD R12, R12, R15 ;  /* 0x0000000f0c0c7221 */ /* 0x020fe20000000000 */
[----:B------:R-:W-:Y:S06]  /*2df0*/  @!P0 BRA `(.L_x_265) ;  /* 0xfffffffc00b08947 */ /* 0x000fec000383ffff */
.L_x_261:
[----:B------:R-:W-:Y:S05]  /*2e00*/  BSYNC.RECONVERGENT B1 ;  /* 0x0000000000017941 */ /* 0x000fea0003800200 */
.L_x_258:
        /* <DEDUP_REMOVED lines=33> */
[----:B---3--:R-:W2:Y:S04]  /*3020*/  LDS.128 R4, [UR4+0x30] ;  /* 0x00003004ff047984 */ /* 0x008ea80008000c00 */
        /* <DEDUP_REMOVED lines=16> */
.L_x_239:
[----:B------:R-:W-:Y:S05]  /*3130*/  BSYNC.RECONVERGENT B0 ;  /* 0x0000000000007941 */ /* 0x000fea0003800200 */
.L_x_227:
[----:B------:R-:W-:Y:S05]  /*3140*/  @P0 EXIT ;  /* 0x000000000000094d */ /* 0x000fea0003800000 */
[----:B-123--:R-:W1:Y:S02]  /*3150*/  LDC.64 R4, c[0x0][0x388] ;  /* 0x0000e200ff047b82 */ /* 0x00ee640000000a00 */
[----:B-1----:R-:W-:-:S05]  /*3160*/  IMAD.WIDE.U32 R4, R0, 0x4, R4 ;  /* 0x0000000400047825 */ /* 0x002fca00078e0004 */
[----:B------:R-:W-:Y:S01]  /*3170*/  STG.E desc[UR8][R4.64], R2 ;  /* 0x0000000204007986 */ /* 0x000fe2000c101908 */
[----:B------:R-:W-:Y:S05]  /*3180*/  EXIT ;  /* 0x000000000000794d */ /* 0x000fea0003800000 */
.L_x_266:
        /* <DEDUP_REMOVED lines=15> */
.L_x_331:


//--------------------- .text._ZN3cub18CUB_300001_SM_10006detail6reduce28DeviceReduceSingleTileKernelINS2_10policy_hubIfjN4cuda3std3__44plusIfEEE10Policy1000EPfPdjS9_dfNS7_10__identityEEEvT0_T1_T2_T3_T4_T6_ --------------------------
	.section	.text._ZN3cub18CUB_300001_SM_10006detail6reduce28DeviceReduceSingleTileKernelINS2_10policy_hubIfjN4cuda3std3__44plusIfEEE10Policy1000EPfPdjS9_dfNS7_10__identityEEEvT0_T1_T2_T3_T4_T6_,"ax",@progbits
	.align	128
        .global         _ZN3cub18CUB_300001_SM_10006detail6reduce28DeviceReduceSingleTileKernelINS2_10policy_hubIfjN4cuda3std3__44plusIfEEE10Policy1000EPfPdjS9_dfNS7_10__identityEEEvT0_T1_T2_T3_T4_T6_
        .type           _ZN3cub18CUB_300001_SM_10006detail6reduce28DeviceReduceSingleTileKernelINS2_10policy_hubIfjN4cuda3std3__44plusIfEEE10Policy1000EPfPdjS9_dfNS7_10__identityEEEvT0_T1_T2_T3_T4_T6_,@function
        .size           _ZN3cub18CUB_300001_SM_10006detail6reduce28DeviceReduceSingleTileKernelINS2_10policy_hubIfjN4cuda3std3__44plusIfEEE10Policy1000EPfPdjS9_dfNS7_10__identityEEEvT0_T1_T2_T3_T4_T6_,(.L_x_332 - _ZN3cub18CUB_300001_SM_10006detail6reduce28DeviceReduceSingleTileKernelINS2_10policy_hubIfjN4cuda3std3__44plusIfEEE10Policy1000EPfPdjS9_dfNS7_10__identityEEEvT0_T1_T2_T3_T4_T6_)
        .other          _ZN3cub18CUB_300001_SM_10006detail6reduce28DeviceReduceSingleTileKernelINS2_10policy_hubIfjN4cuda3std3__44plusIfEEE10Policy1000EPfPdjS9_dfNS7_10__identityEEEvT0_T1_T2_T3_T4_T6_,@"STO_CUDA_ENTRY STV_DEFAULT"
_ZN3cub18CUB_300001_SM_10006detail6reduce28DeviceReduceSingleTileKernelINS2_10policy_hubIfjN4cuda3std3__44plusIfEEE10Policy1000EPfPdjS9_dfNS7_10__identityEEEvT0_T1_T2_T3_T4_T6_:
.text._ZN3cub18CUB_300001_SM_10006detail6reduce28DeviceReduceSingleTileKernelINS2_10policy_hubIfjN4cuda3std3__44plusIfEEE10Policy1000EPfPdjS9_dfNS7_10__identityEEEvT0_T1_T2_T3_T4_T6_:
        /* <DEDUP_REMOVED lines=13> */
.L_x_267:
[----:B------:R-:W0:Y:S01]  /*00d0*/  LDCU UR4, c[0x0][0x380] ;  /* 0x00007000ff0477ac */ /* 0x000e220008000800 */
[----:B------:R-:W-:Y:S01]  /*00e0*/  BSSY.RECONVERGENT B0, `(.L_x_268) ;  /* 0x000036a000007945 */ /* 0x000fe20003800200 */
[----:B0-----:R-:W-:-:S09]  /*00f0*/  ULOP3.LUT UP0, URZ, UR4, 0x7, URZ, 0xc0, !UPT ;  /* 0x0000000704ff7892 */ /* 0x001fd2000f80c0ff */
[----:B------:R-:W-:Y:S05]  /*0100*/  BRA.U UP0, `(.L_x_269) ;  /* 0x0000001900ac7547 */ /* 0x000fea000b800000 */
        /* <DEDUP_REMOVED lines=8> */
[----:B------:R-:W0:Y:S02]  /*0190*/  LDC.64 R2, c[0x0][0x380] ;  /* 0x0000e000ff027b82 */ /* 0x000e240000000a00 */
[----:B0-----:R-:W-:-:S05]  /*01a0*/  IMAD.WIDE.U32 R2, R5, 0x4, R2 ;  /* 0x0000000405027825 */ /* 0x001fca00078e0002 */
[----:B------:R0:W5:Y:S01]  /*01b0*/  LDG.E.CONSTANT R4, desc[UR6][R2.64] ;  /* 0x0000000602047981 */ /* 0x000162000c1e9900 */
[----:B------:R-:W-:-:S07]  /*01c0*/  IADD3 R7, PT, PT, R5, 0x200, RZ ;  /* 0x0000020005077810 */ /* 0x000fce0007ffe0ff */
.L_x_272:
[----:B------:R-:W-:Y:S05]  /*01d0*/  BSYNC.RECONVERGENT B1 ;  /* 0x0000000000017941 */ /* 0x000fea0003800200 */
.L_x_271:
[----:B------:R-:W-:Y:S01]  /*01e0*/  ISETP.GE.U32.AND P0, PT, R7, R0, PT ;  /* 0x000000000700720c */ /* 0x000fe20003f06070 */
        /* <DEDUP_REMOVED lines=15> */
.L_x_277:
        /* <DEDUP_REMOVED lines=9> */
.L_x_276:
[----:B------:R-:W-:Y:S05]  /*0370*/  BSYNC.RECONVERGENT B2 ;  /* 0x0000000000027941 */ /* 0x000fea0003800200 */
.L_x_275:
[----:B------:R-:W-:Y:S05]  /*0380*/  @!P1 BRA `(.L_x_274) ;  /* 0x0000000400509947 */ /* 0x000fea0003800000 */
[----:B------:R-:W0:Y:S01]  /*0390*/  LDC.64 R2, c[0x0][0x380] ;  /* 0x0000e000ff027b82 */ /* 0x000e220000000a00 */
[----:B------:R-:W-:Y:S01]  /*03a0*/  IMAD.IADD R6, R0, 0x1, -R7 ;  /* 0x0000000100067824 */ /* 0x000fe200078e0a07 */
[----:B------:R-:W-:Y:S01]  /*03b0*/  BSSY.RECONVERGENT B2, `(.L_x_278) ;  /* 0x000002c000027945 */ /* 0x000fe20003800200 */
[----:B------:R-:W-:-:S03]  /*03c0*/  PLOP3.LUT P0, PT, PT, PT, PT, 0x80, 0x8 ;  /* 0x000000000008781c */ /* 0x000fc60003f0f070 */
[----:B------:R-:W-:Y:S01]  /*03d0*/  ISETP.GT.AND P1, PT, R6, 0x1800, PT ;  /* 0x000018000600780c */ /* 0x000fe20003f24270 */
[----:B0-----:R-:W-:-:S12]  /*03e0*/  IMAD.WIDE.U32 R2, R7, 0x4, R2 ;  /* 0x0000000407027825 */ /* 0x001fd800078e0002 */
[----:B------:R-:W-:Y:S05]  /*03f0*/  @!P1 BRA `(.L_x_279) ;  /* 0x00000000009c9947 */ /* 0x000fea0003800000 */
[----:B------:R-:W-:Y:S02]  /*0400*/  PLOP3.LUT P0, PT, PT, PT, PT, 0x8, 0x80 ;  /* 0x000000000080781c */ /* 0x000fe40003f0e170 */
[----:B------:R-:W-:-:S11]  /*0410*/  IADD3 R10, PT, PT, R0, -0x1800, RZ ;  /* 0xffffe800000a7810 */ /* 0x000fd60007ffe0ff */
.L_x_280:
[----:B------:R-:W2:Y:S04]  /*0420*/  LDG.E.CONSTANT R17, desc[UR6][R2.64] ;  /* 0x0000000602117981 */ /* 0x000ea8000c1e9900 */
[----:B------:R-:W3:Y:S04]  /*0430*/  LDG.E.CONSTANT R18, desc[UR6][R2.64+0x800] ;  /* 0x0008000602127981 */ /* 0x000ee8000c1e9900 */
[----:B------:R-:W4:Y:S04]  /*0440*/  LDG.E.CONSTANT R20, desc[UR6][R2.64+0x1000] ;  /* 0x0010000602147981 */ /* 0x000f28000c1e9900 */
        /* <DEDUP_REMOVED lines=12> */
[----:B------:R0:W4:Y:S01]  /*0510*/  LDG.E.CONSTANT R6, desc[UR6][R2.64+0x7800] ;  /* 0x0078000602067981 */ /* 0x000122000c1e9900 */
[----:B------:R-:W-:-:S04]  /*0520*/  IADD3 R7, PT, PT, R7, 0x2000, RZ ;  /* 0x0000200007077810 */ /* 0x000fc80007ffe0ff */
[----:B------:R-:W-:Y:S02]  /*0530*/  ISETP.GE.AND P1, PT, R7, R10, PT ;  /* 0x0000000a0700720c */ /* 0x000fe40003f26270 */
[----:B0-----:R-:W-:-:S04]  /*0540*/  IADD3 R2, P2, PT, R2, 0x8000, RZ ;  /* 0x0000800002027810 */ /* 0x001fc80007f5e0ff */
[----:B------:R-:W-:Y:S01]  /*0550*/  IADD3.X R3, PT, PT, RZ, R3, RZ, P2, !PT ;  /* 0x00000003ff037210 */ /* 0x000fe200017fe4ff */
        /* <DEDUP_REMOVED lines=17> */
.L_x_279:
[----:B------:R-:W-:Y:S05]  /*0670*/  BSYNC.RECONVERGENT B2 ;  /* 0x0000000000027941 */ /* 0x000fea0003800200 */
.L_x_278:
[----:B------:R-:W-:Y:S01]  /*0680*/  IADD3 R6, PT, PT, -R7, R0, RZ ;  /* 0x0000000007067210 */ /* 0x000fe20007ffe1ff */
[----:B------:R-:W-:Y:S03]  /*0690*/  BSSY.RECONVERGENT B2, `(.L_x_281) ;  /* 0x0000019000027945 */ /* 0x000fe60003800200 */
[----:B------:R-:W-:-:S13]  /*06a0*/  ISETP.GT.AND P1, PT, R6, 0x800, PT ;  /* 0x000008000600780c */ /* 0x000fda0003f24270 */
[----:B------:R-:W-:Y:S05]  /*06b0*/  @!P1 BRA `(.L_x_282) ;  /* 0x0000000000589947 */ /* 0x000fea0003800000 */
[----:B------:R-:W2:Y:S04]  /*06c0*/  LDG.E.CONSTANT R9, desc[UR6][R2.64] ;  /* 0x0000000602097981 */ /* 0x000ea8000c1e9900 */
[----:B------:R-:W3:Y:S04]  /*06d0*/  LDG.E.CONSTANT R6, desc[UR6][R2.64+0x800] ;  /* 0x0008000602067981 */ /* 0x000ee8000c1e9900 */
[----:B------:R-:W4:Y:S04]  /*06e0*/  LDG.E.CONSTANT R11, desc[UR6][R2.64+0x1000] ;  /* 0x00100006020b7981 */ /* 0x000f28000c1e9900 */
[----:B------:R-:W4:Y:S04]  /*06f0*/  LDG.E.CONSTANT R13, desc[UR6][R2.64+0x1800] ;  /* 0x00180006020d7981 */ /* 0x000f28000c1e9900 */
[----:B------:R-:W4:Y:S04]  /*0700*/  LDG.E.CONSTANT R15, desc[UR6][R2.64+0x2000] ;  /* 0x00200006020f7981 */ /* 0x000f28000c1e9900 */
[----:B------:R-:W4:Y:S04]  /*0710*/  LDG.E.CONSTANT R17, desc[UR6][R2.64+0x2800] ;  /* 0x0028000602117981 */ /* 0x000f28000c1e9900 */
[----:B------:R-:W4:Y:S04]  /*0720*/  LDG.E.CONSTANT R19, desc[UR6][R2.64+0x3000] ;  /* 0x0030000602137981 */ /* 0x000f28000c1e9900 */
[----:B------:R0:W4:Y:S01]  /*0730*/  LDG.E.CONSTANT R21, desc[UR6][R2.64+0x3800] ;  /* 0x0038000602157981 */ /* 0x000122000c1e9900 */
[----:B------:R-:W-:-:S02]  /*0740*/  IADD3 R8, P1, PT, R2, 0x4000, RZ ;  /* 0x0000400002087810 */ /* 0x000fc40007f3e0ff */
[----:B------:R-:W-:Y:S02]  /*0750*/  PLOP3.LUT P0, PT, PT, PT, PT, 0x8, 0x80 ;  /* 0x000000000080781c */ /* 0x000fe40003f0e170 */
[----:B------:R-:W-:Y:S02]  /*0760*/  IADD3 R7, PT, PT, R7, 0x1000, RZ ;  /* 0x0000100007077810 */ /* 0x000fe40007ffe0ff */
[----:B0-----:R-:W-:Y:S01]  /*0770*/  MOV R2, R8 ;  /* 0x0000000800027202 */ /* 0x001fe20000000f00 */
[----:B--2--5:R-:W-:-:S04]  /*0780*/  FADD R9, R4, R9 ;  /* 0x0000000904097221 */ /* 0x024fc80000000000 */
[----:B---3--:R-:W-:Y:S01]  /*0790*/  FADD R6, R9, R6 ;  /* 0x0000000609067221 */ /* 0x008fe20000000000 */
[----:B------:R-:W-:-:S03]  /*07a0*/  IADD3.X R9, PT, PT, RZ, R3, RZ, P1, !PT ;  /* 0x00000003ff097210 */ /* 0x000fc60000ffe4ff */
[----:B----4-:R-:W-:Y:S01]  /*07b0*/  FADD R6, R6, R11 ;  /* 0x0000000b06067221 */ /* 0x010fe20000000000 */
[----:B------:R-:W-:-:S03]  /*07c0*/  MOV R3, R9 ;  /* 0x0000000900037202 */ /* 0x000fc60000000f00 */
[----:B------:R-:W-:-:S04]  /*07d0*/  FADD R6, R6, R13 ;  /* 0x0000000d06067221 */ /* 0x000fc80000000000 */
[----:B------:R-:W-:-:S04]  /*07e0*/  FADD R6, R6, R15 ;  /* 0x0000000f06067221 */ /* 0x000fc80000000000 */
[----:B------:R-:W-:-:S04]  /*07f0*/  FADD R6, R6, R17 ;  /* 0x0000001106067221 */ /* 0x000fc80000000000 */
[----:B------:R-:W-:-:S04]  /*0800*/  FADD R6, R6, R19 ;  /* 0x0000001306067221 */ /* 0x000fc80000000000 */
[----:B------:R-:W-:-:S07]  /*0810*/  FADD R4, R6, R21 ;  /* 0x0000001506047221 */ /* 0x000fce0000000000 */
.L_x_282:
[----:B------:R-:W-:Y:S05]  /*0820*/  BSYNC.RECONVERGENT B2 ;  /* 0x0000000000027941 */ /* 0x000fea0003800200 */
.L_x_281:
[----:B------:R-:W-:-:S13]  /*0830*/  ISETP.LT.OR P0, PT, R7, R0, P0 ;  /* 0x000000000700720c */ /* 0x000fda0000701670 */
[----:B------:R-:W-:Y:S05]  /*0840*/  @!P0 BRA `(.L_x_274) ;  /* 0x0000000000208947 */ /* 0x000fea0003800000 */
        /* <DEDUP_REMOVED lines=8> */
.L_x_274:
[----:B------:R-:W-:Y:S05]  /*08d0*/  BSYNC.RECONVERGENT B1 ;  /* 0x0000000000017941 */ /* 0x000fea0003800200 */
.L_x_273:
[----:B------:R-:W-:Y:S02]  /*08e0*/  ISETP.GE.U32.AND P0, PT, R0, 0x200, PT ;  /* 0x000002000000780c */ /* 0x000fe40003f06070 */
        /* <DEDUP_REMOVED lines=54> */
.L_x_283:
[----:B------:R-:W1:Y:S01]  /*0c50*/  S2R R6, SR_LANEID ;  /* 0x0000000000067919 */ /* 0x000e620000000000 */
[----:B0-----:R-:W-:-:S04]  /*0c60*/  LOP3.LUT R2, R5, 0x3e0, RZ, 0xc0, !PT ;  /* 0x000003e005027812 */ /* 0x001fc800078ec0ff */
[----:B------:R-:W-:Y:S02]  /*0c70*/  IADD3 R3, PT, PT, R2, 0x20, RZ ;  /* 0x0000002002037810 */ /* 0x000fe40007ffe0ff */
[----:B------:R-:W-:Y:S02]  /*0c80*/  LOP3.LUT R7, RZ, R2, RZ, 0x33, !PT ;  /* 0x00000002ff077212 */ /* 0x000fe400078e33ff */
[-C--:B------:R-:W-:Y:S02]  /*0c90*/  ISETP.GT.U32.AND P0, PT, R3, R0.reuse, PT ;  /* 0x000000000300720c */ /* 0x080fe40003f04070 */
[----:B------:R-:W-:-:S04]  /*0ca0*/  IADD3 R7, PT, PT, R7, R0, RZ ;  /* 0x0000000007077210 */ /* 0x000fc80007ffe0ff */
[----:B------:R-:W-:-:S05]  /*0cb0*/  SEL R7, R7, 0x1f, P0 ;  /* 0x0000001f07077807 */ /* 0x000fca0000000000 */
[----:B------:R-:W0:Y:S01]  /*0cc0*/  SHFL.DOWN PT, R2, R9, 0x1, R7 ;  /* 0x0820000009027989 */ /* 0x000e2200000e0007 */
[C---:B-1----:R-:W-:Y:S02]  /*0cd0*/  ISETP.GE.AND P0, PT, R6.reuse, R7, PT ;  /* 0x000000070600720c */ /* 0x042fe40003f06270 */
[C---:B------:R-:W-:Y:S02]  /*0ce0*/  IADD3 R4, PT, PT, R6.reuse, 0x2, RZ ;  /* 0x0000000206047810 */ /* 0x040fe40007ffe0ff */
[----:B------:R-:W-:-:S09]  /*0cf0*/  ISETP.NE.AND P1, PT, R6, RZ, PT ;  /* 0x000000ff0600720c */ /* 0x000fd20003f25270 */
[----:B0-----:R-:W-:Y:S01]  /*0d00*/  @!P0 FADD R9, R2, R9 ;  /* 0x0000000902098221 */ /* 0x001fe20000000000 */
[----:B------:R-:W-:Y:S02]  /*0d10*/  ISETP.GT.AND P0, PT, R4, R7, PT ;  /* 0x000000070400720c */ /* 0x000fe40003f04270 */
[----:B------:R-:W-:Y:S01]  /*0d20*/  IADD3 R4, PT, PT, R6, 0x4, RZ ;  /* 0x0000000406047810 */ /* 0x000fe20007ffe0ff */
[----:B------:R-:W0:Y:S01]  /*0d30*/  @!P1 S2R R11, SR_CgaCtaId ;  /* 0x00000000000b9919 */ /* 0x000e220000008800 */
[----:B------:R-:W-:Y:S01]  /*0d40*/  @!P1 SHF.R.U32.HI R3, RZ, 0x3, R5 ;  /* 0x00000003ff039819 */ /* 0x000fe20000011605 */
[----:B------:R-:W1:Y:S03]  /*0d50*/  SHFL.DOWN PT, R2, R9, 0x2, R7 ;  /* 0x0840000009027989 */ /* 0x000e6600000e0007 */
[----:B------:R-:W-:-:S05]  /*0d60*/  @!P1 LOP3.LUT R3, R3, 0x7c, RZ, 0xc0, !PT ;  /* 0x0000007c03039812 */ /* 0x000fca00078ec0ff */
[----:B-1----:R-:W-:Y:S01]  /*0d70*/  @!P0 FADD R9, R9, R2 ;  /* 0x0000000209098221 */ /* 0x002fe20000000000 */
[-C--:B------:R-:W-:Y:S02]  /*0d80*/  ISETP.GT.AND P0, PT, R4, R7.reuse, PT ;  /* 0x000000070400720c */ /* 0x080fe40003f04270 */
        /* <DEDUP_REMOVED lines=20> */
[C---:B------:R-:W-:Y:S02]  /*0ed0*/  ISETP.GT.U32.AND P2, PT, R0.reuse, 0x20, PT ;  /* 0x000000200000780c */ /* 0x040fe40003f44070 */
[C---:B------:R-:W-:Y:S02]  /*0ee0*/  ISETP.GT.U32.AND P3, PT, R0.reuse, 0x40, PT ;  /* 0x000000400000780c */ /* 0x040fe40003f64070 */
[C---:B------:R-:W-:Y:S02]  /*0ef0*/  ISETP.GT.U32.AND P1, PT, R0.reuse, 0x60, PT ;  /* 0x000000600000780c */ /* 0x040fe40003f24070 */
[----:B------:R-:W-:Y:S01]  /*0f00*/  ISETP.GT.U32.AND P4, PT, R0, 0xc0, PT ;  /* 0x000000c00000780c */ /* 0x000fe20003f84070 */
[----:B0-----:R-:W-:-:S09]  /*0f10*/  ULEA UR4, UR5, UR4, 0x18 ;  /* 0x0000000405047291 */ /* 0x001fd2000f8ec0ff */
[----:B------:R-:W1:Y:S04]  /*0f20*/  LDS.128 R16, [UR4+0x10] ;  /* 0x00001004ff107984 */ /* 0x000e680008000c00 */
[----:B------:R-:W0:Y:S04]  /*0f30*/  LDS.128 R4, [UR4+0x20] ;  /* 0x00002004ff047984 */ /* 0x000e280008000c00 */
        /* <DEDUP_REMOVED lines=29> */
.L_x_270:
[----:B------:R-:W0:Y:S01]  /*1110*/  S2R R4, SR_TID.X ;  /* 0x0000000000047919 */ /* 0x000e220000002100 */
[----:B------:R-:W1:Y:S02]  /*1120*/  LDCU.64 UR4, c[0x0][0x380] ;  /* 0x00007000ff0477ac */ /* 0x000e640008000a00 */
[----:B-1----:R-:W-:Y:S01]  /*1130*/  MOV R2, UR4 ;  /* 0x0000000400027c02 */ /* 0x002fe20008000f00 */
[----:B------:R-:W-:Y:S01]  /*1140*/  IMAD.U32 R3, RZ, RZ, UR5 ;  /* 0x00000005ff037e24 */ /* 0x000fe2000f8e00ff */
[----:B0-----:R-:W-:-:S05]  /*1150*/  SHF.L.U32 R5, R4, 0x1, RZ ;  /* 0x0000000104057819 */ /* 0x001fca00000006ff */
        /* <DEDUP_REMOVED lines=9> */
[----:B------:R-:W-:Y:S01]  /*11f0*/  UMOV UR4, 0x2000 ;  /* 0x0000200000047882 */ /* 0x000fe20000000000 */
[----:B--2---:R-:W-:Y:S01]  /*1200*/  FADD R23, R22, R23 ;  /* 0x0000001716177221 */ /* 0x004fe20000000000 */
[----:B------:R-:W-:-:S04]  /*1210*/  IADD3 R22, PT, PT, R0, -0x2000, RZ ;  /* 0xffffe00000167810 */ /* 0x000fc80007ffe0ff */
[----:B------:R-:W-:Y:S01]  /*1220*/  ISETP.GE.U32.AND P0, PT, R22, 0x2000, PT ;  /* 0x000020001600780c */ /* 0x000fe20003f06070 */
[----:B---3--:R-:W-:Y:S01]  /*1230*/  FADD R20, R20, R21 ;  /* 0x0000001514147221 */ /* 0x008fe20000000000 */
        /* <DEDUP_REMOVED lines=12> */
[----:B------:R-:W-:Y:S01]  /*1300*/  FADD R23, R15, R6 ;  /* 0x000000060f177221 */ /* 0x000fe20000000000 */
[----:B------:R-:W-:Y:S06]  /*1310*/  @!P0 BRA `(.L_x_285) ;  /* 0x00000000008c8947 */ /* 0x000fec0003800000 */
[----:B------:R-:W0:Y:S01]  /*1320*/  LDC R0, c[0x0][0x390] ;  /* 0x0000e400ff007b82 */ /* 0x000e220000000800 */
[----:B------:R-:W-:-:S07]  /*1330*/  UMOV UR4, 0x2000 ;  /* 0x0000200000047882 */ /* 0x000fce0000000000 */
[----:B------:R-:W1:Y:S02]  /*1340*/  LDC.64 R2, c[0x0][0x380] ;  /* 0x0000e000ff027b82 */ /* 0x000e640000000a00 */
.L_x_287:
[----:B------:R-:W-:-:S05]  /*1350*/  IADD3 R25, PT, PT, R5, UR4, RZ ;  /* 0x0000000405197c10 */ /* 0x000fca000fffe0ff */
        /* <DEDUP_REMOVED lines=9> */
[----:B--2---:R-:W-:Y:S01]  /*13f0*/  FADD R6, R6, R23 ;  /* 0x0000001706067221 */ /* 0x004fe20000000000 */
[----:B---3--:R-:W-:-:S04]  /*1400*/  FADD R7, R7, R8 ;  /* 0x0000000807077221 */ /* 0x008fc80000000000 */
[----:B------:R-:W-:Y:S01]  /*1410*/  FADD R6, R6, R7 ;  /* 0x0000000706067221 */ /* 0x000fe20000000000 */
[----:B0-----:R-:W-:Y:S01]  /*1420*/  IADD3 R7, PT, PT, R0, -UR4, RZ ;  /* 0x8000000400077c10 */ /* 0x001fe2000fffe0ff */
[----:B----4-:R-:W-:Y:S01]  /*1430*/  FADD R8, R9, R10 ;  /* 0x0000000a09087221 */ /* 0x010fe20000000000 */
[----:B-----5:R-:W-:Y:S02]  /*1440*/  FADD R11, R11, R12 ;  /* 0x0000000c0b0b7221 */ /* 0x020fe40000000000 */
[----:B------:R-:W-:Y:S01]  /*1450*/  ISETP.GE.U32.AND P0, PT, R7, 0x2000, PT ;  /* 0x000020000700780c */ /* 0x000fe20003f06070 */
        /* <DEDUP_REMOVED lines=12> */
[----:B------:R-:W-:-:S06]  /*1520*/  UIADD3 UR4, UPT, UPT, UR4, 0x2000, URZ ;  /* 0x0000200004047890 */ /* 0x000fcc000fffe0ff */
[----:B------:R-:W-:-:S13]  /*1530*/  ISETP.LT.U32.AND P0, PT, R22, UR4, PT ;  /* 0x0000000416007c0c */ /* 0x000fda000bf01070 */
[----:B------:R-:W-:Y:S05]  /*1540*/  @!P0 BRA `(.L_x_287) ;  /* 0xfffffffc00808947 */ /* 0x000fea000383ffff */
.L_x_285:
[----:B------:R-:W-:-:S13]  /*1550*/  ISETP.LE.U32.AND P0, PT, R0, UR4, PT ;  /* 0x0000000400007c0c */ /* 0x000fda000bf03070 */
[----:B------:R-:W-:Y:S05]  /*1560*/  @P0 BRA `(.L_x_286) ;  /* 0x0000000000c80947 */ /* 0x000fea0003800000 */
[----:B------:R-:W-:Y:S01]  /*1570*/  IADD3 R5, PT, PT, R0, -UR4, RZ ;  /* 0x8000000400057c10 */ /* 0x000fe2000fffe0ff */
[----:B------:R-:W-:Y:S03]  /*1580*/  BSSY.RECONVERGENT B1, `(.L_x_286) ;  /* 0x0000030000017945 */ /* 0x000fe60003800200 */
[----:B------:R-:W-:-:S13]  /*1590*/  ISETP.GE.AND P0, PT, R4, R5, PT ;  /* 0x000000050400720c */ /* 0x000fda0003f06270 */
[----:B------:R-:W-:Y:S05]  /*15a0*/  @P0 BRA `(.L_x_288) ;  /* 0x0000000000b40947 */ /* 0x000fea0003800000 */
[----:B------:R-:W-:Y:S01]  /*15b0*/  LOP3.LUT R7, RZ, R4, RZ, 0x33, !PT ;  /* 0x00000004ff077212 */ /* 0x000fe200078e33ff */
[----:B------:R-:W-:Y:S03]  /*15c0*/  BSSY.RECONVERGENT B2, `(.L_x_289) ;  /* 0x0000014000027945 */ /* 0x000fe60003800200 */
[----:B------:R-:W-:-:S04]  /*15d0*/  IADD3 R7, PT, PT, R0, -UR4, R7 ;  /* 0x8000000400077c10 */ /* 0x000fc8000fffe007 */
[C---:B------:R-:W-:Y:S02]  /*15e0*/  LOP3.LUT R0, R7.reuse, 0x600, RZ, 0xc0, !PT ;  /* 0x0000060007007812 */ /* 0x040fe400078ec0ff */
[----:B------:R-:W-:Y:S02]  /*15f0*/  ISETP.GE.U32.AND P1, PT, R7, 0x600, PT ;  /* 0x000006000700780c */ /* 0x000fe40003f26070 */
[----:B------:R-:W-:Y:S02]  /*1600*/  ISETP.NE.AND P0, PT, R0, 0x600, PT ;  /* 0x000006000000780c */ /* 0x000fe40003f05270 */
[----:B------:R-:W-:-:S11]  /*1610*/  MOV R0, R4 ;  /* 0x0000000400007202 */ /* 0x000fd60000000f00 */
[----:B------:R-:W-:Y:S05]  /*1620*/  @!P0 BRA `(.L_x_290) ;  /* 0x0000000000348947 */ /* 0x000fea0003800000 */
[----:B------:R-:W-:Y:S02]  /*1630*/  LEA.HI R0, R7, 0x1, RZ, 0x17 ;  /* 0x0000000107007811 */ /* 0x000fe400078fb8ff */
[----:B------:R-:W-:Y:S02]  /*1640*/  IADD3 R9, PT, PT, R4, UR4, RZ ;  /* 0x0000000404097c10 */ /* 0x000fe4000fffe0ff */
[----:B------:R-:W-:Y:S02]  /*1650*/  LOP3.LUT R6, R0, 0x3, RZ, 0xc0, !PT ;  /* 0x0000000300067812 */ /* 0x000fe400078ec0ff */
[----:B------:R-:W-:Y:S02]  /*1660*/  MOV R0, R4 ;  /* 0x0000000400007202 */ /* 0x000fe40000000f00 */
[----:B------:R-:W-:-:S07]  /*1670*/  IADD3 R8, PT, PT, -R6, RZ, RZ ;  /* 0x000000ff06087210 */ /* 0x000fce0007ffe1ff */
.L_x_291:
        /* <DEDUP_REMOVED lines=8> */
.L_x_290:
[----:B------:R-:W-:Y:S05]  /*1700*/  BSYNC.RECONVERGENT B2 ;  /* 0x0000000000027941 */ /* 0x000fea0003800200 */
.L_x_289:
[----:B------:R-:W-:Y:S05]  /*1710*/  @!P1 BRA `(.L_x_288) ;  /* 0x0000000000589947 */ /* 0x000fea0003800000 */
[C---:B------:R-:W-:Y:S02]  /*1720*/  IADD3 R14, PT, PT, R0.reuse, 0x400, RZ ;  /* 0x00000400000e7810 */ /* 0x040fe40007ffe0ff */
[----:B------:R-:W-:-:S07]  /*1730*/  IADD3 R15, PT, PT, R0, UR4, RZ ;  /* 0x00000004000f7c10 */ /* 0x000fce000fffe0ff */
.L_x_292:
[C---:B------:R-:W-:Y:S01]  /*1740*/  IADD3 R9, PT, PT, R15.reuse, 0x200, RZ ;  /* 0x000002000f097810 */ /* 0x040fe20007ffe0ff */
[C---:B------:R-:W-:Y:S01]  /*1750*/  IMAD.WIDE.U32 R6, R15.reuse, 0x4, R2 ;  /* 0x000000040f067825 */ /* 0x040fe200078e0002 */
[----:B------:R-:W-:-:S03]  /*1760*/  IADD3 R11, PT, PT, R15, 0x400, RZ ;  /* 0x000004000f0b7810 */ /* 0x000fc60007ffe0ff */
        /* <DEDUP_REMOVED lines=8> */
[----:B------:R-:W-:-:S02]  /*17f0*/  IADD3 R0, PT, PT, R14, 0x400, RZ ;  /* 0x000004000e007810 */ /* 0x000fc40007ffe0ff */
[----:B------:R-:W-:Y:S02]  /*1800*/  IADD3 R14, PT, PT, R14, 0x800, RZ ;  /* 0x000008000e0e7810 */ /* 0x000fe40007ffe0ff */
[----:B------:R-:W-:Y:S02]  /*1810*/  ISETP.GE.AND P0, PT, R0, R5, PT ;  /* 0x000000050000720c */ /* 0x000fe40003f06270 */
[----:B------:R-:W-:Y:S01]  /*1820*/  IADD3 R15, PT, PT, R15, 0x800, RZ ;  /* 0x000008000f0f7810 */ /* 0x000fe20007ffe0ff */
[----:B--2---:R-:W-:-:S04]  /*1830*/  FADD R23, R6, R23 ;  /* 0x0000001706177221 */ /* 0x004fc80000000000 */
[----:B---3--:R-:W-:-:S04]  /*1840*/  FADD R23, R23, R8 ;  /* 0x0000000817177221 */ /* 0x008fc80000000000 */
[----:B----4-:R-:W-:-:S04]  /*1850*/  FADD R23, R23, R10 ;  /* 0x0000000a17177221 */ /* 0x010fc80000000000 */
[----:B-----5:R-:W-:Y:S01]  /*1860*/  FADD R23, R23, R12 ;  /* 0x0000000c17177221 */ /* 0x020fe20000000000 */
[----:B------:R-:W-:Y:S06]  /*1870*/  @!P0 BRA `(.L_x_292) ;  /* 0xfffffffc00b08947 */ /* 0x000fec000383ffff */
.L_x_288:
[----:B------:R-:W-:Y:S05]  /*1880*/  BSYNC.RECONVERGENT B1 ;  /* 0x0000000000017941 */ /* 0x000fea0003800200 */
.L_x_286:
        /* <DEDUP_REMOVED lines=31> */
[----:B------:R-:W1:Y:S04]  /*1a80*/  LDS.128 R4, [UR4+0x10] ;  /* 0x00001004ff047984 */ /* 0x000e680008000c00 */
[----:B------:R-:W2:Y:S04]  /*1a90*/  LDS.128 R12, [UR4+0x20] ;  /* 0x00002004ff0c7984 */ /* 0x000ea80008000c00 */
[----:B------:R-:W3:Y:S04]  /*1aa0*/  LDS.128 R8, [UR4+0x30] ;  /* 0x00003004ff087984 */ /* 0x000ee80008000c00 */
[----:B------:R-:W4:Y:S01]  /*1ab0*/  LDS.128 R16, [UR4+0x40] ;  /* 0x00004004ff107984 */ /* 0x000f220008000c00 */
[----:B-1----:R-:W-:-:S04]  /*1ac0*/  FADD R5, R2, R5 ;  /* 0x0000000502057221 */ /* 0x002fc80000000000 */
        /* <DEDUP_REMOVED lines=9> */
[----:B------:R-:W-:-:S04]  /*1b60*/  FADD R11, R10, R11 ;  /* 0x0000000b0a0b7221 */ /* 0x000fc80000000000 */
[----:B----4-:R-:W-:-:S04]  /*1b70*/  FADD R16, R11, R16 ;  /* 0x000000100b107221 */ /* 0x010fc80000000000 */
[----:B------:R-:W-:-:S04]  /*1b80*/  FADD R17, R16, R17 ;  /* 0x0000001110117221 */ /* 0x000fc80000000000 */
[----:B------:R-:W-:-:S04]  /*1b90*/  FADD R18, R17, R18 ;  /* 0x0000001211127221 */ /* 0x000fc80000000000 */
[----:B------:R-:W-:Y:S01]  /*1ba0*/  FADD R2, R18, R19 ;  /* 0x0000001312027221 */ /* 0x000fe20000000000 */
[----:B------:R-:W-:Y:S06]  /*1bb0*/  BRA `(.L_x_284) ;  /* 0x0000001800f07947 */ /* 0x000fec0003800000 */
.L_x_269:
[----:B------:R-:W-:-:S13]  /*1bc0*/  ISETP.GT.U32.AND P0, PT, R0, 0x1fff, PT ;  /* 0x00001fff0000780c */ /* 0x000fda0003f04070 */
[----:B------:R-:W-:Y:S05]  /*1bd0*/  @P0 BRA `(.L_x_293) ;  /* 0x0000000c00f80947 */ /* 0x000fea0003800000 */
[----:B------:R-:W0:Y:S01]  /*1be0*/  S2R R5, SR_TID.X ;  /* 0x0000000000057919 */ /* 0x000e220000002100 */
[----:B------:R-:W-:Y:S01]  /*1bf0*/  BSSY.RECONVERGENT B1, `(.L_x_294) ;  /* 0x0000009000017945 */ /* 0x000fe20003800200 */
[----:B------:R-:W-:Y:S01]  /*1c00*/  HFMA2 R4, -RZ, RZ, 0, 0 ;  /* 0x00000000ff047431 */ /* 0x000fe200000001ff */
[----:B0-----:R-:W-:Y:S01]  /*1c10*/  ISETP.GE.U32.AND P0, PT, R5, R0, PT ;  /* 0x000000000500720c */ /* 0x001fe20003f06070 */
[----:B------:R-:W-:-:S12]  /*1c20*/  IMAD.MOV.U32 R7, RZ, RZ, R5 ;  /* 0x000000ffff077224 */ /* 0x000fd800078e0005 */
[----:B------:R-:W-:Y:S05]  /*1c30*/  @P0 BRA `(.L_x_295) ;  /* 0x0000000000100947 */ /* 0x000fea0003800000 */
[----:B------:R-:W0:Y:S02]  /*1c40*/  LDC.64 R2, c[0x0][0x380] ;  /* 0x0000e000ff027b82 */ /* 0x000e240000000a00 */
[----:B0-----:R-:W-:-:S05]  /*1c50*/  IMAD.WIDE.U32 R2, R5, 0x4, R2 ;  /* 0x0000000405027825 */ /* 0x001fca00078e0002 */
[----:B------:R0:W5:Y:S01]  /*1c60*/  LDG.E.CONSTANT R4, desc[UR6][R2.64] ;  /* 0x0000000602047981 */ /* 0x000162000c1e9900 */
[----:B------:R-:W-:-:S07]  /*1c70*/  IADD3 R7, PT, PT, R5, 0x200, RZ ;  /* 0x0000020005077810 */ /* 0x000fce0007ffe0ff */
.L_x_295:
[----:B------:R-:W-:Y:S05]  /*1c80*/  BSYNC.RECONVERGENT B1 ;  /* 0x0000000000017941 */ /* 0x000fea0003800200 */
.L_x_294:
        /* <DEDUP_REMOVED lines=16> */
.L_x_300:
        /* <DEDUP_REMOVED lines=9> */
.L_x_299:
[----:B------:R-:W-:Y:S05]  /*1e20*/  BSYNC.RECONVERGENT B2 ;  /* 0x0000000000027941 */ /* 0x000fea0003800200 */
.L_x_298:
[----:B------:R-:W-:Y:S05]  /*1e30*/  @!P1 BRA `(.L_x_297) ;  /* 0x0000000400509947 */ /* 0x000fea0003800000 */
[----:B------:R-:W0:Y:S01]  /*1e40*/  LDC.64 R2, c[0x0][0x380] ;  /* 0x0000e000ff027b82 */ /* 0x000e220000000a00 */
[C---:B------:R-:W-:Y:S01]  /*1e50*/  IADD3 R6, PT, PT, -R7.reuse, R0, RZ ;  /* 0x0000000007067210 */ /* 0x040fe20007ffe1ff */
[----:B------:R-:W-:Y:S01]  /*1e60*/  BSSY.RECONVERGENT B2, `(.L_x_301) ;  /* 0x000002c000027945 */ /* 0x000fe20003800200 */
[----:B------:R-:W-:Y:S02]  /*1e70*/  PLOP3.LUT P0, PT, PT, PT, PT, 0x80, 0x8 ;  /* 0x000000000008781c */ /* 0x000fe40003f0f070 */
[----:B------:R-:W-:Y:S01]  /*1e80*/  ISETP.GT.AND P1, PT, R6, 0x1800, PT ;  /* 0x000018000600780c */ /* 0x000fe20003f24270 */
[----:B0-----:R-:W-:-:S12]  /*1e90*/  IMAD.WIDE.U32 R2, R7, 0x4, R2 ;  /* 0x0000000407027825 */ /* 0x001fd800078e0002 */
[----:B------:R-:W-:Y:S05]  /*1ea0*/  @!P1 BRA `(.L_x_302) ;  /* 0x00000000009c9947 */ /* 0x000fea0003800000 */
[----:B------:R-:W-:Y:S02]  /*1eb0*/  PLOP3.LUT P0, PT, PT, PT, PT, 0x8, 0x80 ;  /* 0x000000000080781c */ /* 0x000fe40003f0e170 */
[----:B------:R-:W-:-:S11]  /*1ec0*/  IADD3 R10, PT, PT, R0, -0x1800, RZ ;  /* 0xffffe800000a7810 */ /* 0x000fd60007ffe0ff */
.L_x_303:
        /* <DEDUP_REMOVED lines=16> */
[----:B------:R-:W-:-:S05]  /*1fd0*/  VIADD R7, R7, 0x2000 ;  /* 0x0000200007077836 */ /* 0x000fca0000000000 */
        /* <DEDUP_REMOVED lines=20> */
.L_x_302:
[----:B------:R-:W-:Y:S05]  /*2120*/  BSYNC.RECONVERGENT B2 ;  /* 0x0000000000027941 */ /* 0x000fea0003800200 */
.L_x_301:
        /* <DEDUP_REMOVED lines=26> */
.L_x_305:
[----:B------:R-:W-:Y:S05]  /*22d0*/  BSYNC.RECONVERGENT B2 ;  /* 0x0000000000027941 */ /* 0x000fea0003800200 */
.L_x_304:
        /* <DEDUP_REMOVED lines=10> */
.L_x_297:
[----:B------:R-:W-:Y:S05]  /*2380*/  BSYNC.RECONVERGENT B1 ;  /* 0x0000000000017941 */ /* 0x000fea0003800200 */
.L_x_296:
        /* <DEDUP_REMOVED lines=35> */
[----:B----4-:R-:W0:Y:S04]  /*25c0*/  LDS.128 R4, [UR4+0x10] ;  /* 0x00001004ff047984 */ /* 0x010e280008000c00 */
        /* <DEDUP_REMOVED lines=19> */
.L_x_306:
[----:B0-----:R-:W0:Y:S01]  /*2700*/  S2R R3, SR_LANEID ;  /* 0x0000000000037919 */ /* 0x001e220000000000 */
        /* <DEDUP_REMOVED lines=11> */
[----:B------:R-:W-:Y:S02]  /*27c0*/  ISETP.GT.AND P0, PT, R9, R4, PT ;  /* 0x000000040900720c */ /* 0x000fe40003f04270 */
[----:B------:R-:W-:Y:S02]  /*27d0*/  IADD3 R9, PT, PT, R3, 0x4, RZ ;  /* 0x0000000403097810 */ /* 0x000fe40007ffe0ff */
[----:B------:R-:W0:Y:S01]  /*27e0*/  SHFL.DOWN PT, R2, R7, 0x2, R4 ;  /* 0x0840000007027989 */ /* 0x000e2200000e0004 */
[----:B------:R-:W-:-:S08]  /*27f0*/  @!P1 MOV R6, 0x400 ;  /* 0x0000040000069802 */ /* 0x000fd00000000f00 */
[----:B0-----:R-:W-:Y:S01]  /*2800*/  @!P0 FADD R7, R7, R2 ;  /* 0x0000000207078221 */ /* 0x001fe20000000000 */
[----:B------:R-:W-:Y:S02]  /*2810*/  ISETP.GT.AND P0, PT, R9, R4, PT ;  /* 0x000000040900720c */ /* 0x000fe40003f04270 */
[C---:B------:R-:W-:Y:S02]  /*2820*/  IADD3 R9, PT, PT, R3.reuse, 0x8, RZ ;  /* 0x0000000803097810 */ /* 0x040fe40007ffe0ff */
[----:B------:R-:W0:Y:S01]  /*2830*/  SHFL.DOWN PT, R2, R7, 0x4, R4 ;  /* 0x0880000007027989 */ /* 0x000e2200000e0004 */
[----:B------:R-:W-:-:S08]  /*2840*/  IADD3 R3, PT, PT, R3, 0x10, RZ ;  /* 0x0000001003037810 */ /* 0x000fd00007ffe0ff */
[----:B0-----:R-:W-:Y:S01]  /*2850*/  @!P0 FADD R7, R7, R2 ;  /* 0x0000000207078221 */ /* 0x001fe20000000000 */
[-C--:B------:R-:W-:Y:S02]  /*2860*/  ISETP.GT.AND P0, PT, R9, R4.reuse, PT ;  /* 0x000000040900720c */ /* 0x080fe40003f04270 */
        /* <DEDUP_REMOVED lines=10> */
[----:B------:R-:W-:-:S04]  /*2910*/  ISETP.NE.AND P0, PT, R5, RZ, PT ;  /* 0x000000ff0500720c */ /* 0x000fc80003f05270 */
[----:B------:R-:W-:-:S05]  /*2920*/  MOV R2, R7 ;  /* 0x0000000700027202 */ /* 0x000fca0000000f00 */
        /* <DEDUP_REMOVED lines=10> */
[----:B------:R-:W0:Y:S04]  /*29d0*/  LDS.128 R16, [UR4+0x10] ;  /* 0x00001004ff107984 */ /* 0x000e280008000c00 */
[----:B------:R-:W1:Y:S04]  /*29e0*/  LDS.128 R4, [UR4+0x20] ;  /* 0x00002004ff047984 */ /* 0x000e680008000c00 */
[----:B------:R-:W2:Y:S04]  /*29f0*/  LDS.128 R8, [UR4+0x30] ;  /* 0x00003004ff087984 */ /* 0x000ea80008000c00 */
[----:B------:R-:W3:Y:S01]  /*2a00*/  LDS.128 R12, [UR4+0x40] ;  /* 0x00004004ff0c7984 */ /* 0x000ee20008000c00 */
[----:B0-----:R-:W-:Y:S01]  /*2a10*/  @P2 FADD R2, R2, R17 ;  /* 0x0000001102022221 */ /* 0x001fe20000000000 */
[----:B------:R-:W-:-:S03]  /*2a20*/  ISETP.GT.U32.AND P2, PT, R0, 0x80, PT ;  /* 0x000000800000780c */ /* 0x000fc60003f44070 */
[----:B------:R-:W-:Y:S01]  /*2a30*/  @P3 FADD R2, R2, R18 ;  /* 0x0000001202023221 */ /* 0x000fe20000000000 */
[----:B------:R-:W-:-:S03]  /*2a40*/  ISETP.GT.U32.AND P3, PT, R0, 0xa0, PT ;  /* 0x000000a00000780c */ /* 0x000fc60003f64070 */
[----:B------:R-:W-:Y:S01]  /*2a50*/  @P1 FADD R2, R2, R19 ;  /* 0x0000001302021221 */ /* 0x000fe20000000000 */
[----:B------:R-:W-:-:S05]  /*2a60*/  ISETP.GT.U32.AND P1, PT, R0, 0xe0, PT ;  /* 0x000000e00000780c */ /* 0x000fca0003f24070 */
[----:B-1----:R-:W-:Y:S01]  /*2a70*/  @P2 FADD R2, R2, R4 ;  /* 0x0000000402022221 */ /* 0x002fe20000000000 */
        /* <DEDUP_REMOVED lines=20> */
.L_x_293:
[----:B------:R-:W0:Y:S01]  /*2bc0*/  S2R R9, SR_TID.X ;  /* 0x0000000000097919 */ /* 0x000e220000002100 */
[----:B------:R-:W1:Y:S02]  /*2bd0*/  LDCU.64 UR4, c[0x0][0x380] ;  /* 0x00007000ff0477ac */ /* 0x000e640008000a00 */
[----:B-1----:R-:W-:Y:S02]  /*2be0*/  MOV R4, UR4 ;  /* 0x0000000400047c02 */ /* 0x002fe40008000f00 */
[----:B------:R-:W-:-:S03]  /*2bf0*/  MOV R5, UR5 ;  /* 0x0000000500057c02 */ /* 0x000fc60008000f00 */
        /* <DEDUP_REMOVED lines=20> */
[----:B------:R-:W-:Y:S01]  /*2d40*/  IADD3 R8, PT, PT, R0, -0x2000, RZ ;  /* 0xffffe00000087810 */ /* 0x000fe20007ffe0ff */
[----:B----4-:R-:W-:-:S03]  /*2d50*/  FADD R12, R12, R13 ;  /* 0x0000000d0c0c7221 */ /* 0x010fc60000000000 */
[----:B------:R-:W-:Y:S01]  /*2d60*/  ISETP.GE.U32.AND P0, PT, R8, 0x2000, PT ;  /* 0x000020000800780c */ /* 0x000fe20003f06070 */
        /* <DEDUP_REMOVED lines=14> */
[----:B------:R-:W-:-:S07]  /*2e50*/  MOV R11, 0x2000 ;  /* 0x00002000000b7802 */ /* 0x000fce0000000f00 */
[----:B------:R-:W1:Y:S02]  /*2e60*/  LDC.64 R4, c[0x0][0x380] ;  /* 0x0000e000ff047b82 */ /* 0x000e640000000a00 */
.L_x_309:
[----:B------:R-:W-:-:S04]  /*2e70*/  IMAD.WIDE.U32 R6, R11, 0x4, R2 ;  /* 0x000000040b067825 */ /* 0x000fc800078e0002 */
[----:B------:R-:W-:Y:S01]  /*2e80*/  IMAD.IADD R29, R9, 0x1, R11 ;  /* 0x00000001091d7824 */ /* 0x000fe200078e020b */
[----:B------:R-:W2:Y:S03]  /*2e90*/  LDG.E.CONSTANT R19, desc[UR6][R6.64+0x5800] ;  /* 0x0058000606137981 */ /* 0x000ea6000c1e9900 */
[----:B-1----:R-:W-:Y:S01]  /*2ea0*/  IMAD.WIDE.U32 R28, R29, 0x4, R4 ;  /* 0x000000041d1c7825 */ /* 0x002fe200078e0004 */
        /* <DEDUP_REMOVED lines=16> */
[----:B0-----:R-:W-:-:S04]  /*2fb0*/  MOV R0, R12 ;  /* 0x0000000c00007202 */ /* 0x001fc80000000f00 */
[----:B-1----:R-:W-:Y:S01]  /*2fc0*/  IADD3 R6, PT, PT, -R11, R0, RZ ;  /* 0x000000000b067210 */ /* 0x002fe20007ffe1ff */
[----:B---3--:R-:W-:-:S03]  /*2fd0*/  FADD R22, R22, R25 ;  /* 0x0000001916167221 */ /* 0x008fc60000000000 */
[----:B------:R-:W-:Y:S01]  /*2fe0*/  ISETP.GE.U32.AND P0, PT, R6, 0x2000, PT ;  /* 0x000020000600780c */ /* 0x000fe20003f06070 */
[----:B----4-:R-:W-:Y:S01]  /*2ff0*/  FADD R21, R21, R10 ;  /* 0x0000000a15157221 */ /* 0x010fe20000000000 */
[----:B-----5:R-:W-:-:S04]  /*3000*/  FADD R27, R26, R27 ;  /* 0x0000001b1a1b7221 */ /* 0x020fc80000000000 */
[----:B------:R-:W-:Y:S01]  /*3010*/  FADD R22, R22, R27 ;  /* 0x0000001b16167221 */ /* 0x000fe20000000000 */
[----:B------:R-:W-:Y:S01]  /*3020*/  FADD R20, R20, R23 ;  /* 0x0000001714147221 */ /* 0x000fe20000000000 */
[----:B------:R-:W-:-:S04]  /*3030*/  FADD R15, R18, R15 ;  /* 0x0000000f120f7221 */ /* 0x000fc80000000000 */
[----:B------:R-:W-:Y:S01]  /*3040*/  FADD R15, R20, R15 ;  /* 0x0000000f140f7221 */ /* 0x000fe20000000000 */
[----:B------:R-:W-:-:S04]  /*3050*/  FADD R16, R16, R13 ;  /* 0x0000000d10107221 */ /* 0x000fc80000000000 */
        /* <DEDUP_REMOVED lines=9> */
[----:B------:R-:W-:-:S13]  /*30f0*/  ISETP.GT.U32.AND P0, PT, R11, R8, PT ;  /* 0x000000080b00720c */ /* 0x000fda0003f04070 */
[----:B------:R-:W-:Y:S05]  /*3100*/  @!P0 BRA `(.L_x_309) ;  /* 0xfffffffc00588947 */ /* 0x000fea000383ffff */
.L_x_307:
[----:B------:R-:W-:-:S13]  /*3110*/  ISETP.GE.U32.AND P0, PT, R11, R0, PT ;  /* 0x000000000b00720c */ /* 0x000fda0003f06070 */
[----:B------:R-:W-:Y:S05]  /*3120*/  @P0 BRA `(.L_x_308) ;  /* 0x0000000000c80947 */ /* 0x000fea0003800000 */
[----:B------:R-:W-:Y:S01]  /*3130*/  IADD3 R2, PT, PT, -R11, R0, RZ ;  /* 0x000000000b027210 */ /* 0x000fe20007ffe1ff */
[----:B------:R-:W-:Y:S03]  /*3140*/  BSSY.RECONVERGENT B1, `(.L_x_308) ;  /* 0x0000030000017945 */ /* 0x000fe60003800200 */
[----:B------:R-:W-:-:S13]  /*3150*/  ISETP.GE.AND P0, PT, R9, R2, PT ;  /* 0x000000020900720c */ /* 0x000fda0003f06270 */
[----:B------:R-:W-:Y:S05]  /*3160*/  @P0 BRA `(.L_x_310) ;  /* 0x0000000000b40947 */ /* 0x000fea0003800000 */
[----:B------:R-:W-:Y:S01]  /*3170*/  LOP3.LUT R3, RZ, R9, RZ, 0x33, !PT ;  /* 0x00000009ff037212 */ /* 0x000fe200078e33ff */
[----:B------:R-:W-:Y:S03]  /*3180*/  BSSY.RECONVERGENT B2, `(.L_x_311) ;  /* 0x0000014000027945 */ /* 0x000fe60003800200 */
[----:B------:R-:W-:-:S04]  /*3190*/  IADD3 R3, PT, PT, -R11, R0, R3 ;  /* 0x000000000b037210 */ /* 0x000fc80007ffe103 */
[C---:B------:R-:W-:Y:S02]  /*31a0*/  LOP3.LUT R0, R3.reuse, 0x600, RZ, 0xc0, !PT ;  /* 0x0000060003007812 */ /* 0x040fe400078ec0ff */
[----:B------:R-:W-:Y:S02]  /*31b0*/  ISETP.GE.U32.AND P1, PT, R3, 0x600, PT ;  /* 0x000006000300780c */ /* 0x000fe40003f26070 */
[----:B------:R-:W-:Y:S02]  /*31c0*/  ISETP.NE.AND P0, PT, R0, 0x600, PT ;  /* 0x000006000000780c */ /* 0x000fe40003f05270 */
[----:B------:R-:W-:-:S11]  /*31d0*/  MOV R0, R9 ;  /* 0x0000000900007202 */ /* 0x000fd60000000f00 */
[----:B------:R-:W-:Y:S05]  /*31e0*/  @!P0 BRA `(.L_x_312) ;  /* 0x0000000000348947 */ /* 0x000fea0003800000 */
[----:B------:R-:W-:Y:S02]  /*31f0*/  LEA.HI R0, R3, 0x1, RZ, 0x17 ;  /* 0x0000000103007811 */ /* 0x000fe400078fb8ff */
[----:B------:R-:W-:Y:S02]  /*3200*/  IADD3 R13, PT, PT, R9, R11, RZ ;  /* 0x0000000b090d7210 */ /* 0x000fe40007ffe0ff */
[----:B------:R-:W-:Y:S02]  /*3210*/  LOP3.LUT R3, R0, 0x3, RZ, 0xc0, !PT ;  /* 0x0000000300037812 */ /* 0x000fe400078ec0ff */
[----:B------:R-:W-:Y:S02]  /*3220*/  MOV R0, R9 ;  /* 0x0000000900007202 */ /* 0x000fe40000000f00 */
[----:B------:R-:W-:-:S07]  /*3230*/  IADD3 R3, PT, PT, -R3, RZ, RZ ;  /* 0x000000ff03037210 */ /* 0x000fce0007ffe1ff */
.L_x_313:
        /* <DEDUP_REMOVED lines=8> */
.L_x_312:
[----:B------:R-:W-:Y:S05]  /*32c0*/  BSYNC.RECONVERGENT B2 ;  /* 0x0000000000027941 */ /* 0x000fea0003800200 */
.L_x_311:
[----:B------:R-:W-:Y:S05]  /*32d0*/  @!P1 BRA `(.L_x_310) ;  /* 0x0000000000589947 */ /* 0x000fea0003800000 */
[C---:B------:R-:W-:Y:S02]  /*32e0*/  IADD3 R11, PT, PT, R0.reuse, R11, RZ ;  /* 0x0000000b000b7210 */ /* 0x040fe40007ffe0ff */
[----:B------:R-:W-:-:S07]  /*32f0*/  IADD3 R0, PT, PT, R0, 0x400, RZ ;  /* 0x0000040000007810 */ /* 0x000fce0007ffe0ff */
.L_x_314:
        /* <DEDUP_REMOVED lines=20> */
.L_x_310:
[----:B------:R-:W-:Y:S05]  /*3440*/  BSYNC.RECONVERGENT B1 ;  /* 0x0000000000017941 */ /* 0x000fea0003800200 */
.L_x_308:
        /* <DEDUP_REMOVED lines=51> */
.L_x_284:
[----:B------:R-:W-:Y:S05]  /*3780*/  BSYNC.RECONVERGENT B0 ;  /* 0x0000000000007941 */ /* 0x000fea0003800200 */
.L_x_268:
[----:B------:R-:W-:Y:S05]  /*3790*/  @P0 EXIT ;  /* 0x000000000000094d */ /* 0x000fea0003800000 */
[----:B------:R-:W0:Y:S01]  /*37a0*/  LDCU.64 UR4, c[0x0][0x398] ;  /* 0x00007300ff0477ac */ /* 0x000e220008000a00 */
[----:B---34-:R-:W3:Y:S01]  /*37b0*/  LDC.64 R4, c[0x0][0x388] ;  /* 0x0000e200ff047b82 */ /* 0x018ee20000000a00 */
[----:B012---:R-:W0:Y:S02]  /*37c0*/  F2F.F32.F64 R3, UR4 ;  /* 0x0000000400037d10 */ /* 0x007e240008301000 */
[----:B0-----:R-:W-:-:S06]  /*37d0*/  FADD R3, R3, R2 ;  /* 0x0000000203037221 */ /* 0x001fcc0000000000 */
[----:B------:R-:W3:Y:S02]  /*37e0*/  F2F.F64.F32 R2, R3 ;  /* 0x0000000300027310 */ /* 0x000ee40000201800 */
[----:B---3--:R-:W-:Y:S01]  /*37f0*/  STG.E.64 desc[UR6][R4.64], R2 ;  /* 0x0000000204007986 */ /* 0x008fe2000c101b06 */
[----:B------:R-:W-:Y:S05]  /*3800*/  EXIT ;  /* 0x000000000000794d */ /* 0x000fea0003800000 */
.L_x_315:
        /* <DEDUP_REMOVED lines=15> */
.L_x_332:


//--------------------- .text._ZN3cub18CUB_300001_SM_10006detail11EmptyKernelIvEEvv --------------------------
	.section	.text._ZN3cub18CUB_300001_SM_10006detail11EmptyKernelIvEEvv,"ax",@progbits
	.align	128
        .global         _ZN3cub18CUB_300001_SM_10006detail11EmptyKernelIvEEvv
        .type           _ZN3cub18CUB_300001_SM_10006detail11EmptyKernelIvEEvv,@function
        .size           _ZN3cub18CUB_300001_SM_10006detail11EmptyKernelIvEEvv,(.L_x_333 - _ZN3cub18CUB_300001_SM_10006detail11EmptyKernelIvEEvv)
        .other          _ZN3cub18CUB_300001_SM_10006detail11EmptyKernelIvEEvv,@"STO_CUDA_ENTRY STV_DEFAULT"
_ZN3cub18CUB_300001_SM_10006detail11EmptyKernelIvEEvv:
.text._ZN3cub18CUB_300001_SM_10006detail11EmptyKernelIvEEvv:
[----:B------:R-:W-:Y:S01]  /*0000*/  LDC R1, c[0x0][0x37c] ;  /* 0x0000df00ff017b82 */ /* 0x000fe20000000800 */
[----:B------:R-:W-:Y:S05]  /*0010*/  EXIT ;  /* 0x000000000000794d */ /* 0x000fea0003800000 */
.L_x_316:
        /* <DEDUP_REMOVED lines=14> */
.L_x_333:


//--------------------- .text._Z11SubMatOnGPUILi4EEvPfS0_ii --------------------------
	.section	.text._Z11SubMatOnGPUILi4EEvPfS0_ii,"ax",@progbits
	.align	128
        .global         _Z11SubMatOnGPUILi4EEvPfS0_ii
        .type           _Z11SubMatOnGPUILi4EEvPfS0_ii,@function
        .size           _Z11SubMatOnGPUILi4EEvPfS0_ii,(.L_x_334 - _Z11SubMatOnGPUILi4EEvPfS0_ii)
        .other          _Z11SubMatOnGPUILi4EEvPfS0_ii,@"STO_CUDA_ENTRY STV_DEFAULT"
_Z11SubMatOnGPUILi4EEvPfS0_ii:
.text._Z11SubMatOnGPUILi4EEvPfS0_ii:
[----:B------:R-:W0:Y:S01]  /*0000*/  LDC R1, c[0x0][0x37c] ;  /* 0x0000df00ff017b82 */ /* 0x000e220000000800 */
[----:B------:R-:W1:Y:S01]  /*0010*/  S2R R6, SR_TID.Y ;  /* 0x0000000000067919 */ /* 0x000e620000002200 */
[----:B------:R-:W2:Y:S06]  /*0020*/  LDCU UR13, c[0x0][0x2fc] ;  /* 0x00005f80ff0d77ac */ /* 0x000eac0008000800 */
[----:B------:R-:W3:Y:S01]  /*0030*/  LDC R7, c[0x0][0x360] ;  /* 0x0000d800ff077b82 */ /* 0x000ee20000000800 */
[----:B0-----:R-:W-:Y:S01]  /*0040*/  IADD3 R1, PT, PT, R1, -0x8, RZ ;  /* 0xfffffff801017810 */ /* 0x001fe20007ffe0ff */
[----:B------:R-:W3:Y:S01]  /*0050*/  S2R R0, SR_TID.X ;  /* 0x0000000000007919 */ /* 0x000ee20000002100 */
[----:B------:R-:W0:Y:S01]  /*0060*/  LDCU.64 UR4, c[0x0][0x390] ;  /* 0x00007200ff0477ac */ /* 0x000e220008000a00 */
[----:B------:R-:W4:Y:S04]  /*0070*/  LDCU.64 UR10, c[0x0][0x358] ;  /* 0x00006b00ff0a77ac */ /* 0x000f280008000a00 */
[----:B------:R-:W-:Y:S08]  /*0080*/  S2UR UR7, SR_CTAID.Y ;  /* 0x00000000000779c3 */ /* 0x000ff00000002600 */
[----:B------:R-:W3:Y:S08]  /*0090*/  S2UR UR6, SR_CTAID.X ;  /* 0x00000000000679c3 */ /* 0x000ef00000002500 */
[----:B------:R-:W5:Y:S08]  /*00a0*/  LDC.64 R2, c[0x0][0x388] ;  /* 0x0000e200ff027b82 */ /* 0x000f700000000a00 */
[----:B------:R-:W2:Y:S01]  /*00b0*/  LDC.64 R4, c[0x0][0x380] ;  /* 0x0000e000ff047b82 */ /* 0x000ea20000000a00 */
[----:B------:R-:W4:Y:S01]  /*00c0*/  LDCU UR12, c[0x0][0x2f8] ;  /* 0x00005f00ff0c77ac */ /* 0x000f220008000800 */
[----:B------:R-:W0:Y:S06]  /*00d0*/  LDCU.64 UR8, c[0x0][0x380] ;  /* 0x00007000ff0877ac */ /* 0x000e2c0008000a00 */
[----:B------:R-:W1:Y:S01]  /*00e0*/  LDC R9, c[0x0][0x364] ;  /* 0x0000d900ff097b82 */ /* 0x000e620000000800 */
[----:B---3--:R-:W-:-:S02]  /*00f0*/  IMAD R7, R7, UR6, R0 ;  /* 0x0000000607077c24 */ /* 0x008fc4000f8e0200 */
[----:B-1----:R-:W-:-:S05]  /*0100*/  IMAD R9, R9, UR7, R6 ;  /* 0x0000000709097c24 */ /* 0x002fca000f8e0206 */
[----:B0-----:R-:W-:-:S04]  /*0110*/  ISETP.GE.AND P0, PT, R9, UR4, PT ;  /* 0x0000000409007c0c */ /* 0x001fc8000bf06270 */
[----:B------:R-:W-:-:S13]  /*0120*/  ISETP.GE.OR P0, PT, R7, UR5, P0 ;  /* 0x0000000507007c0c */ /* 0x000fda0008706670 */
[----:B-----5:R-:W-:-:S04]  /*0130*/  @!P0 IMAD.WIDE.U32 R2, R9, 0x10, R2 ;  /* 0x0000001009028825 */ /* 0x020fc800078e0002 */
[----:B--2---:R-:W-:-:S04]  /*0140*/  @!P0 IMAD.WIDE.U32 R4, R9, 0x10, R4 ;  /* 0x0000001009048825 */ /* 0x004fc800078e0004 */
[----:B------:R-:W-:-:S04]  /*0150*/  @!P0 IMAD.WIDE R2, R7, 0x4, R2 ;  /* 0x0000000407028825 */ /* 0x000fc800078e0202 */
[----:B------:R-:W-:Y:S02]  /*0160*/  @!P0 IMAD.WIDE R4, R7, 0x4, R4 ;  /* 0x0000000407048825 */ /* 0x000fe400078e0204 */
[----:B----4-:R-:W2:Y:S04]  /*0170*/  @!P0 LDG.E R2, desc[UR10][R2.64] ;  /* 0x0000000a02028981 */ /* 0x010ea8000c1e1900 */
[----:B------:R-:W2:Y:S01]  /*0180*/  @!P0 LDG.E R7, desc[UR10][R4.64] ;  /* 0x0000000a04078981 */ /* 0x000ea2000c1e1900 */
[----:B------:R-:W-:-:S04]  /*0190*/  UIMAD UR4, UR4, UR5, URZ ;  /* 0x00000005040472a4 */ /* 0x000fc8000f8e02ff */
[----:B------:R-:W-:-:S04]  /*01a0*/  UIMAD.WIDE UR6, UR4, 0x4, URZ ;  /* 0x00000004040678a5 */ /* 0x000fc8000f8e02ff */
[----:B------:R-:W-:-:S04]  /*01b0*/  UISETP.NE.U32.AND UP0, UPT, UR6, URZ, UPT ;  /* 0x000000ff0600728c */ /* 0x000fc8000bf05070 */
[----:B------:R-:W-:Y:S01]  /*01c0*/  UISETP.NE.AND.EX UP0, UPT, UR7, URZ, UPT, UP0 ;  /* 0x000000ff0700728c */ /* 0x000fe2000bf05300 */
[----:B--2---:R-:W-:-:S05]  /*01d0*/  @!P0 FADD R7, -R2, R7 ;  /* 0x0000000702078221 */ /* 0x004fca0000000100 */
[----:B------:R0:W-:Y:S01]  /*01e0*/  @!P0 STG.E desc[UR10][R4.64], R7 ;  /* 0x0000000704008986 */ /* 0x0001e2000c10190a */
[----:B------:R-:W-:Y:S01]  /*01f0*/  IADD3 R6, P0, PT, R1, UR12, RZ ;  /* 0x0000000c01067c10 */ /* 0x000fe2000ff1e0ff */
[----:B------:R-:W-:Y:S01]  /*0200*/  @!PT LDS RZ, [RZ] ;  /* 0x00000000fffff984 */ /* 0x000fe20000000800 */
[----:B------:R-:W-:Y:S01]  /*0210*/  @!PT LDS RZ, [RZ] ;  /* 0x00000000fffff984 */ /* 0x000fe20000000800 */
[----:B------:R-:W-:Y:S01]  /*0220*/  @!PT LDS RZ, [RZ] ;  /* 0x00000000fffff984 */ /* 0x000fe20000000800 */
[----:B------:R-:W-:Y:S01]  /*0230*/  @!PT LDS RZ, [RZ] ;  /* 0x00000000fffff984 */ /* 0x000fe20000000800 */
[----:B------:R-:W-:-:S00]  /*0240*/  MEMBAR.ALL.CTA ;  /* 0x0000000000007992 */ /* 0x000fc00000008000 */
[----:B------:R-:W-:Y:S06]  /*0250*/  MEMBAR.SC.GPU ;  /* 0x0000000000007992 */ /* 0x000fec0000002000 */
[----:B------:R-:W-:-:S00]  /*0260*/  ERRBAR ;  /* 0x00000000000079ab */ /* 0x000fc00000000000 */
[----:B------:R-:W-:Y:S06]  /*0270*/  CGAERRBAR ;  /* 0x00000000000075ab */ /* 0x000fec0000000000 */
[----:B------:R-:W-:Y:S01]  /*0280*/  CCTL.IVALL ;  /* 0x00000000ff00798f */ /* 0x000fe20002000000 */
[----:B------:R-:W-:Y:S02]  /*0290*/  CS2R R2, SRZ ;  /* 0x0000000000027805 */ /* 0x000fe4000001ff00 */
[----:B0-----:R-:W-:Y:S01]  /*02a0*/  IADD3.X R7, PT, PT, RZ, UR13, RZ, P0, !PT ;  /* 0x0000000dff077c10 */ /* 0x001fe200087fe4ff */
[----:B------:R-:W-:Y:S06]  /*02b0*/  BRA.U !UP0, `(.L_x_317) ;  /* 0x0000000908007547 */ /* 0x000fec000b800000 */
[----:B------:R-:W0:Y:S01]  /*02c0*/  LDCU.64 UR6, c[0x0][0x380] ;  /* 0x00007000ff0677ac */ /* 0x000e220008000a00 */
[----:B------:R-:W-:Y:S01]  /*02d0*/  HFMA2 R12, -RZ, RZ, 0, 0 ;  /* 0x00000000ff0c7431 */ /* 0x000fe200000001ff */
[----:B------:R-:W-:Y:S02]  /*02e0*/  ULOP3.LUT UP1, URZ, UR4, 0x3, URZ, 0xc0, !UPT ;  /* 0x0000000304ff7892 */ /* 0x000fe4000f82c0ff */
[----:B------:R-:W-:-:S04]  /*02f0*/  UIADD3 UR12, UP0, UPT, UR4, -0x1, URZ ;  /* 0xffffffff040c7890 */ /* 0x000fc8000ff1e0ff */
[----:B------:R-:W-:Y:S02]  /*0300*/  ULEA.HI.X.SX32 UR5, UR4, 0x3fffffff, 0x1, UP0 ;  /* 0x3fffffff04057891 */ /* 0x000fe400080f0eff */
[----:B------:R-:W-:Y:S02]  /*0310*/  UISETP.GE.U32.AND UP0, UPT, UR12, 0x3, UPT ;  /* 0x000000030c00788c */ /* 0x000fe4000bf06070 */
[----:B------:R-:W-:Y:S02]  /*0320*/  ULOP3.LUT UR5, UR5, 0x3fffffff, URZ, 0xc0, !UPT ;  /* 0x3fffffff05057892 */ /* 0x000fe4000f8ec0ff */
[----:B0-----:R-:W-:Y:S02]  /*0330*/  UIMAD.WIDE UR6, UR4, 0x4, UR6 ;  /* 0x00000004040678a5 */ /* 0x001fe4000f8e0206 */
[----:B------:R-:W-:Y:S01]  /*0340*/  UISETP.GE.U32.AND.EX UP0, UPT, UR5, URZ, UPT, UP0 ;  /* 0x000000ff0500728c */ /* 0x000fe2000bf06100 */
[----:B------:R-:W-:Y:S10]  /*0350*/  BRA.U !UP1, `(.L_x_318) ;  /* 0x0000000109387547 */ /* 0x000ff4000b800000 */
[----:B------:R-:W-:Y:S01]  /*0360*/  MOV R12, RZ ;  /* 0x000000ff000c7202 */ /* 0x000fe20000000f00 */
[----:B------:R-:W-:-:S03]  /*0370*/  ULOP3.LUT UR5, UR4, 0x3, URZ, 0xc0, !UPT ;  /* 0x0000000304057892 */ /* 0x000fc6000f8ec0ff */
[----:B------:R-:W-:-:S09]  /*0380*/  UMOV UR4, URZ ;  /* 0x000000ff00047c82 */ /* 0x000fd20008000000 */
.L_x_319:
[----:B------:R-:W-:Y:S02]  /*0390*/  MOV R3, UR9 ;  /* 0x0000000900037c02 */ /* 0x000fe40008000f00 */
[----:B------:R-:W-:-:S05]  /*03a0*/  MOV R2, UR8 ;  /* 0x0000000800027c02 */ /* 0x000fca0008000f00 */
[----:B------:R-:W2:Y:S01]  /*03b0*/  LDG.E R3, desc[UR10][R2.64] ;  /* 0x0000000a02037981 */ /* 0x000ea2000c1e1900 */
[----:B------:R-:W-:Y:S02]  /*03c0*/  UIADD3 UR5, UP1, UPT, UR5, -0x1, URZ ;  /* 0xffffffff05057890 */ /* 0x000fe4000ff3e0ff */
[----:B------:R-:W-:Y:S02]  /*03d0*/  UIADD3 UR8, UP2, UPT, UR8, 0x4, URZ ;  /* 0x0000000408087890 */ /* 0x000fe4000ff5e0ff */
[----:B------:R-:W-:Y:S02]  /*03e0*/  UIADD3.X UR4, UPT, UPT, UR4, -0x1, URZ, UP1, !UPT ;  /* 0xffffffff04047890 */ /* 0x000fe40008ffe4ff */
[----:B------:R-:W-:Y:S02]  /*03f0*/  UISETP.NE.U32.AND UP1, UPT, UR5, URZ, UPT ;  /* 0x000000ff0500728c */ /* 0x000fe4000bf25070 */
[----:B------:R-:W-:Y:S02]  /*0400*/  UIADD3.X UR9, UPT, UPT, URZ, UR9, URZ, UP2, !UPT ;  /* 0x00000009ff097290 */ /* 0x000fe400097fe4ff */
[----:B------:R-:W-:Y:S01]  /*0410*/  UISETP.NE.AND.EX UP1, UPT, UR4, URZ, UPT, UP1 ;  /* 0x000000ff0400728c */ /* 0x000fe2000bf25310 */
[----:B--2---:R-:W-:-:S08]  /*0420*/  FADD R12, R3, R12 ;  /* 0x0000000c030c7221 */ /* 0x004fd00000000000 */
[----:B------:R-:W-:Y:S05]  /*0430*/  BRA.U UP1, `(.L_x_319) ;  /* 0xfffffffd01d47547 */ /* 0x000fea000b83ffff */
.L_x_318:
[----:B------:R-:W-:Y:S05]  /*0440*/  BRA.U !UP0, `(.L_x_320) ;  /* 0x0000000508987547 */ /* 0x000fea000b800000 */
[----:B------:R-:W-:Y:S02]  /*0450*/  UISETP.GE.U32.AND UP0, UPT, UR8, UR6, UPT ;  /* 0x000000060800728c */ /* 0x000fe4000bf06070 */
[----:B------:R-:W-:Y:S01]  /*0460*/  UMOV UR4, UR8 ;  /* 0x0000000800047c82 */ /* 0x000fe20008000000 */
[----:B------:R-:W-:Y:S01]  /*0470*/  UMOV UR5, UR9 ;  /* 0x0000000900057c82 */ /* 0x000fe20008000000 */
[----:B------:R-:W-:Y:S01]  /*0480*/  UISETP.GE.AND.EX UP0, UPT, UR9, UR7, UPT, UP0 ;  /* 0x000000070900728c */ /* 0x000fe2000bf06300 */
[----:B------:R-:W-:Y:S02]  /*0490*/  MOV R2, UR4 ;  /* 0x0000000400027c02 */ /* 0x000fe40008000f00 */
[----:B------:R-:W-:-:S06]  /*04a0*/  MOV R3, UR5 ;  /* 0x0000000500037c02 */ /* 0x000fcc0008000f00 */
[----:B------:R-:W-:Y:S05]  /*04b0*/  BRA.U UP0, `(.L_x_321) ;  /* 0x0000000500387547 */ /* 0x000fea000b800000 */
[----:B------:R-:W-:-:S04]  /*04c0*/  UIADD3 UR4, UP0, UPT, UR6, -UR8, URZ ;  /* 0x8000000806047290 */ /* 0x000fc8000ff1e0ff */
[----:B------:R-:W-:Y:S02]  /*04d0*/  UIADD3.X UR5, UPT, UPT, UR7, ~UR9, URZ, UP0, !UPT ;  /* 0x8000000907057290 */ /* 0x000fe400087fe4ff */
[----:B------:R-:W-:Y:S02]  /*04e0*/  UISETP.GT.U32.AND UP1, UPT, UR4, 0x30, UPT ;  /* 0x000000300400788c */ /* 0x000fe4000bf24070 */
[----:B------:R-:W-:Y:S02]  /*04f0*/  UPLOP3.LUT UP0, UPT, UPT, UPT, UPT, 0x80, 0x8 ;  /* 0x000000000008789c */ /* 0x000fe40003f0f070 */
[----:B------:R-:W-:-:S09]  /*0500*/  UISETP.GT.AND.EX UP1, UPT, UR5, URZ, UPT, UP1 ;  /* 0x000000ff0500728c */ /* 0x000fd2000bf24310 */
[----:B------:R-:W-:Y:S05]  /*0510*/  BRA.U !UP1, `(.L_x_322) ;  /* 0x0000000109a87547 */ /* 0x000fea000b800000 */
[----:B------:R-:W-:-:S04]  /*0520*/  UIADD3 UR4, UP0, UPT, UR6, -0x30, URZ ;  /* 0xffffffd006047890 */ /* 0x000fc8000ff1e0ff */
[----:B------:R-:W-:Y:S02]  /*0530*/  UIADD3.X UR5, UPT, UPT, UR7, -0x1, URZ, UP0, !UPT ;  /* 0xffffffff07057890 */ /* 0x000fe400087fe4ff */
[----:B------:R-:W-:-:S11]  /*0540*/  UPLOP3.LUT UP0, UPT, UPT, UPT, UPT, 0x40, 0x4 ;  /* 0x000000000004789c */ /* 0x000fd60003f0e870 */
.L_x_323:
[----:B------:R-:W2:Y:S04]  /*0550*/  LDG.E R13, desc[UR10][R2.64] ;  /* 0x0000000a020d7981 */ /* 0x000ea8000c1e1900 */
[----:B------:R-:W3:Y:S04]  /*0560*/  LDG.E R14, desc[UR10][R2.64+0x4] ;  /* 0x0000040a020e7981 */ /* 0x000ee8000c1e1900 */
[----:B------:R-:W4:Y:S04]  /*0570*/  LDG.E R16, desc[UR10][R2.64+0x8] ;  /* 0x0000080a02107981 */ /* 0x000f28000c1e1900 */
[----:B------:R-:W5:Y:S04]  /*0580*/  LDG.E R18, desc[UR10][R2.64+0xc] ;  /* 0x00000c0a02127981 */ /* 0x000f68000c1e1900 */
        /* <DEDUP_REMOVED lines=11> */
[----:B------:R0:W5:Y:S01]  /*0640*/  LDG.E R0, desc[UR10][R2.64+0x3c] ;  /* 0x00003c0a02007981 */ /* 0x000162000c1e1900 */
[----:B------:R-:W-:-:S04]  /*0650*/  UIADD3 UR8, UP2, UPT, UR8, 0x40, URZ ;  /* 0x0000004008087890 */ /* 0x000fc8000ff5e0ff */
[----:B------:R-:W-:Y:S02]  /*0660*/  UISETP.GE.U32.AND UP1, UPT, UR8, UR4, UPT ;  /* 0x000000040800728c */ /* 0x000fe4000bf26070 */
[----:B------:R-:W-:Y:S01]  /*0670*/  UIADD3.X UR9, UPT, UPT, URZ, UR9, URZ, UP2, !UPT ;  /* 0x00000009ff097290 */ /* 0x000fe200097fe4ff */
[----:B0-----:R-:W-:-:S03]  /*0680*/  IADD3 R2, P0, PT, R2, 0x40, RZ ;  /* 0x0000004002027810 */ /* 0x001fc60007f1e0ff */
[----:B------:R-:W-:Y:S01]  /*0690*/  UISETP.GE.AND.EX UP1, UPT, UR9, UR5, UPT, UP1 ;  /* 0x000000050900728c */ /* 0x000fe2000bf26310 */
        /* <DEDUP_REMOVED lines=17> */
[----:B------:R-:W-:Y:S06]  /*07b0*/  BRA.U !UP1, `(.L_x_323) ;  /* 0xfffffffd09647547 */ /* 0x000fec000b83ffff */
.L_x_322:
[----:B------:R-:W-:-:S04]  /*07c0*/  UIADD3 UR4, UP1, UPT, UR6, -UR8, URZ ;  /* 0x8000000806047290 */ /* 0x000fc8000ff3e0ff */
[----:B------:R-:W-:Y:S02]  /*07d0*/  UIADD3.X UR5, UPT, UPT, UR7, ~UR9, URZ, UP1, !UPT ;  /* 0x8000000907057290 */ /* 0x000fe40008ffe4ff */
[----:B------:R-:W-:-:S04]  /*07e0*/  UISETP.GT.U32.AND UP1, UPT, UR4, 0x10, UPT ;  /* 0x000000100400788c */ /* 0x000fc8000bf24070 */
[----:B------:R-:W-:-:S09]  /*07f0*/  UISETP.GT.AND.EX UP1, UPT, UR5, URZ, UPT, UP1 ;  /* 0x000000ff0500728c */ /* 0x000fd2000bf24310 */
[----:B------:R-:W-:Y:S05]  /*0800*/  BRA.U !UP1, `(.L_x_324) ;  /* 0x0000000109587547 */ /* 0x000fea000b800000 */
[----:B------:R-:W2:Y:S04]  /*0810*/  LDG.E R5, desc[UR10][R2.64] ;  /* 0x0000000a02057981 */ /* 0x000ea8000c1e1900 */
[----:B------:R-:W3:Y:S04]  /*0820*/  LDG.E R0, desc[UR10][R2.64+0x4] ;  /* 0x0000040a02007981 */ /* 0x000ee8000c1e1900 */
[----:B------:R-:W4:Y:S04]  /*0830*/  LDG.E R9, desc[UR10][R2.64+0x8] ;  /* 0x0000080a02097981 */ /* 0x000f28000c1e1900 */
[----:B------:R-:W5:Y:S04]  /*0840*/  LDG.E R11, desc[UR10][R2.64+0xc] ;  /* 0x00000c0a020b7981 */ /* 0x000f68000c1e1900 */
[----:B------:R-:W5:Y:S04]  /*0850*/  LDG.E R13, desc[UR10][R2.64+0x10] ;  /* 0x0000100a020d7981 */ /* 0x000f68000c1e1900 */
[----:B------:R-:W5:Y:S04]  /*0860*/  LDG.E R15, desc[UR10][R2.64+0x14] ;  /* 0x0000140a020f7981 */ /* 0x000f68000c1e1900 */
[----:B------:R-:W5:Y:S04]  /*0870*/  LDG.E R17, desc[UR10][R2.64+0x18] ;  /* 0x0000180a02117981 */ /* 0x000f68000c1e1900 */
[----:B------:R0:W5:Y:S01]  /*0880*/  LDG.E R19, desc[UR10][R2.64+0x1c] ;  /* 0x00001c0a02137981 */ /* 0x000162000c1e1900 */
[----:B------:R-:W-:Y:S01]  /*0890*/  IADD3 R4, P0, PT, R2, 0x20, RZ ;  /* 0x0000002002047810 */ /* 0x000fe20007f1e0ff */
[----:B------:R-:W-:-:S04]  /*08a0*/  UIADD3 UR8, UP0, UPT, UR8, 0x20, URZ ;  /* 0x0000002008087890 */ /* 0x000fc8000ff1e0ff */
[----:B------:R-:W-:Y:S02]  /*08b0*/  UIADD3.X UR9, UPT, UPT, URZ, UR9, URZ, UP0, !UPT ;  /* 0x00000009ff097290 */ /* 0x000fe400087fe4ff */
[----:B------:R-:W-:Y:S01]  /*08c0*/  UPLOP3.LUT UP0, UPT, UPT, UPT, UPT, 0x40, 0x4 ;  /* 0x000000000004789c */ /* 0x000fe20003f0e870 */
[----:B0-----:R-:W-:Y:S02]  /*08d0*/  IADD3.X R3, PT, PT, RZ, R3, RZ, P0, !PT ;  /* 0x00000003ff037210 */ /* 0x001fe400007fe4ff */
[----:B------:R-:W-:Y:S01]  /*08e0*/  MOV R2, R4 ;  /* 0x0000000400027202 */ /* 0x000fe20000000f00 */
[----:B--2---:R-:W-:-:S04]  /*08f0*/  FADD R5, R12, R5 ;  /* 0x000000050c057221 */ /* 0x004fc80000000000 */
[----:B---3--:R-:W-:-:S04]  /*0900*/  FADD R0, R5, R0 ;  /* 0x0000000005007221 */ /* 0x008fc80000000000 */
[----:B----4-:R-:W-:-:S04]  /*0910*/  FADD R0, R0, R9 ;  /* 0x0000000900007221 */ /* 0x010fc80000000000 */
[----:B-----5:R-:W-:-:S04]  /*0920*/  FADD R0, R0, R11 ;  /* 0x0000000b00007221 */ /* 0x020fc80000000000 */
[----:B------:R-:W-:-:S04]  /*0930*/  FADD R0, R0, R13 ;  /* 0x0000000d00007221 */ /* 0x000fc80000000000 */
[----:B------:R-:W-:-:S04]  /*0940*/  FADD R0, R0, R15 ;  /* 0x0000000f00007221 */ /* 0x000fc80000000000 */
[----:B------:R-:W-:-:S04]  /*0950*/  FADD R0, R0, R17 ;  /* 0x0000001100007221 */ /* 0x000fc80000000000 */
[----:B------:R-:W-:-:S07]  /*0960*/  FADD R12, R0, R19 ;  /* 0x00000013000c7221 */ /* 0x000fce0000000000 */
.L_x_324:
[----:B------:R-:W-:-:S04]  /*0970*/  UISETP.NE.U32.AND UP1, UPT, UR8, UR6, UPT ;  /* 0x000000060800728c */ /* 0x000fc8000bf25070 */
[----:B------:R-:W-:-:S09]  /*0980*/  UISETP.NE.OR.EX UP0, UPT, UR9, UR7, UP0, UP1 ;  /* 0x000000070900728c */ /* 0x000fd20008705710 */
[----:B------:R-:W-:Y:S05]  /*0990*/  BRA.U !UP0, `(.L_x_320) ;  /* 0x0000000108447547 */ /* 0x000fea000b800000 */
.L_x_321:
[----:B------:R-:W2:Y:S04]  /*09a0*/  LDG.E R5, desc[UR10][R2.64] ;  /* 0x0000000a02057981 */ /* 0x000ea8000c1e1900 */
[----:B------:R-:W3:Y:S04]  /*09b0*/  LDG.E R0, desc[UR10][R2.64+0x4] ;  /* 0x0000040a02007981 */ /* 0x000ee8000c1e1900 */
[----:B------:R-:W4:Y:S04]  /*09c0*/  LDG.E R9, desc[UR10][R2.64+0x8] ;  /* 0x0000080a02097981 */ /* 0x000f28000c1e1900 */
[----:B------:R0:W5:Y:S01]  /*09d0*/  LDG.E R11, desc[UR10][R2.64+0xc] ;  /* 0x00000c0a020b7981 */ /* 0x000162000c1e1900 */
[----:B------:R-:W-:Y:S01]  /*09e0*/  UIADD3 UR8, UP1, UPT, UR8, 0x10, URZ ;  /* 0x0000001008087890 */ /* 0x000fe2000ff3e0ff */
[----:B------:R-:W-:-:S03]  /*09f0*/  IADD3 R4, P0, PT, R2, 0x10, RZ ;  /* 0x0000001002047810 */ /* 0x000fc60007f1e0ff */
[----:B------:R-:W-:Y:S02]  /*0a00*/  UISETP.NE.U32.AND UP0, UPT, UR8, UR6, UPT ;  /* 0x000000060800728c */ /* 0x000fe4000bf05070 */
[----:B------:R-:W-:Y:S01]  /*0a10*/  UIADD3.X UR9, UPT, UPT, URZ, UR9, URZ, UP1, !UPT ;  /* 0x00000009ff097290 */ /* 0x000fe20008ffe4ff */
[----:B0-----:R-:W-:-:S03]  /*0a20*/  MOV R2, R4 ;  /* 0x0000000400027202 */ /* 0x001fc60000000f00 */
[----:B------:R-:W-:Y:S01]  /*0a30*/  UISETP.NE.AND.EX UP0, UPT, UR9, UR7, UPT, UP0 ;  /* 0x000000070900728c */ /* 0x000fe2000bf05300 */
[----:B--2---:R-:W-:-:S04]  /*0a40*/  FADD R5, R5, R12 ;  /* 0x0000000c05057221 */ /* 0x004fc80000000000 */
[----:B---3--:R-:W-:Y:S01]  /*0a50*/  FADD R0, R5, R0 ;  /* 0x0000000005007221 */ /* 0x008fe20000000000 */
[----:B------:R-:W-:-:S03]  /*0a60*/  IADD3.X R5, PT, PT, RZ, R3, RZ, P0, !PT ;  /* 0x00000003ff057210 */ /* 0x000fc600007fe4ff */
[----:B----4-:R-:W-:Y:S01]  /*0a70*/  FADD R0, R0, R9 ;  /* 0x0000000900007221 */ /* 0x010fe20000000000 */
[----:B------:R-:W-:-:S03]  /*0a80*/  MOV R3, R5 ;  /* 0x0000000500037202 */ /* 0x000fc60000000f00 */
[----:B-----5:R-:W-:Y:S01]  /*0a90*/  FADD R12, R0, R11 ;  /* 0x0000000b000c7221 */ /* 0x020fe20000000000 */
[----:B------:R-:W-:Y:S06]  /*0aa0*/  BRA.U UP0, `(.L_x_321) ;  /* 0xfffffffd00bc7547 */ /* 0x000fec000b83ffff */
.L_x_320:
[----:B------:R0:W1:Y:S02]  /*0ab0*/  F2F.F64.F32 R2, R12 ;  /* 0x0000000c00027310 */ /* 0x0000640000201800 */
.L_x_317:
[----:B------:R-:W-:Y:S01]  /*0ac0*/  MOV R0, 0x170 ;  /* 0x0000017000007802 */ /* 0x000fe20000000f00 */
[----:B-1----:R1:W-:Y:S01]  /*0ad0*/  STL.64 [R1], R2 ;  /* 0x0000000201007387 */ /* 0x0023e20000100a00 */
[----:B------:R-:W2:Y:S02]  /*0ae0*/  LDCU.64 UR4, c[0x4][0x168] ;  /* 0x01002d00ff0477ac */ /* 0x000ea40008000a00 */
[----:B------:R1:W3:Y:S01]  /*0af0*/  LDC.64 R8, c[0x4][R0] ;  /* 0x0100000000087b82 */ /* 0x0002e20000000a00 */
[----:B--2---:R-:W-:Y:S02]  /*0b00*/  MOV R4, UR4 ;  /* 0x0000000400047c02 */ /* 0x004fe40008000f00 */
[----:B-1----:R-:W-:-:S07]  /*0b10*/  MOV R5, UR5 ;  /* 0x0000000500057c02 */ /* 0x002fce0008000f00 */
[----:B------:R-:W-:-:S07]  /*0b20*/  LEPC R20, `(.L_x_325) ;  /* 0x000000001014794e */ /* 0x000fce0000000000 */
[----:B0--3--:R-:W-:Y:S05]  /*0b30*/  CALL.ABS.NOINC R8 ;  /* 0x0000000008007343 */ /* 0x009fea0003c00000 */
.L_x_325:
[----:B------:R-:W-:Y:S05]  /*0b40*/  EXIT ;  /* 0x000000000000794d */ /* 0x000fea0003800000 */
.L_x_326:
        /* <DEDUP_REMOVED lines=11> */
.L_x_334:


//--------------------- .nv.global.init           --------------------------
	.section	.nv.global.init,"aw",@progbits
.nv.global.init:
	.type		$str,@object
	.size		$str,(.L_45 - $str)
$str:
        /*0000*/ 	.byte	0x64, 0x69, 0x66, 0x66, 0x20, 0x3a, 0x20, 0x25, 0x6c, 0x66, 0x20, 0x0a, 0x00
.L_45:


//--------------------- .nv.shared._ZN3cub18CUB_300001_SM_10006detail6reduce28DeviceReduceSingleTileKernelINS2_10policy_hubIfyN4cuda3std3__44plusIfEEE10Policy1000EPfPdiS9_dfNS7_10__identityEEEvT0_T1_T2_T3_T4_T6_ --------------------------
	.section	.nv.shared._ZN3cub18CUB_300001_SM_10006detail6reduce28DeviceReduceSingleTileKernelINS2_10policy_hubIfyN4cuda3std3__44plusIfEEE10Policy1000EPfPdiS9_dfNS7_10__identityEEEvT0_T1_T2_T3_T4_T6_,"aw",@nobits
	.sectionflags	@""
	.align	4
.nv.shared._ZN3cub18CUB_300001_SM_10006detail6reduce28DeviceReduceSingleTileKernelINS2_10policy_hubIfyN4cuda3std3__44plusIfEEE10Policy1000EPfPdiS9_dfNS7_10__identityEEEvT0_T1_T2_T3_T4_T6_:
	.zero		1068


//--------------------- .nv.shared.reserved.0     --------------------------
	.section	.nv.shared.reserved.0,"aw",@nobits
	.weak		__nv_reservedSMEM_offset_0_alias
	.size		__nv_reservedSMEM_offset_0_alias, 0, 64
	.other		__nv_reservedSMEM_offset_0_alias,@"STO_CUDA_RESERVED_SHARED STV_DEFAULT"
__nv_reservedSMEM_offset_0_alias:
	.zero		0
	.zero		64


//--------------------- .nv.global                --------------------------
	.section	.nv.global,"aw",@nobits
.nv.global:
	.type		_ZN30_INTERNAL_b0965ecb_4_k_cu_main6thrust24THRUST_300001_SM_1000_NS12placeholders2_8E,@object
	.size		_ZN30_INTERNAL_b0965ecb_4_k_cu_main6thrust24THRUST_300001_SM_1000_NS12placeholders2_8E,(_ZN30_INTERNAL_b0965ecb_4_k_cu_main4cuda3std3__432_GLOBAL__N__b0965ecb_4_k_cu_main6ignoreE - _ZN30_INTERNAL_b0965ecb_4_k_cu_main6thrust24THRUST_300001_SM_1000_NS12placeholders2_8E)
_ZN30_INTERNAL_b0965ecb_4_k_cu_main6thrust24THRUST_300001_SM_1000_NS12placeholders2_8E:
	.zero		1
	.type		_ZN30_INTERNAL_b0965ecb_4_k_cu_main4cuda3std3__432_GLOBAL__N__b0965ecb_4_k_cu_main6ignoreE,@object
	.size		_ZN30_INTERNAL_b0965ecb_4_k_cu_main4cuda3std3__432_GLOBAL__N__b0965ecb_4_k_cu_main6ignoreE,(_ZN30_INTERNAL_b0965ecb_4_k_cu_main4cuda3std6ranges3__45__cpo4dataE - _ZN30_INTERNAL_b0965ecb_4_k_cu_main4cuda3std3__432_GLOBAL__N__b0965ecb_4_k_cu_main6ignoreE)
_ZN30_INTERNAL_b0965ecb_4_k_cu_main4cuda3std3__432_GLOBAL__N__b0965ecb_4_k_cu_main6ignoreE:
	.zero		1
	.type		_ZN30_INTERNAL_b0965ecb_4_k_cu_main4cuda3std6ranges3__45__cpo4dataE,@object
	.size		_ZN30_INTERNAL_b0965ecb_4_k_cu_main4cuda3std6ranges3__45__cpo4dataE,(_ZN30_INTERNAL_b0965ecb_4_k_cu_main6thrust24THRUST_300001_SM_1000_NS6system3cpp3parE - _ZN30_INTERNAL_b0965ecb_4_k_cu_main4cuda3std6ranges3__45__cpo4dataE)
_ZN30_INTERNAL_b0965ecb_4_k_cu_main4cuda3std6ranges3__45__cpo4dataE:
	.zero		1
	.type		_ZN30_INTERNAL_b0965ecb_4_k_cu_main6thrust24THRUST_300001_SM_1000_NS6system3cpp3parE,@object
	.size		_ZN30_INTERNAL_b0965ecb_4_k_cu_main6thrust24THRUST_300001_SM_1000_NS6system3cpp3parE,(_ZN30_INTERNAL_b0965ecb_4_k_cu_main4cuda3std3__45__cpo5beginE - _ZN30_INTERNAL_b0965ecb_4_k_cu_main6thrust24THRUST_300001_SM_1000_NS6system3cpp3parE)
_ZN30_INTERNAL_b0965ecb_4_k_cu_main6thrust24THRUST_300001_SM_1000_NS6system3cpp3parE:
	.zero		1
	.type		_ZN30_INTERNAL_b0965ecb_4_k_cu_main4cuda3std3__45__cpo5beginE,@object
	.size		_ZN30_INTERNAL_b0965ecb_4_k_cu_main4cuda3std3__45__cpo5beginE,(_ZN30_INTERNAL_b0965ecb_4_k_cu_main4cuda3std6ranges3__45__cpo5beginE - _ZN30_INTERNAL_b0965ecb_4_k_cu_main4cuda3std3__45__cpo5beginE)
_ZN30_INTERNAL_b0965ecb_4_k_cu_main4cuda3std3__45__cpo5beginE:
	.zero		1
	.type		_ZN30_INTERNAL_b0965ecb_4_k_cu_main4cuda3std6ranges3__45__cpo5beginE,@object
	.size		_ZN30_INTERNAL_b0965ecb_4_k_cu_main4cuda3std6ranges3__45__cpo5beginE,(_ZN30_INTERNAL_b0965ecb_4_k_cu_main6thrust24THRUST_300001_SM_1000_NS6deviceE - _ZN30_INTERNAL_b0965ecb_4_k_cu_main4cuda3std6ranges3__45__cpo5beginE)
_ZN30_INTERNAL_b0965ecb_4_k_cu_main4cuda3std6ranges3__45__cpo5beginE:
	.zero		1
	.type		_ZN30_INTERNAL_b0965ecb_4_k_cu_main6thrust24THRUST_300001_SM_1000_NS6deviceE,@object
	.size		_ZN30_INTERNAL_b0965ecb_4_k_cu_main6thrust24THRUST_300001_SM_1000_NS6deviceE,(_ZN30_INTERNAL_b0965ecb_4_k_cu_main4cuda3std3__47nulloptE - _ZN30_INTERNAL_b0965ecb_4_k_cu_main6thrust24THRUST_300001_SM_1000_NS6deviceE)
_ZN30_INTERNAL_b0965ecb_4_k_cu_main6thrust24THRUST_300001_SM_1000_NS6deviceE:
	.zero		1
	.type		_ZN30_INTERNAL_b0965ecb_4_k_cu_main4cuda3std3__47nulloptE,@object
	.size		_ZN30_INTERNAL_b0965ecb_4_k_cu_main4cuda3std3__47nulloptE,(_ZN30_INTERNAL_b0965ecb_4_k_cu_main4cuda3std6ranges3__45__cpo8distanceE - _ZN30_INTERNAL_b0965ecb_4_k_cu_main4cuda3std3__47nulloptE)
_ZN30_INTERNAL_b0965ecb_4_k_cu_main4cuda3std3__47nulloptE:
	.zero		1
	.type		_ZN30_INTERNAL_b0965ecb_4_k_cu_main4cuda3std6ranges3__45__cpo8distanceE,@object
	.size		_ZN30_INTERNAL_b0965ecb_4_k_cu_main4cuda3std6ranges3__45__cpo8distanceE,(_ZN30_INTERNAL_b0965ecb_4_k_cu_main6thrust24THRUST_300001_SM_1000_NS12placeholders2_4E - _ZN30_INTERNAL_b0965ecb_4_k_cu_main4cuda3std6ranges3__45__cpo8distanceE)
_ZN30_INTERNAL_b0965ecb_4_k_cu_main4cuda3std6ranges3__45__cpo8distanceE:
	.zero		1
	.type		_ZN30_INTERNAL_b0965ecb_4_k_cu_main6thrust24THRUST_300001_SM_1000_NS12placeholders2_4E,@object
	.size		_ZN30_INTERNAL_b0965ecb_4_k_cu_main6thrust24THRUST_300001_SM_1000_NS12placeholders2_4E,(_ZN30_INTERNAL_b0965ecb_4_k_cu_main4cuda3std3__45__cpo6rbeginE - _ZN30_INTERNAL_b0965ecb_4_k_cu_main6thrust24THRUST_300001_SM_1000_NS12placeholders2_4E)
_ZN30_INTERNAL_b0965ecb_4_k_cu_main6thrust24THRUST_300001_SM_1000_NS12placeholders2_4E:
	.zero		1
	.type		_ZN30_INTERNAL_b0965ecb_4_k_cu_main4cuda3std3__45__cpo6rbeginE,@object
	.size		_ZN30_INTERNAL_b0965ecb_4_k_cu_main4cuda3std3__45__cpo6rbeginE,(_ZN30_INTERNAL_b0965ecb_4_k_cu_main4cuda3std6ranges3__45__cpo7advanceE - _ZN30_INTERNAL_b0965ecb_4_k_cu_main4cuda3std3__45__cpo6rbeginE)
_ZN30_INTERNAL_b0965ecb_4_k_cu_main4cuda3std3__45__cpo6rbeginE:
	.zero		1
	.type		_ZN30_INTERNAL_b0965ecb_4_k_cu_main4cuda3std6ranges3__45__cpo7advanceE,@object
	.size		_ZN30_INTERNAL_b0965ecb_4_k_cu_main4cuda3std6ranges3__45__cpo7advanceE,(_ZN30_INTERNAL_b0965ecb_4_k_cu_main6thrust24THRUST_300001_SM_1000_NS12placeholders3_10E - _ZN30_INTERNAL_b0965ecb_4_k_cu_main4cuda3std6ranges3__45__cpo7advanceE)
_ZN30_INTERNAL_b0965ecb_4_k_cu_main4cuda3std6ranges3__45__cpo7advanceE:
	.zero		1
	.type		_ZN30_INTERNAL_b0965ecb_4_k_cu_main6thrust24THRUST_300001_SM_1000_NS12placeholders3_10E,@object
	.size		_ZN30_INTERNAL_b0965ecb_4_k_cu_main6thrust24THRUST_300001_SM_1000_NS12placeholders3_10E,(_ZN30_INTERNAL_b0965ecb_4_k_cu_main4cuda3std3__48in_placeE - _ZN30_INTERNAL_b0965ecb_4_k_cu_main6thrust24THRUST_300001_SM_1000_NS12placeholders3_10E)
_ZN30_INTERNAL_b0965ecb_4_k_cu_main6thrust24THRUST_300001_SM_1000_NS12placeholders3_10E:
	.zero		1
	.type		_ZN30_INTERNAL_b0965ecb_4_k_cu_main4cuda3std3__48in_placeE,@object
	.size		_ZN30_INTERNAL_b0965ecb_4_k_cu_main4cuda3std3__48in_placeE,(_ZN30_INTERNAL_b0965ecb_4_k_cu_main4cuda3std6ranges3__45__cpo4sizeE - _ZN30_INTERNAL_b0965ecb_4_k_cu_main4cuda3std3__48in_placeE)
_ZN30_INTERNAL_b0965ecb_4_k_cu_main4cuda3std3__48in_placeE:
	.zero		1
	.type		_ZN30_INTERNAL_b0965ecb_4_k_cu_main4cuda3std6ranges3__45__cpo4sizeE,@object
	.size		_ZN30_INTERNAL_b0965ecb_4_k_cu_main4cuda3std6ranges3__45__cpo4sizeE,(_ZN30_INTERNAL_b0965ecb_4_k_cu_main6thrust24THRUST_300001_SM_1000_NS12placeholders2_2E - _ZN30_INTERNAL_b0965ecb_4_k_cu_main4cuda3std6ranges3__45__cpo4sizeE)
_ZN30_INTERNAL_b0965ecb_4_k_cu_main4cuda3std6ranges3__45__cpo4sizeE:
	.zero		1
	.type		_ZN30_INTERNAL_b0965ecb_4_k_cu_main6thrust24THRUST_300001_SM_1000_NS12placeholders2_2E,@object
	.size		_ZN30_INTERNAL_b0965ecb_4_k_cu_main6thrust24THRUST_300001_SM_1000_NS12placeholders2_2E,(_ZN30_INTERNAL_b0965ecb_4_k_cu_main4cuda3std3__45__cpo6cbeginE - _ZN30_INTERNAL_b0965ecb_4_k_cu_main6thrust24THRUST_300001_SM_1000_NS12placeholders2_2E)
_ZN30_INTERNAL_b0965ecb_4_k_cu_main6thrust24THRUST_300001_SM_1000_NS12placeholders2_2E:
	.zero		1
	.type		_ZN30_INTERNAL_b0965ecb_4_k_cu_main4cuda3std3__45__cpo6cbeginE,@object
	.size		_ZN30_INTERNAL_b0965ecb_4_k_cu_main4cuda3std3__45__cpo6cbeginE,(_ZN30_INTERNAL_b0965ecb_4_k_cu_main4cuda3std6ranges3__45__cpo6cbeginE - _ZN30_INTERNAL_b0965ecb_4_k_cu_main4cuda3std3__45__cpo6cbeginE)
_ZN30_INTERNAL_b0965ecb_4_k_cu_main4cuda3std3__45__cpo6cbeginE:
	.zero		1
	.type		_ZN30_INTERNAL_b0965ecb_4_k_cu_main4cuda3std6ranges3__45__cpo6cbeginE,@object
	.size		_ZN30_INTERNAL_b0965ecb_4_k_cu_main4cuda3std6ranges3__45__cpo6cbeginE,(_ZN30_INTERNAL_b0965ecb_4_k_cu_main6thrust24THRUST_300001_SM_1000_NS12placeholders2_6E - _ZN30_INTERNAL_b0965ecb_4_k_cu_main4cuda3std6ranges3__45__cpo6cbeginE)
_ZN30_INTERNAL_b0965ecb_4_k_cu_main4cuda3std6ranges3__45__cpo6cbeginE:
	.zero		1
	.type		_ZN30_INTERNAL_b0965ecb_4_k_cu_main6thrust24THRUST_300001_SM_1000_NS12placeholders2_6E,@object
	.size		_ZN30_INTERNAL_b0965ecb_4_k_cu_main6thrust24THRUST_300001_SM_1000_NS12placeholders2_6E,(_ZN30_INTERNAL_b0965ecb_4_k_cu_main4cuda3std3__45__cpo7crbeginE - _ZN30_INTERNAL_b0965ecb_4_k_cu_main6thrust24THRUST_300001_SM_1000_NS12placeholders2_6E)
_ZN30_INTERNAL_b0965ecb_4_k_cu_main6thrust24THRUST_300001_SM_1000_NS12placeholders2_6E:
	.zero		1
	.type		_ZN30_INTERNAL_b0965ecb_4_k_cu_main4cuda3std3__45__cpo7crbeginE,@object
	.size		_ZN30_INTERNAL_b0965ecb_4_k_cu_main4cuda3std3__45__cpo7crbeginE,(_ZN30_INTERNAL_b0965ecb_4_k_cu_main4cuda3std6ranges3__45__cpo4nextE - _ZN30_INTERNAL_b0965ecb_4_k_cu_main4cuda3std3__45__cpo7crbeginE)
_ZN30_INTERNAL_b0965ecb_4_k_cu_main4cuda3std3__45__cpo7crbeginE:
	.zero		1
	.type		_ZN30_INTERNAL_b0965ecb_4_k_cu_main4cuda3std6ranges3__45__cpo4nextE,@object
	.size		_ZN30_INTERNAL_b0965ecb_4_k_cu_main4cuda3std6ranges3__45__cpo4nextE,(_ZN30_INTERNAL_b0965ecb_4_k_cu_main4cuda3std6ranges3__45__cpo4swapE - _ZN30_INTERNAL_b0965ecb_4_k_cu_main4cuda3std6ranges3__45__cpo4nextE)
_ZN30_INTERNAL_b0965ecb_4_k_cu_main4cuda3std6ranges3__45__cpo4nextE:
	.zero		1
	.type		_ZN30_INTERNAL_b0965ecb_4_k_cu_main4cuda3std6ranges3__45__cpo4swapE,@object
	.size		_ZN30_INTERNAL_b0965ecb_4_k_cu_main4cuda3std6ranges3__45__cpo4swapE,(_ZN30_INTERNAL_b0965ecb_4_k_cu_main6thrust24THRUST_300001_SM_1000_NS8cuda_cub10par_nosyncE - _ZN30_INTERNAL_b0965ecb_4_k_cu_main4cuda3std6ranges3__45__cpo4swapE)
_ZN30_INTERNAL_b0965ecb_4_k_cu_main4cuda3std6ranges3__45__cpo4swapE:
	.zero		1
	.type		_ZN30_INTERNAL_b0965ecb_4_k_cu_main6thrust24THRUST_300001_SM_1000_NS8cuda_cub10par_nosyncE,@object
	.size		_ZN30_INTERNAL_b0965ecb_4_k_cu_main6thrust24THRUST_300001_SM_1000_NS8cuda_cub10par_nosyncE,(_ZN30_INTERNAL_b0965ecb_4_k_cu_main6thrust24THRUST_300001_SM_1000_NS3seqE - _ZN30_INTERNAL_b0965ecb_4_k_cu_main6thrust24THRUST_300001_SM_1000_NS8cuda_cub10par_nosyncE)
_ZN30_INTERNAL_b0965ecb_4_k_cu_main6thrust24THRUST_300001_SM_1000_NS8cuda_cub10par_nosyncE:
	.zero		1
	.type		_ZN30_INTERNAL_b0965ecb_4_k_cu_main6thrust24THRUST_300001_SM_1000_NS3seqE,@object
	.size		_ZN30_INTERNAL_b0965ecb_4_k_cu_main6thrust24THRUST_300001_SM_1000_NS3seqE,(_ZN30_INTERNAL_b0965ecb_4_k_cu_main4cuda3std3__420unreachable_sentinelE - _ZN30_INTERNAL_b0965ecb_4_k_cu_main6thrust24THRUST_300001_SM_1000_NS3seqE)
_ZN30_INTERNAL_b0965ecb_4_k_cu_main6thrust24THRUST_300001_SM_1000_NS3seqE:
	.zero		1
	.type		_ZN30_INTERNAL_b0965ecb_4_k_cu_main4cuda3std3__420unreachable_sentinelE,@object
	.size		_ZN30_INTERNAL_b0965ecb_4_k_cu_main4cuda3std3__420unreachable_sentinelE,(_ZN30_INTERNAL_b0965ecb_4_k_cu_main4cuda3std6ranges3__45__cpo5ssizeE - _ZN30_INTERNAL_b0965ecb_4_k_cu_main4cuda3std3__420unreachable_sentinelE)
_ZN30_INTERNAL_b0965ecb_4_k_cu_main4cuda3std3__420unreachable_sentinelE:
	.zero		1
	.type		_ZN30_INTERNAL_b0965ecb_4_k_cu_main4cuda3std6ranges3__45__cpo5ssizeE,@object
	.size		_ZN30_INTERNAL_b0965ecb_4_k_cu_main4cuda3std6ranges3__45__cpo5ssizeE,(_ZN30_INTERNAL_b0965ecb_4_k_cu_main6thrust24THRUST_300001_SM_1000_NS12placeholders2_3E - _ZN30_INTERNAL_b0965ecb_4_k_cu_main4cuda3std6ranges3__45__cpo5ssizeE)
_ZN30_INTERNAL_b0965ecb_4_k_cu_main4cuda3std6ranges3__45__cpo5ssizeE:
	.zero		1
	.type		_ZN30_INTERNAL_b0965ecb_4_k_cu_main6thrust24THRUST_300001_SM_1000_NS12placeholders2_3E,@object
	.size		_ZN30_INTERNAL_b0965ecb_4_k_cu_main6thrust24THRUST_300001_SM_1000_NS12placeholders2_3E,(_ZN30_INTERNAL_b0965ecb_4_k_cu_main4cuda3std3__45__cpo4cendE - _ZN30_INTERNAL_b0965ecb_4_k_cu_main6thrust24THRUST_300001_SM_1000_NS12placeholders2_3E)
_ZN30_INTERNAL_b0965ecb_4_k_cu_main6thrust24THRUST_300001_SM_1000_NS12placeholders2_3E:
	.zero		1
	.type		_ZN30_INTERNAL_b0965ecb_4_k_cu_main4cuda3std3__45__cpo4cendE,@object
	.size		_ZN30_INTERNAL_b0965ecb_4_k_cu_main4cuda3std3__45__cpo4cendE,(_ZN30_INTERNAL_b0965ecb_4_k_cu_main4cuda3std6ranges3__45__cpo4cendE - _ZN30_INTERNAL_b0965ecb_4_k_cu_main4cuda3std3__45__cpo4cendE)
_ZN30_INTERNAL_b0965ecb_4_k_cu_main4cuda3std3__45__cpo4cendE:
	.zero		1
	.type		_ZN30_INTERNAL_b0965ecb_4_k_cu_main4cuda3std6ranges3__45__cpo4cendE,@object
	.size		_ZN30_INTERNAL_b0965ecb_4_k_cu_main4cuda3std6ranges3__45__cpo4cendE,(_ZN30_INTERNAL_b0965ecb_4_k_cu_main6thrust24THRUST_300001_SM_1000_NS12placeholders2_7E - _ZN30_INTERNAL_b0965ecb_4_k_cu_main4cuda3std6ranges3__45__cpo4cendE)
_ZN30_INTERNAL_b0965ecb_4_k_cu_main4cuda3std6ranges3__45__cpo4cendE:
	.zero		1
	.type		_ZN30_INTERNAL_b0965ecb_4_k_cu_main6thrust24THRUST_300001_SM_1000_NS12placeholders2_7E,@object
	.size		_ZN30_INTERNAL_b0965ecb_4_k_cu_main6thrust24THRUST_300001_SM_1000_NS12placeholders2_7E,(_ZN30_INTERNAL_b0965ecb_4_k_cu_main4cuda3std3__45__cpo5crendE - _ZN30_INTERNAL_b0965ecb_4_k_cu_main6thrust24THRUST_300001_SM_1000_NS12placeholders2_7E)
_ZN30_INTERNAL_b0965ecb_4_k_cu_main6thrust24THRUST_300001_SM_1000_NS12placeholders2_7E:
	.zero		1
	.type		_ZN30_INTERNAL_b0965ecb_4_k_cu_main4cuda3std3__45__cpo5crendE,@object
	.size		_ZN30_INTERNAL_b0965ecb_4_k_cu_main4cuda3std3__45__cpo5crendE,(_ZN30_INTERNAL_b0965ecb_4_k_cu_main4cuda3std6ranges3__45__cpo4prevE - _ZN30_INTERNAL_b0965ecb_4_k_cu_main4cuda3std3__45__cpo5crendE)
_ZN30_INTERNAL_b0965ecb_4_k_cu_main4cuda3std3__45__cpo5crendE:
	.zero		1
	.type		_ZN30_INTERNAL_b0965ecb_4_k_cu_main4cuda3std6ranges3__45__cpo4prevE,@object
	.size		_ZN30_INTERNAL_b0965ecb_4_k_cu_main4cuda3std6ranges3__45__cpo4prevE,(_ZN30_INTERNAL_b0965ecb_4_k_cu_main4cuda3std6ranges3__45__cpo9iter_moveE - _ZN30_INTERNAL_b0965ecb_4_k_cu_main4cuda3std6ranges3__45__cpo4prevE)
_ZN30_INTERNAL_b0965ecb_4_k_cu_main4cuda3std6ranges3__45__cpo4prevE:
	.zero		1
	.type		_ZN30_INTERNAL_b0965ecb_4_k_cu_main4cuda3std6ranges3__45__cpo9iter_moveE,@object
	.size		_ZN30_INTERNAL_b0965ecb_4_k_cu_main4cuda3std6ranges3__45__cpo9iter_moveE,(_ZN30_INTERNAL_b0965ecb_4_k_cu_main6thrust24THRUST_300001_SM_1000_NS6system6detail10sequential3seqE - _ZN30_INTERNAL_b0965ecb_4_k_cu_main4cuda3std6ranges3__45__cpo9iter_moveE)
_ZN30_INTERNAL_b0965ecb_4_k_cu_main4cuda3std6ranges3__45__cpo9iter_moveE:
	.zero		1
	.type		_ZN30_INTERNAL_b0965ecb_4_k_cu_main6thrust24THRUST_300001_SM_1000_NS6system6detail10sequential3seqE,@object
	.size		_ZN30_INTERNAL_b0965ecb_4_k_cu_main6thrust24THRUST_300001_SM_1000_NS6system6detail10sequential3seqE,(_ZN30_INTERNAL_b0965ecb_4_k_cu_main6thrust24THRUST_300001_SM_1000_NS12placeholders2_9E - _ZN30_INTERNAL_b0965ecb_4_k_cu_main6thrust24THRUST_300001_SM_1000_NS6system6detail10sequential3seqE)
_ZN30_INTERNAL_b0965ecb_4_k_cu_main6thrust24THRUST_300001_SM_1000_NS6system6detail10sequential3seqE:
	.zero		1
	.type		_ZN30_INTERNAL_b0965ecb_4_k_cu_main6thrust24THRUST_300001_SM_1000_NS12placeholders2_9E,@object
	.size		_ZN30_INTERNAL_b0965ecb_4_k_cu_main6thrust24THRUST_300001_SM_1000_NS12placeholders2_9E,(_ZN30_INTERNAL_b0965ecb_4_k_cu_main4cuda3std3__419piecewise_constructE - _ZN30_INTERNAL_b0965ecb_4_k_cu_main6thrust24THRUST_300001_SM_1000_NS12placeholders2_9E)
_ZN30_INTERNAL_b0965ecb_4_k_cu_main6thrust24THRUST_300001_SM_1000_NS12placeholders2_9E:
	.zero		1
	.type		_ZN30_INTERNAL_b0965ecb_4_k_cu_main4cuda3std3__419piecewise_constructE,@object
	.size		_ZN30_INTERNAL_b0965ecb_4_k_cu_main4cuda3std3__419piecewise_constructE,(_ZN30_INTERNAL_b0965ecb_4_k_cu_main4cuda3std6ranges3__45__cpo5cdataE - _ZN30_INTERNAL_b0965ecb_4_k_cu_main4cuda3std3__419piecewise_constructE)
_ZN30_INTERNAL_b0965ecb_4_k_cu_main4cuda3std3__419piecewise_constructE:
	.zero		1
	.type		_ZN30_INTERNAL_b0965ecb_4_k_cu_main4cuda3std6ranges3__45__cpo5cdataE,@object
	.size		_ZN30_INTERNAL_b0965ecb_4_k_cu_main4cuda3std6ranges3__45__cpo5cdataE,(_ZN30_INTERNAL_b0965ecb_4_k_cu_main6thrust24THRUST_300001_SM_1000_NS12placeholders2_1E - _ZN30_INTERNAL_b0965ecb_4_k_cu_main4cuda3std6ranges3__45__cpo5cdataE)
_ZN30_INTERNAL_b0965ecb_4_k_cu_main4cuda3std6ranges3__45__cpo5cdataE:
	.zero		1
	.type		_ZN30_INTERNAL_b0965ecb_4_k_cu_main6thrust24THRUST_300001_SM_1000_NS12placeholders2_1E,@object
	.size		_ZN30_INTERNAL_b0965ecb_4_k_cu_main6thrust24THRUST_300001_SM_1000_NS12placeholders2_1E,(_ZN30_INTERNAL_b0965ecb_4_k_cu_main4cuda3std3__45__cpo3endE - _ZN30_INTERNAL_b0965ecb_4_k_cu_main6thrust24THRUST_300001_SM_1000_NS12placeholders2_1E)
_ZN30_INTERNAL_b0965ecb_4_k_cu_main6thrust24THRUST_300001_SM_1000_NS12placeholders2_1E:
	.zero		1
	.type		_ZN30_INTERNAL_b0965ecb_4_k_cu_main4cuda3std3__45__cpo3endE,@object
	.size		_ZN30_INTERNAL_b0965ecb_4_k_cu_main4cuda3std3__45__cpo3endE,(_ZN30_INTERNAL_b0965ecb_4_k_cu_main4cuda3std6ranges3__45__cpo3endE - _ZN30_INTERNAL_b0965ecb_4_k_cu_main4cuda3std3__45__cpo3endE)
_ZN30_INTERNAL_b0965ecb_4_k_cu_main4cuda3std3__45__cpo3endE:
	.zero		1
	.type		_ZN30_INTERNAL_b0965ecb_4_k_cu_main4cuda3std6ranges3__45__cpo3endE,@object
	.size		_ZN30_INTERNAL_b0965ecb_4_k_cu_main4cuda3std6ranges3__45__cpo3endE,(_ZN30_INTERNAL_b0965ecb_4_k_cu_main6thrust24THRUST_300001_SM_1000_NS12placeholders2_5E - _ZN30_INTERNAL_b0965ecb_4_k_cu_main4cuda3std6ranges3__45__cpo3endE)
_ZN30_INTERNAL_b0965ecb_4_k_cu_main4cuda3std6ranges3__45__cpo3endE:
	.zero		1
	.type		_ZN30_INTERNAL_b0965ecb_4_k_cu_main6thrust24THRUST_300001_SM_1000_NS12placeholders2_5E,@object
	.size		_ZN30_INTERNAL_b0965ecb_4_k_cu_main6thrust24THRUST_300001_SM_1000_NS12placeholders2_5E,(_ZN30_INTERNAL_b0965ecb_4_k_cu_main4cuda3std3__45__cpo4rendE - _ZN30_INTERNAL_b0965ecb_4_k_cu_main6thrust24THRUST_300001_SM_1000_NS12placeholders2_5E)
_ZN30_INTERNAL_b0965ecb_4_k_cu_main6thrust24THRUST_300001_SM_1000_NS12placeholders2_5E:
	.zero		1
	.type		_ZN30_INTERNAL_b0965ecb_4_k_cu_main4cuda3std3__45__cpo4rendE,@object
	.size		_ZN30_INTERNAL_b0965ecb_4_k_cu_main4cuda3std3__45__cpo4rendE,(_ZN30_INTERNAL_b0965ecb_4_k_cu_main4cuda3std6ranges3__45__cpo9iter_swapE - _ZN30_INTERNAL_b0965ecb_4_k_cu_main4cuda3std3__45__cpo4rendE)
_ZN30_INTERNAL_b0965ecb_4_k_cu_main4cuda3std3__45__cpo4rendE:
	.zero		1
	.type		_ZN30_INTERNAL_b0965ecb_4_k_cu_main4cuda3std6ranges3__45__cpo9iter_swapE,@object
	.size		_ZN30_INTERNAL_b0965ecb_4_k_cu_main4cuda3std6ranges3__45__cpo9iter_swapE,(_ZN30_INTERNAL_b0965ecb_4_k_cu_main4cuda3std3__48unexpectE - _ZN30_INTERNAL_b0965ecb_4_k_cu_main4cuda3std6ranges3__45__cpo9iter_swapE)
_ZN30_INTERNAL_b0965ecb_4_k_cu_main4cuda3std6ranges3__45__cpo9iter_swapE:
	.zero		1
	.type		_ZN30_INTERNAL_b0965ecb_4_k_cu_main4cuda3std3__48unexpectE,@object
	.size		_ZN30_INTERNAL_b0965ecb_4_k_cu_main4cuda3std3__48unexpectE,(_ZN30_INTERNAL_b0965ecb_4_k_cu_main6thrust24THRUST_300001_SM_1000_NS8cuda_cub3parE - _ZN30_INTERNAL_b0965ecb_4_k_cu_main4cuda3std3__48unexpectE)
_ZN30_INTERNAL_b0965ecb_4_k_cu_main4cuda3std3__48unexpectE:
	.zero		1
	.type		_ZN30_INTERNAL_b0965ecb_4_k_cu_main6thrust24THRUST_300001_SM_1000_NS8cuda_cub3parE,@object
	.size		_ZN30_INTERNAL_b0965ecb_4_k_cu_main6thrust24THRUST_300001_SM_1000_NS8cuda_cub3parE,(.L_29 - _ZN30_INTERNAL_b0965ecb_4_k_cu_main6thrust24THRUST_300001_SM_1000_NS8cuda_cub3parE)
_ZN30_INTERNAL_b0965ecb_4_k_cu_main6thrust24THRUST_300001_SM_1000_NS8cuda_cub3parE:
	.zero		1
.L_29:


//--------------------- .nv.shared._ZN3cub18CUB_300001_SM_10006detail6reduce18DeviceReduceKernelINS2_10policy_hubIfyN4cuda3std3__44plusIfEEE10Policy1000EPfyS9_fNS7_10__identityEEEvT0_PT3_T1_NS0_13GridEvenShareISH_EET2_T4_ --------------------------
	.section	.nv.shared._ZN3cub18CUB_300001_SM_10006detail6reduce18DeviceReduceKernelINS2_10policy_hubIfyN4cuda3std3__44plusIfEEE10Policy1000EPfyS9_fNS7_10__identityEEEvT0_PT3_T1_NS0_13GridEvenShareISH_EET2_T4_,"aw",@nobits
	.sectionflags	@""
	.align	4
.nv.shared._ZN3cub18CUB_300001_SM_10006detail6reduce18DeviceReduceKernelINS2_10policy_hubIfyN4cuda3std3__44plusIfEEE10Policy1000EPfyS9_fNS7_10__identityEEEvT0_PT3_T1_NS0_13GridEvenShareISH_EET2_T4_:
	.zero		1068


//--------------------- .nv.shared._ZN3cub18CUB_300001_SM_10006detail6reduce28DeviceReduceSingleTileKernelINS2_10policy_hubIfyN4cuda3std3__44plusIfEEE10Policy1000EPfPdyS9_dfNS7_10__identityEEEvT0_T1_T2_T3_T4_T6_ --------------------------
	.section	.nv.shared._ZN3cub18CUB_300001_SM_10006detail6reduce28DeviceReduceSingleTileKernelINS2_10policy_hubIfyN4cuda3std3__44plusIfEEE10Policy1000EPfPdyS9_dfNS7_10__identityEEEvT0_T1_T2_T3_T4_T6_,"aw",@nobits
	.sectionflags	@""
	.align	4
.nv.shared._ZN3cub18CUB_300001_SM_10006detail6reduce28DeviceReduceSingleTileKernelINS2_10policy_hubIfyN4cuda3std3__44plusIfEEE10Policy1000EPfPdyS9_dfNS7_10__identityEEEvT0_T1_T2_T3_T4_T6_:
	.zero		1068


//--------------------- .nv.shared._ZN3cub18CUB_300001_SM_10006detail6reduce28DeviceReduceSingleTileKernelINS2_10policy_hubIfjN4cuda3std3__44plusIfEEE10Policy1000EPfPdiS9_dfNS7_10__identityEEEvT0_T1_T2_T3_T4_T6_ --------------------------
	.section	.nv.shared._ZN3cub18CUB_300001_SM_10006detail6reduce28DeviceReduceSingleTileKernelINS2_10policy_hubIfjN4cuda3std3__44plusIfEEE10Policy1000EPfPdiS9_dfNS7_10__identityEEEvT0_T1_T2_T3_T4_T6_,"aw",@nobits
	.sectionflags	@""
	.align	4
.nv.shared._ZN3cub18CUB_300001_SM_10006detail6reduce28DeviceReduceSingleTileKernelINS2_10policy_hubIfjN4cuda3std3__44plusIfEEE10Policy1000EPfPdiS9_dfNS7_10__identityEEEvT0_T1_T2_T3_T4_T6_:
	.zero		1108


//--------------------- .nv.shared._ZN3cub18CUB_300001_SM_10006detail6reduce18DeviceReduceKernelINS2_10policy_hubIfjN4cuda3std3__44plusIfEEE10Policy1000EPfjS9_fNS7_10__identityEEEvT0_PT3_T1_NS0_13GridEvenShareISH_EET2_T4_ --------------------------
	.section	.nv.shared._ZN3cub18CUB_300001_SM_10006detail6reduce18DeviceReduceKernelINS2_10policy_hubIfjN4cuda3std3__44plusIfEEE10Policy1000EPfjS9_fNS7_10__identityEEEvT0_PT3_T1_NS0_13GridEvenShareISH_EET2_T4_,"aw",@nobits
	.sectionflags	@""
	.align	4
.nv.shared._ZN3cub18CUB_300001_SM_10006detail6reduce18DeviceReduceKernelINS2_10policy_hubIfjN4cuda3std3__44plusIfEEE10Policy1000EPfjS9_fNS7_10__identityEEEvT0_PT3_T1_NS0_13GridEvenShareISH_EET2_T4_:
	.zero		1108


//--------------------- .nv.shared._ZN3cub18CUB_300001_SM_10006detail6reduce28DeviceReduceSingleTileKernelINS2_10policy_hubIfjN4cuda3std3__44plusIfEEE10Policy1000EPfPdjS9_dfNS7_10__identityEEEvT0_T1_T2_T3_T4_T6_ --------------------------
	.section	.nv.shared._ZN3cub18CUB_300001_SM_10006detail6reduce28DeviceReduceSingleTileKernelINS2_10policy_hubIfjN4cuda3std3__44plusIfEEE10Policy1000EPfPdjS9_dfNS7_10__identityEEEvT0_T1_T2_T3_T4_T6_,"aw",@nobits
	.sectionflags	@""
	.align	4
.nv.shared._ZN3cub18CUB_300001_SM_10006detail6reduce28DeviceReduceSingleTileKernelINS2_10policy_hubIfjN4cuda3std3__44plusIfEEE10Policy1000EPfPdjS9_dfNS7_10__identityEEEvT0_T1_T2_T3_T4_T6_:
	.zero		1108


//--------------------- .nv.constant0._ZN3cub18CUB_300001_SM_10006detail6reduce28DeviceReduceSingleTileKernelINS2_10policy_hubIfyN4cuda3std3__44plusIfEEE10Policy1000EPfPdiS9_dfNS7_10__identityEEEvT0_T1_T2_T3_T4_T6_ --------------------------
	.section	.nv.constant0._ZN3cub18CUB_300001_SM_10006detail6reduce28DeviceReduceSingleTileKernelINS2_10policy_hubIfyN4cuda3std3__44plusIfEEE10Policy1000EPfPdiS9_dfNS7_10__identityEEEvT0_T1_T2_T3_T4_T6_,"a",@progbits
	.sectionflags	@""
	.align	4
.nv.constant0._ZN3cub18CUB_300001_SM_10006detail6reduce28DeviceReduceSingleTileKernelINS2_10policy_hubIfyN4cuda3std3__44plusIfEEE10Policy1000EPfPdiS9_dfNS7_10__identityEEEvT0_T1_T2_T3_T4_T6_:
	.zero		929


//--------------------- .nv.constant0._ZN3cub18CUB_300001_SM_10006detail6reduce18DeviceReduceKernelINS2_10policy_hubIfyN4cuda3std3__44plusIfEEE10Policy1000EPfyS9_fNS7_10__identityEEEvT0_PT3_T1_NS0_13GridEvenShareISH_EET2_T4_ --------------------------
	.section	.nv.constant0._ZN3cub18CUB_300001_SM_10006detail6reduce18DeviceReduceKernelINS2_10policy_hubIfyN4cuda3std3__44plusIfEEE10Policy1000EPfyS9_fNS7_10__identityEEEvT0_PT3_T1_NS0_13GridEvenShareISH_EET2_T4_,"a",@progbits
	.sectionflags	@""
	.align	4
.nv.constant0._ZN3cub18CUB_300001_SM_10006detail6reduce18DeviceReduceKernelINS2_10policy_hubIfyN4cuda3std3__44plusIfEEE10Policy1000EPfyS9_fNS7_10__identityEEEvT0_PT3_T1_NS0_13GridEvenShareISH_EET2_T4_:
	.zero		994


//--------------------- .nv.constant0._ZN3cub18CUB_300001_SM_10006detail6reduce28DeviceReduceSingleTileKernelINS2_10policy_hubIfyN4cuda3std3__44plusIfEEE10Policy1000EPfPdyS9_dfNS7_10__identityEEEvT0_T1_T2_T3_T4_T6_ --------------------------
	.section	.nv.constant0._ZN3cub18CUB_300001_SM_10006detail6reduce28DeviceReduceSingleTileKernelINS2_10policy_hubIfyN4cuda3std3__44plusIfEEE10Policy1000EPfPdyS9_dfNS7_10__identityEEEvT0_T1_T2_T3_T4_T6_,"a",@progbits
	.sectionflags	@""
	.align	4
.nv.constant0._ZN3cub18CUB_300001_SM_10006detail6reduce28DeviceReduceSingleTileKernelINS2_10policy_hubIfyN4cuda3std3__44plusIfEEE10Policy1000EPfPdyS9_dfNS7_10__identityEEEvT0_T1_T2_T3_T4_T6_:
	.zero		937


//--------------------- .nv.constant0._ZN3cub18CUB_300001_SM_10006detail6reduce28DeviceReduceSingleTileKernelINS2_10policy_hubIfjN4cuda3std3__44plusIfEEE10Policy1000EPfPdiS9_dfNS7_10__identityEEEvT0_T1_T2_T3_T4_T6_ --------------------------
	.section	.nv.constant0._ZN3cub18CUB_300001_SM_10006detail6reduce28DeviceReduceSingleTileKernelINS2_10policy_hubIfjN4cuda3std3__44plusIfEEE10Policy1000EPfPdiS9_dfNS7_10__identityEEEvT0_T1_T2_T3_T4_T6_,"a",@progbits
	.sectionflags	@""
	.align	4
.nv.constant0._ZN3cub18CUB_300001_SM_10006detail6reduce28DeviceReduceSingleTileKernelINS2_10policy_hubIfjN4cuda3std3__44plusIfEEE10Policy1000EPfPdiS9_dfNS7_10__identityEEEvT0_T1_T2_T3_T4_T6_:
	.zero		929


//--------------------- .nv.constant0._ZN3cub18CUB_300001_SM_10006detail6reduce18DeviceReduceKernelINS2_10policy_hubIfjN4cuda3std3__44plusIfEEE10Policy1000EPfjS9_fNS7_10__identityEEEvT0_PT3_T1_NS0_13GridEvenShareISH_EET2_T4_ --------------------------
	.section	.nv.constant0._ZN3cub18CUB_300001_SM_10006detail6reduce18DeviceReduceKernelINS2_10policy_hubIfjN4cuda3std3__44plusIfEEE10Policy1000EPfjS9_fNS7_10__identityEEEvT0_PT3_T1_NS0_13GridEvenShareISH_EET2_T4_,"a",@progbits
	.sectionflags	@""
	.align	4
.nv.constant0._ZN3cub18CUB_300001_SM_10006detail6reduce18DeviceReduceKernelINS2_10policy_hubIfjN4cuda3std3__44plusIfEEE10Policy1000EPfjS9_fNS7_10__identityEEEvT0_PT3_T1_NS0_13GridEvenShareISH_EET2_T4_:
	.zero		958


//--------------------- .nv.constant0._ZN3cub18CUB_300001_SM_10006detail6reduce28DeviceReduceSingleTileKernelINS2_10policy_hubIfjN4cuda3std3__44plusIfEEE10Policy1000EPfPdjS9_dfNS7_10__identityEEEvT0_T1_T2_T3_T4_T6_ --------------------------
	.section	.nv.constant0._ZN3cub18CUB_300001_SM_10006detail6reduce28DeviceReduceSingleTileKernelINS2_10policy_hubIfjN4cuda3std3__44plusIfEEE10Policy1000EPfPdjS9_dfNS7_10__identityEEEvT0_T1_T2_T3_T4_T6_,"a",@progbits
	.sectionflags	@""
	.align	4
.nv.constant0._ZN3cub18CUB_300001_SM_10006detail6reduce28DeviceReduceSingleTileKernelINS2_10policy_hubIfjN4cuda3std3__44plusIfEEE10Policy1000EPfPdjS9_dfNS7_10__identityEEEvT0_T1_T2_T3_T4_T6_:
	.zero		929


//--------------------- .nv.constant0._ZN3cub18CUB_300001_SM_10006detail11EmptyKernelIvEEvv --------------------------
	.section	.nv.constant0._ZN3cub18CUB_300001_SM_10006detail11EmptyKernelIvEEvv,"a",@progbits
	.sectionflags	@""
	.align	4
.nv.constant0._ZN3cub18CUB_300001_SM_10006detail11EmptyKernelIvEEvv:
	.zero		896


//--------------------- .nv.constant0._Z11SubMatOnGPUILi4EEvPfS0_ii --------------------------
	.section	.nv.constant0._Z11SubMatOnGPUILi4EEvPfS0_ii,"a",@progbits
	.sectionflags	@""
	.align	4
.nv.constant0._Z11SubMatOnGPUILi4EEvPfS0_ii:
	.zero		920


//--------------------- SYMBOLS --------------------------

	.type		.nv.reservedSmem.offset0,@object
	.size		.nv.reservedSmem.offset0,0x4
	.type		.nv.reservedSmem.cap,@object
	.size		.nv.reservedSmem.cap,0x4
	.type		vprintf,@function
